// auto-generated by cutlass_sweep.gemm — config: {"arch": "sm_90", "cluster_m": 2, "cluster_n": 1, "dtype": "bf16", "dtype_b": "bf16", "layout": "nt", "stages": 0, "tile_k": 64, "tile_m": 256, "tile_n": 240}
#include "cutlass/cutlass.h"
#include "cutlass/gemm/collective/collective_builder.hpp"
#include "cutlass/gemm/device/gemm_universal_adapter.h"
#include "cutlass/gemm/kernel/gemm_universal.hpp"
#include "cutlass/epilogue/collective/collective_builder.hpp"

using ElemA = cutlass::bfloat16_t;
using ElemB = cutlass::bfloat16_t;
using ElemCD = cutlass::bfloat16_t;
using Acc  = float;
using TileShape    = cute::Shape<cute::_256, cute::_240, cute::_64>;
using ClusterShape = cute::Shape<cute::_2, cute::_1, cute::_1>;

using CollectiveEpilogue = typename cutlass::epilogue::collective::CollectiveBuilder<
    cutlass::arch::Sm90, cutlass::arch::OpClassTensorOp,
    TileShape, ClusterShape,
    cutlass::epilogue::collective::EpilogueTileAuto,
    Acc, Acc,
    ElemCD, cutlass::layout::RowMajor, 128 / cutlass::sizeof_bits<ElemCD>::value,
    ElemCD, cutlass::layout::RowMajor, 128 / cutlass::sizeof_bits<ElemCD>::value,
    cutlass::epilogue::collective::EpilogueScheduleAuto
  >::CollectiveOp;

using CollectiveMainloop = typename cutlass::gemm::collective::CollectiveBuilder<
    cutlass::arch::Sm90, cutlass::arch::OpClassTensorOp,
    ElemA, cutlass::layout::RowMajor, 128 / cutlass::sizeof_bits<ElemA>::value,
    ElemB, cutlass::layout::ColumnMajor, 128 / cutlass::sizeof_bits<ElemB>::value,
    Acc,
    TileShape, ClusterShape,
    cutlass::gemm::collective::StageCountAutoCarveout<static_cast<int>(sizeof(typename CollectiveEpilogue::SharedStorage))>,
    cutlass::gemm::collective::KernelScheduleAuto
  >::CollectiveOp;

using GemmKernel = cutlass::gemm::kernel::GemmUniversal<
    cute::Shape<int,int,int,int>,
    CollectiveMainloop,
    CollectiveEpilogue
>;
using Gemm = cutlass::gemm::device::GemmUniversalAdapter<GemmKernel>;

// Force the device kernel symbol into the cubin without needing a host main.
auto* _anchor = &cutlass::device_kernel<GemmKernel>;


// ===== COMPILED SASS (sm_90a) =====

	.target	sm_90a

	.elftype	@"ET_EXEC"


//--------------------- .note.nv.tkinfo           --------------------------
	.section	.note.nv.tkinfo,"",@"SHT_NOTE"
	.sectionflags	@"SHF_NOTE_NV_TKINFO"
	.tkinfo
        /*0018*/ 	.word	0x00000002
        /*0030*/ 	.string	""
        /*0030*/ 	.string	"ptxas"
        /*0030*/ 	.string	"Cuda compilation tools, release 13.0, V13.0.88"
        /*0030*/ 	.string	"Build cuda_13.0.r13.0/compiler.36424714_0"
        /*0030*/ 	.string	"-arch sm_90a -m 64 "



//--------------------- .note.nv.cuinfo           --------------------------
	.section	.note.nv.cuinfo,"",@"SHT_NOTE"
	.sectionflags	@"SHF_NOTE_NV_CUINFO"
        /*0018*/ 	.short	0x0002
        /*001a*/ 	.short	0x005a
        /*001c*/ 	.short	0x0082
	.zero		2


//--------------------- .nv.info                  --------------------------
	.section	.nv.info,"",@"SHT_CUDA_INFO"
	.align	4


	//----- nvinfo : EIATTR_REGCOUNT
	.align		4
        /*0000*/ 	.byte	0x04, 0x2f
        /*0002*/ 	.short	(.L_15 - .L_14)
	.align		4
.L_14:
        /*0004*/ 	.word	index@(_ZN7cutlass13device_kernelINS_4gemm6kernel13GemmUniversalIN4cute5tupleIJiiiiEEENS1_10collective13CollectiveMmaINS1_34MainloopSm90TmaGmmaWarpSpecializedILi3ENS5_IJNS4_1CILi2EEENSA_ILi1EEESC_EEENS1_35KernelTmaWarpSpecializedCooperativeEEENS5_IJNSA_ILi256EEENSA_ILi240EEENSA_ILi64EEEEEENS_10bfloat16_tENS5_IJlSC_lEEESK_SL_NS4_8TiledMMAINS4_8MMA_AtomIJNS4_4SM904GMMA27MMA_64x16x16_F32BF16BF16_SSILNSP_5MajorE0ELSR_0ELNSP_7ScaleInE1ELSS_1EEEEEENS4_6LayoutISD_NS5_IJSC_NSA_ILi0EEESW_EEEEENS5_IJNS4_10UnderscoreESZ_SZ_EEEEENS4_13SM90_TMA_LOADENS4_14ComposedLayoutINS4_7SwizzleILi3ELi4ELi3EEENS4_18smem_ptr_flag_bitsILi16EEENSV_INS5_IJNSA_ILi8EEESI_EEENS5_IJSI_SC_EEEEEEEvNS4_8identityENS4_23SM90_TMA_LOAD_MULTICASTES1C_vS1D_EENS_8epilogue10collective6detail29Sm90TmaWarpSpecializedAdapterINS1H_15DefaultEpilogueISK_SL_SL_NS1G_6thread17LinearCombinationISK_Li1EffLNS1L_9ScaleType4KindE0ELNS_15FloatRoundStyleE2ESK_EENS1_15EpilogueDefaultEEEEEvvEEEEvNT_6ParamsE)
        /*0008*/ 	.word	0x000000a8


	//----- nvinfo : EIATTR_FRAME_SIZE
	.align		4
.L_15:
        /*000c*/ 	.byte	0x04, 0x11
        /*000e*/ 	.short	(.L_17 - .L_16)
	.align		4
.L_16:
        /*0010*/ 	.word	index@(_ZN7cutlass13device_kernelINS_4gemm6kernel13GemmUniversalIN4cute5tupleIJiiiiEEENS1_10collective13CollectiveMmaINS1_34MainloopSm90TmaGmmaWarpSpecializedILi3ENS5_IJNS4_1CILi2EEENSA_ILi1EEESC_EEENS1_35KernelTmaWarpSpecializedCooperativeEEENS5_IJNSA_ILi256EEENSA_ILi240EEENSA_ILi64EEEEEENS_10bfloat16_tENS5_IJlSC_lEEESK_SL_NS4_8TiledMMAINS4_8MMA_AtomIJNS4_4SM904GMMA27MMA_64x16x16_F32BF16BF16_SSILNSP_5MajorE0ELSR_0ELNSP_7ScaleInE1ELSS_1EEEEEENS4_6LayoutISD_NS5_IJSC_NSA_ILi0EEESW_EEEEENS5_IJNS4_10UnderscoreESZ_SZ_EEEEENS4_13SM90_TMA_LOADENS4_14ComposedLayoutINS4_7SwizzleILi3ELi4ELi3EEENS4_18smem_ptr_flag_bitsILi16EEENSV_INS5_IJNSA_ILi8EEESI_EEENS5_IJSI_SC_EEEEEEEvNS4_8identityENS4_23SM90_TMA_LOAD_MULTICASTES1C_vS1D_EENS_8epilogue10collective6detail29Sm90TmaWarpSpecializedAdapterINS1H_15DefaultEpilogueISK_SL_SL_NS1G_6thread17LinearCombinationISK_Li1EffLNS1L_9ScaleType4KindE0ELNS_15FloatRoundStyleE2ESK_EENS1_15EpilogueDefaultEEEEEvvEEEEvNT_6ParamsE)
        /*0014*/ 	.word	0x00000260


	//----- nvinfo : EIATTR_MIN_STACK_SIZE
	.align		4
.L_17:
        /*0018*/ 	.byte	0x04, 0x12
        /*001a*/ 	.short	(.L_19 - .L_18)
	.align		4
.L_18:
        /*001c*/ 	.word	index@(_ZN7cutlass13device_kernelINS_4gemm6kernel13GemmUniversalIN4cute5tupleIJiiiiEEENS1_10collective13CollectiveMmaINS1_34MainloopSm90TmaGmmaWarpSpecializedILi3ENS5_IJNS4_1CILi2EEENSA_ILi1EEESC_EEENS1_35KernelTmaWarpSpecializedCooperativeEEENS5_IJNSA_ILi256EEENSA_ILi240EEENSA_ILi64EEEEEENS_10bfloat16_tENS5_IJlSC_lEEESK_SL_NS4_8TiledMMAINS4_8MMA_AtomIJNS4_4SM904GMMA27MMA_64x16x16_F32BF16BF16_SSILNSP_5MajorE0ELSR_0ELNSP_7ScaleInE1ELSS_1EEEEEENS4_6LayoutISD_NS5_IJSC_NSA_ILi0EEESW_EEEEENS5_IJNS4_10UnderscoreESZ_SZ_EEEEENS4_13SM90_TMA_LOADENS4_14ComposedLayoutINS4_7SwizzleILi3ELi4ELi3EEENS4_18smem_ptr_flag_bitsILi16EEENSV_INS5_IJNSA_ILi8EEESI_EEENS5_IJSI_SC_EEEEEEEvNS4_8identityENS4_23SM90_TMA_LOAD_MULTICASTES1C_vS1D_EENS_8epilogue10collective6detail29Sm90TmaWarpSpecializedAdapterINS1H_15DefaultEpilogueISK_SL_SL_NS1G_6thread17LinearCombinationISK_Li1EffLNS1L_9ScaleType4KindE0ELNS_15FloatRoundStyleE2ESK_EENS1_15EpilogueDefaultEEEEEvvEEEEvNT_6ParamsE)
        /*0020*/ 	.word	0x00000260
.L_19:


//--------------------- .nv.compat                --------------------------
	.section	.nv.compat,"",@"SHT_CUDA_COMPAT_INFO"
	.align	4
        /*0000*/ 	.byte	0x02, 0x09, 0x01, 0x00, 0x02, 0x02, 0x04, 0x00, 0x02, 0x05, 0x05, 0x00, 0x03, 0x07, 0x01, 0x01
        /*0010*/ 	.byte	0x02, 0x03, 0x01, 0x00, 0x02, 0x06, 0x01, 0x00, 0x04, 0x0b, 0x08, 0x00, 0x00, 0x00, 0x00, 0x00
        /*0020*/ 	.byte	0x00, 0x00, 0x00, 0x00


//--------------------- .nv.info._ZN7cutlass13device_kernelINS_4gemm6kernel13GemmUniversalIN4cute5tupleIJiiiiEEENS1_10collective13CollectiveMmaINS1_34MainloopSm90TmaGmmaWarpSpecializedILi3ENS5_IJNS4_1CILi2EEENSA_ILi1EEESC_EEENS1_35KernelTmaWarpSpecializedCooperativeEEENS5_IJNSA_ILi256EEENSA_ILi240EEENSA_ILi64EEEEEENS_10bfloat16_tENS5_IJlSC_lEEESK_SL_NS4_8TiledMMAINS4_8MMA_AtomIJNS4_4SM904GMMA27MMA_64x16x16_F32BF16BF16_SSILNSP_5MajorE0ELSR_0ELNSP_7ScaleInE1ELSS_1EEEEEENS4_6LayoutISD_NS5_IJSC_NSA_ILi0EEESW_EEEEENS5_IJNS4_10UnderscoreESZ_SZ_EEEEENS4_13SM90_TMA_LOADENS4_14ComposedLayoutINS4_7SwizzleILi3ELi4ELi3EEENS4_18smem_ptr_flag_bitsILi16EEENSV_INS5_IJNSA_ILi8EEESI_EEENS5_IJSI_SC_EEEEEEEvNS4_8identityENS4_23SM90_TMA_LOAD_MULTICASTES1C_vS1D_EENS_8epilogue10collective6detail29Sm90TmaWarpSpecializedAdapterINS1H_15DefaultEpilogueISK_SL_SL_NS1G_6thread17LinearCombinationISK_Li1EffLNS1L_9ScaleType4KindE0ELNS_15FloatRoundStyleE2ESK_EENS1_15EpilogueDefaultEEEEEvvEEEEvNT_6ParamsE --------------------------
	.section	.nv.info._ZN7cutlass13device_kernelINS_4gemm6kernel13GemmUniversalIN4cute5tupleIJiiiiEEENS1_10collective13CollectiveMmaINS1_34MainloopSm90TmaGmmaWarpSpecializedILi3ENS5_IJNS4_1CILi2EEENSA_ILi1EEESC_EEENS1_35KernelTmaWarpSpecializedCooperativeEEENS5_IJNSA_ILi256EEENSA_ILi240EEENSA_ILi64EEEEEENS_10bfloat16_tENS5_IJlSC_lEEESK_SL_NS4_8TiledMMAINS4_8MMA_AtomIJNS4_4SM904GMMA27MMA_64x16x16_F32BF16BF16_SSILNSP_5MajorE0ELSR_0ELNSP_7ScaleInE1ELSS_1EEEEEENS4_6LayoutISD_NS5_IJSC_NSA_ILi0EEESW_EEEEENS5_IJNS4_10UnderscoreESZ_SZ_EEEEENS4_13SM90_TMA_LOADENS4_14ComposedLayoutINS4_7SwizzleILi3ELi4ELi3EEENS4_18smem_ptr_flag_bitsILi16EEENSV_INS5_IJNSA_ILi8EEESI_EEENS5_IJSI_SC_EEEEEEEvNS4_8identityENS4_23SM90_TMA_LOAD_MULTICASTES1C_vS1D_EENS_8epilogue10collective6detail29Sm90TmaWarpSpecializedAdapterINS1H_15DefaultEpilogueISK_SL_SL_NS1G_6thread17LinearCombinationISK_Li1EffLNS1L_9ScaleType4KindE0ELNS_15FloatRoundStyleE2ESK_EENS1_15EpilogueDefaultEEEEEvvEEEEvNT_6ParamsE,"",@"SHT_CUDA_INFO"
	.sectionflags	@""
	.align	4


	//----- nvinfo : EIATTR_CUDA_API_VERSION
	.align		4
        /*0000*/ 	.byte	0x04, 0x37
        /*0002*/ 	.short	(.L_21 - .L_20)
.L_20:
        /*0004*/ 	.word	0x00000082


	//----- nvinfo : EIATTR_KPARAM_INFO
	.align		4
.L_21:
        /*0008*/ 	.byte	0x04, 0x17
        /*000a*/ 	.short	(.L_23 - .L_22)
.L_22:
        /*000c*/ 	.word	0x00000000
        /*0010*/ 	.short	0x0000
        /*0012*/ 	.short	0x0070
        /*0014*/ 	.byte	0x00, 0xf0, 0x01, 0x10


	//----- nvinfo : EIATTR_SPARSE_MMA_MASK
	.align		4
.L_23:
        /*0018*/ 	.byte	0x03, 0x50
        /*001a*/ 	.short	0x0000


	//----- nvinfo : EIATTR_MAXREG_COUNT
	.align		4
        /*001c*/ 	.byte	0x03, 0x1b
        /*001e*/ 	.short	0x00a8


	//----- nvinfo : EIATTR_NUM_BARRIERS
	.align		4
        /*0020*/ 	.byte	0x02, 0x4c
        /*0022*/ 	.byte	0x01
	.zero		1


	//----- nvinfo : EIATTR_EXTERNS
	.align		4
        /*0024*/ 	.byte	0x04, 0x0f
        /*0026*/ 	.short	(.L_25 - .L_24)


	//   ....[0]....
	.align		4
.L_24:
        /*0028*/ 	.word	index@(__assertfail)


	//----- nvinfo : EIATTR_ANNOTATIONS
	.align		4
.L_25:
        /*002c*/ 	.byte	0x04, 0x55
        /*002e*/ 	.short	(.L_27 - .L_26)


	//   ....[0]....
.L_26:
        /*0030*/ 	.word	0x00000001
        /*0034*/ 	.byte	0x50, 0x02, 0x00, 0x00, 0x01, 0x00, 0x00, 0x00, 0x10, 0x07, 0x00, 0x00, 0x01, 0x00, 0x00, 0x00
        /* <DEDUP_REMOVED lines=223> */
        /*0e34*/ 	.byte	0xf0, 0xc3, 0x01, 0x00, 0x01, 0x00, 0x00, 0x00, 0x10, 0xca, 0x01, 0x00


	//----- nvinfo : EIATTR_MERCURY_ISA_VERSION
	.align		4
.L_27:
        /*0e40*/ 	.byte	0x03, 0x5f
        /*0e42*/ 	.short	0x0101


	//----- nvinfo : EIATTR_INT_WARP_WIDE_INSTR_OFFSETS
	.align		4
        /*0e44*/ 	.byte	0x04, 0x31
        /*0e46*/ 	.short	(.L_29 - .L_28)


	//   ....[0]....
.L_28:
        /*0e48*/ 	.word	0x00000550


	//   ....[1]....
        /*0e4c*/ 	.word	0x00000570


	//   ....[2]....
        /*0e50*/ 	.word	0x000006e0


	//----- nvinfo : EIATTR_COOP_GROUP_MASK_REGIDS
	.align		4
.L_29:
        /*0e54*/ 	.byte	0x04, 0x29
        /*0e56*/ 	.short	(.L_31 - .L_30)


	//   ....[0]....
.L_30:
        /*0e58*/ 	.word	0xffffffff


	//   ....[1]....
        /*0e5c*/ 	.word	0xffffffff


	//   ....[2]....
        /*0e60*/ 	.word	0xffffffff


	//   ....[3]....
        /*0e64*/ 	.word	0xffffffff


	//   ....[4]....
        /*0e68*/ 	.word	0xffffffff


	//   ....[5]....
        /*0e6c*/ 	.word	0xffffffff


	//----- nvinfo : EIATTR_COOP_GROUP_INSTR_OFFSETS
	.align		4
.L_31:
        /*0e70*/ 	.byte	0x04, 0x28
        /*0e72*/ 	.short	(.L_33 - .L_32)


	//   ....[0]....
.L_32:
        /*0e74*/ 	.word	0x00000070


	//   ....[1]....
        /*0e78*/ 	.word	0x00000080


	//   ....[2]....
        /*0e7c*/ 	.word	0x000001b0


	//   ....[3]....
        /*0e80*/ 	.word	0x000003c0


	//   ....[4]....
        /*0e84*/ 	.word	0x00000840


	//   ....[5]....
        /*0e88*/ 	.word	0x00001430


	//----- nvinfo : EIATTR_REG_RECONFIG
	.align		4
.L_33:
        /*0e8c*/ 	.byte	0x01, 0x54
	.zero		2


	//----- nvinfo : EIATTR_SYSCALL_OFFSETS
	.align		4
        /*0e90*/ 	.byte	0x04, 0x46
        /*0e92*/ 	.short	(.L_35 - .L_34)


	//   ....[0]....
.L_34:
        /*0e94*/ 	.word	0x000015e0


	//----- nvinfo : EIATTR_MBARRIER_INSTR_OFFSETS
	.align		4
.L_35:
        /*0e98*/ 	.byte	0x04, 0x39
        /*0e9a*/ 	.short	(.L_37 - .L_36)


	//   ....[0]....
.L_36:
        /*0e9c*/ 	.word	0x00000340
        /*0ea0*/ 	.word	0x000000ff
        /*0ea4*/ 	.word	0x00000000
        /*0ea8*/ 	.short	0x0100
        /*0eaa*/ 	.byte	0x09
	.zero		1


	//   ....[1]....
        /*0eac*/ 	.word	0x00000350
        /*0eb0*/ 	.word	0x000000ff
        /*0eb4*/ 	.word	0x00000018
        /*0eb8*/ 	.short	0x0100
        /*0eba*/ 	.byte	0x09
	.zero		1


	//   ....[2]....
        /*0ebc*/ 	.word	0x00000360
        /*0ec0*/ 	.word	0x000000ff
        /*0ec4*/ 	.word	0x00000008
        /*0ec8*/ 	.short	0x0100
        /*0eca*/ 	.byte	0x09
	.zero		1


	//   ....[3]....
        /*0ecc*/ 	.word	0x00000370
        /*0ed0*/ 	.word	0x000000ff
        /*0ed4*/ 	.word	0x00000020
        /*0ed8*/ 	.short	0x0100
        /*0eda*/ 	.byte	0x09
	.zero		1


	//   ....[4]....
        /*0edc*/ 	.word	0x00000380
        /*0ee0*/ 	.word	0x000000ff
        /*0ee4*/ 	.word	0x00000010
        /*0ee8*/ 	.short	0x0100
        /*0eea*/ 	.byte	0x09
	.zero		1


	//   ....[5]....
        /*0eec*/ 	.word	0x00000390
        /*0ef0*/ 	.word	0x000000ff
        /*0ef4*/ 	.word	0x00000028
        /*0ef8*/ 	.short	0x0100
        /*0efa*/ 	.byte	0x09
	.zero		1


	//   ....[6]....
        /*0efc*/ 	.word	0x00000770
        /*0f00*/ 	.word	0x000000ff
        /*0f04*/ 	.word	0x00000040
        /*0f08*/ 	.short	0x0100
        /*0f0a*/ 	.byte	0x06
	.zero		1


	//   ....[7]....
        /*0f0c*/ 	.word	0x000007e0
        /*0f10*/ 	.word	0x000000ff
        /*0f14*/ 	.word	0x00000048
        /*0f18*/ 	.short	0x0100
        /*0f1a*/ 	.byte	0x06
	.zero		1


	//   ....[8]....
        /*0f1c*/ 	.word	0x000016f0
        /*0f20*/ 	.word	0x00000003
        /*0f24*/ 	.word	0x00000000
        /*0f28*/ 	.short	0x010a
        /*0f2a*/ 	.byte	0x3f
	.zero		1


	//   ....[9]....
        /*0f2c*/ 	.word	0x00001730
        /*0f30*/ 	.word	0x00000003
        /*0f34*/ 	.word	0x00000000
        /*0f38*/ 	.short	0x010a
        /*0f3a*/ 	.byte	0x3f
	.zero		1


	//   ....[10]....
        /*0f3c*/ 	.word	0x00005c50
        /*0f40*/ 	.word	0x000000ff
        /*0f44*/ 	.word	0x00000000
        /*0f48*/ 	.short	0x010a
        /*0f4a*/ 	.byte	0x04
	.zero		1


	//   ....[11]....
        /*0f4c*/ 	.word	0x00005c90
        /*0f50*/ 	.word	0x000000ff
        /*0f54*/ 	.word	0x00000000
        /*0f58*/ 	.short	0x010a
        /*0f5a*/ 	.byte	0x04
	.zero		1


	//   ....[12]....
        /*0f5c*/ 	.word	0x0000a010
        /*0f60*/ 	.word	0x00000004
        /*0f64*/ 	.word	0x00000000
        /*0f68*/ 	.short	0x0101
        /*0f6a*/ 	.byte	0x3f
	.zero		1


	//   ....[13]....
        /*0f6c*/ 	.word	0x0000a2c0
        /*0f70*/ 	.word	0x00000000
        /*0f74*/ 	.word	0x00000000
        /*0f78*/ 	.short	0x0101
        /*0f7a*/ 	.byte	0x3f
	.zero		1


	//   ....[14]....
        /*0f7c*/ 	.word	0x0001bf50
        /*0f80*/ 	.word	0x00000004
        /*0f84*/ 	.word	0x00000018
        /*0f88*/ 	.short	0x010a
        /*0f8a*/ 	.byte	0x3f
	.zero		1


	//   ....[15]....
        /*0f8c*/ 	.word	0x0001c2f0
        /*0f90*/ 	.word	0x00000002
        /*0f94*/ 	.word	0x00000048
        /*0f98*/ 	.short	0x0101
        /*0f9a*/ 	.byte	0x3f
	.zero		1


	//   ....[16]....
        /*0f9c*/ 	.word	0x0001cae0
        /*0fa0*/ 	.word	0x00000005
        /*0fa4*/ 	.word	0x00000000
        /*0fa8*/ 	.short	0x010a
        /*0faa*/ 	.byte	0x3f
	.zero		1


	//   ....[17]....
        /*0fac*/ 	.word	0x0001cb70
        /*0fb0*/ 	.word	0x00000007
        /*0fb4*/ 	.word	0x00000000
        /*0fb8*/ 	.short	0x010a
        /*0fba*/ 	.byte	0x3f
	.zero		1


	//   ....[18]....
        /*0fbc*/ 	.word	0x0001cc00
        /*0fc0*/ 	.word	0x00000003
        /*0fc4*/ 	.word	0x00000000
        /*0fc8*/ 	.short	0x010a
        /*0fca*/ 	.byte	0x3f
	.zero		1


	//   ....[19]....
        /*0fcc*/ 	.word	0x0001cc60
        /*0fd0*/ 	.word	0x00000003
        /*0fd4*/ 	.word	0x00000000
        /*0fd8*/ 	.short	0x010a
        /*0fda*/ 	.byte	0x3f
	.zero		1


	//   ....[20]....
        /*0fdc*/ 	.word	0x0001ccc0
        /*0fe0*/ 	.word	0x00000009
        /*0fe4*/ 	.word	0x00000000
        /*0fe8*/ 	.short	0x010a
        /*0fea*/ 	.byte	0x3f
	.zero		1


	//   ....[21]....
        /*0fec*/ 	.word	0x0001cd90
        /*0ff0*/ 	.word	0x00000004
        /*0ff4*/ 	.word	0x00000018
        /*0ff8*/ 	.short	0x010a
        /*0ffa*/ 	.byte	0x3f
	.zero		1


	//   ....[22]....
        /*0ffc*/ 	.word	0x0001ce60
        /*1000*/ 	.word	0x00000005
        /*1004*/ 	.word	0x00000000
        /*1008*/ 	.short	0x010a
        /*100a*/ 	.byte	0x3f
	.zero		1


	//   ....[23]....
        /*100c*/ 	.word	0x0001ceb0
        /*1010*/ 	.word	0x00000007
        /*1014*/ 	.word	0x00000000
        /*1018*/ 	.short	0x010a
        /*101a*/ 	.byte	0x3f
	.zero		1


	//----- nvinfo : EIATTR_NUM_MBARRIERS
	.align		4
.L_37:
        /*101c*/ 	.byte	0x03, 0x38
        /*101e*/ 	.short	0x0008


	//----- nvinfo : EIATTR_EXIT_INSTR_OFFSETS
	.align		4
        /*1020*/ 	.byte	0x04, 0x1c
        /*1022*/ 	.short	(.L_39 - .L_38)


	//   ....[0]....
.L_38:
        /*1024*/ 	.word	0x000009d0


	//   ....[1]....
        /*1028*/ 	.word	0x000012e0


	//   ....[2]....
        /*102c*/ 	.word	0x0001b610


	//   ....[3]....
        /*1030*/ 	.word	0x0001bbc0


	//   ....[4]....
        /*1034*/ 	.word	0x0001cc50


	//----- nvinfo : EIATTR_MAX_THREADS
	.align		4
.L_39:
        /*1038*/ 	.byte	0x04, 0x05
        /*103a*/ 	.short	(.L_41 - .L_40)
.L_40:
        /*103c*/ 	.word	0x00000180
        /*1040*/ 	.word	0x00000001
        /*1044*/ 	.word	0x00000001


	//----- nvinfo : EIATTR_CRS_STACK_SIZE
	.align		4
.L_41:
        /*1048*/ 	.byte	0x04, 0x1e
        /*104a*/ 	.short	(.L_43 - .L_42)
.L_42:
        /*104c*/ 	.word	0x00000000


	//----- nvinfo : EIATTR_CBANK_PARAM_SIZE
	.align		4
.L_43:
        /*1050*/ 	.byte	0x03, 0x19
        /*1052*/ 	.short	0x0470


	//----- nvinfo : EIATTR_PARAM_CBANK
	.align		4
        /*1054*/ 	.byte	0x04, 0x0a
        /*1056*/ 	.short	(.L_45 - .L_44)
	.align		4
.L_44:
        /*1058*/ 	.word	index@(.nv.constant0._ZN7cutlass13device_kernelINS_4gemm6kernel13GemmUniversalIN4cute5tupleIJiiiiEEENS1_10collective13CollectiveMmaINS1_34MainloopSm90TmaGmmaWarpSpecializedILi3ENS5_IJNS4_1CILi2EEENSA_ILi1EEESC_EEENS1_35KernelTmaWarpSpecializedCooperativeEEENS5_IJNSA_ILi256EEENSA_ILi240EEENSA_ILi64EEEEEENS_10bfloat16_tENS5_IJlSC_lEEESK_SL_NS4_8TiledMMAINS4_8MMA_AtomIJNS4_4SM904GMMA27MMA_64x16x16_F32BF16BF16_SSILNSP_5MajorE0ELSR_0ELNSP_7ScaleInE1ELSS_1EEEEEENS4_6LayoutISD_NS5_IJSC_NSA_ILi0EEESW_EEEEENS5_IJNS4_10UnderscoreESZ_SZ_EEEEENS4_13SM90_TMA_LOADENS4_14ComposedLayoutINS4_7SwizzleILi3ELi4ELi3EEENS4_18smem_ptr_flag_bitsILi16EEENSV_INS5_IJNSA_ILi8EEESI_EEENS5_IJSI_SC_EEEEEEEvNS4_8identityENS4_23SM90_TMA_LOAD_MULTICASTES1C_vS1D_EENS_8epilogue10collective6detail29Sm90TmaWarpSpecializedAdapterINS1H_15DefaultEpilogueISK_SL_SL_NS1G_6thread17LinearCombinationISK_Li1EffLNS1L_9ScaleType4KindE0ELNS_15FloatRoundStyleE2ESK_EENS1_15EpilogueDefaultEEEEEvvEEEEvNT_6ParamsE)
        /*105c*/ 	.short	0x0210
        /*105e*/ 	.short	0x0470


	//----- nvinfo : EIATTR_SW_WAR
	.align		4
.L_45:
        /*1060*/ 	.byte	0x04, 0x36
        /*1062*/ 	.short	(.L_47 - .L_46)
.L_46:
        /*1064*/ 	.word	0x00000008
.L_47:


//--------------------- .nv.callgraph             --------------------------
	.section	.nv.callgraph,"",@"SHT_CUDA_CALLGRAPH"
	.align	4
	.sectionentsize	8
	.align		4
        /*0000*/ 	.word	0x00000000
	.align		4
        /*0004*/ 	.word	0xffffffff
	.align		4
        /*0008*/ 	.word	index@(_ZN7cutlass13device_kernelINS_4gemm6kernel13GemmUniversalIN4cute5tupleIJiiiiEEENS1_10collective13CollectiveMmaINS1_34MainloopSm90TmaGmmaWarpSpecializedILi3ENS5_IJNS4_1CILi2EEENSA_ILi1EEESC_EEENS1_35KernelTmaWarpSpecializedCooperativeEEENS5_IJNSA_ILi256EEENSA_ILi240EEENSA_ILi64EEEEEENS_10bfloat16_tENS5_IJlSC_lEEESK_SL_NS4_8TiledMMAINS4_8MMA_AtomIJNS4_4SM904GMMA27MMA_64x16x16_F32BF16BF16_SSILNSP_5MajorE0ELSR_0ELNSP_7ScaleInE1ELSS_1EEEEEENS4_6LayoutISD_NS5_IJSC_NSA_ILi0EEESW_EEEEENS5_IJNS4_10UnderscoreESZ_SZ_EEEEENS4_13SM90_TMA_LOADENS4_14ComposedLayoutINS4_7SwizzleILi3ELi4ELi3EEENS4_18smem_ptr_flag_bitsILi16EEENSV_INS5_IJNSA_ILi8EEESI_EEENS5_IJSI_SC_EEEEEEEvNS4_8identityENS4_23SM90_TMA_LOAD_MULTICASTES1C_vS1D_EENS_8epilogue10collective6detail29Sm90TmaWarpSpecializedAdapterINS1H_15DefaultEpilogueISK_SL_SL_NS1G_6thread17LinearCombinationISK_Li1EffLNS1L_9ScaleType4KindE0ELNS_15FloatRoundStyleE2ESK_EENS1_15EpilogueDefaultEEEEEvvEEEEvNT_6ParamsE)
	.align		4
        /*000c*/ 	.word	index@(__assertfail)
	.align		4
        /*0010*/ 	.word	0x00000000
	.align		4
        /*0014*/ 	.word	0xfffffffe
	.align		4
        /*0018*/ 	.word	0x00000000
	.align		4
        /*001c*/ 	.word	0xfffffffd
	.align		4
        /*0020*/ 	.word	0x00000000
	.align		4
        /*0024*/ 	.word	0xfffffffc


//--------------------- .nv.constant4             --------------------------
	.section	.nv.constant4,"a",@progbits
	.align	8
	.align		8
.nv.constant4:
        /*0000*/ 	.dword	__assertfail
	.align		8
        /*0008*/ 	.dword	__unnamed_1
	.align		8
        /*0010*/ 	.dword	_ZN39_INTERNAL_56ed0e94_4_k_cu_1c841ef4_92574cuda3std3__45__cpo5beginE
	.align		8
        /*0018*/ 	.dword	_ZN39_INTERNAL_56ed0e94_4_k_cu_1c841ef4_92574cuda3std3__45__cpo3endE
	.align		8
        /*0020*/ 	.dword	_ZN39_INTERNAL_56ed0e94_4_k_cu_1c841ef4_92574cuda3std3__45__cpo6cbeginE
	.align		8
        /*0028*/ 	.dword	_ZN39_INTERNAL_56ed0e94_4_k_cu_1c841ef4_92574cuda3std3__45__cpo4cendE
	.align		8
        /*0030*/ 	.dword	_ZN39_INTERNAL_56ed0e94_4_k_cu_1c841ef4_92574cuda3std3__441_GLOBAL__N__56ed0e94_4_k_cu_1c841ef4_92576ignoreE
	.align		8
        /*0038*/ 	.dword	_ZN39_INTERNAL_56ed0e94_4_k_cu_1c841ef4_92574cuda3std3__419piecewise_constructE
	.align		8
        /*0040*/ 	.dword	_ZN39_INTERNAL_56ed0e94_4_k_cu_1c841ef4_92574cuda3std3__48in_placeE
	.align		8
        /*0048*/ 	.dword	_ZN39_INTERNAL_56ed0e94_4_k_cu_1c841ef4_92574cuda3std6ranges3__45__cpo4swapE
	.align		8
        /*0050*/ 	.dword	_ZN39_INTERNAL_56ed0e94_4_k_cu_1c841ef4_92574cuda3std6ranges3__45__cpo9iter_moveE
	.align		8
        /*0058*/ 	.dword	_ZN39_INTERNAL_56ed0e94_4_k_cu_1c841ef4_92574cute7productE
	.align		8
        /*0060*/ 	.dword	_ZN39_INTERNAL_56ed0e94_4_k_cu_1c841ef4_92574cute1_E
	.align		8
        /*0068*/ 	.dword	$str$22
	.align		8
        /*0070*/ 	.dword	$str$23


//--------------------- .text._ZN7cutlass13device_kernelINS_4gemm6kernel13GemmUniversalIN4cute5tupleIJiiiiEEENS1_10collective13CollectiveMmaINS1_34MainloopSm90TmaGmmaWarpSpecializedILi3ENS5_IJNS4_1CILi2EEENSA_ILi1EEESC_EEENS1_35KernelTmaWarpSpecializedCooperativeEEENS5_IJNSA_ILi256EEENSA_ILi240EEENSA_ILi64EEEEEENS_10bfloat16_tENS5_IJlSC_lEEESK_SL_NS4_8TiledMMAINS4_8MMA_AtomIJNS4_4SM904GMMA27MMA_64x16x16_F32BF16BF16_SSILNSP_5MajorE0ELSR_0ELNSP_7ScaleInE1ELSS_1EEEEEENS4_6LayoutISD_NS5_IJSC_NSA_ILi0EEESW_EEEEENS5_IJNS4_10UnderscoreESZ_SZ_EEEEENS4_13SM90_TMA_LOADENS4_14ComposedLayoutINS4_7SwizzleILi3ELi4ELi3EEENS4_18smem_ptr_flag_bitsILi16EEENSV_INS5_IJNSA_ILi8EEESI_EEENS5_IJSI_SC_EEEEEEEvNS4_8identityENS4_23SM90_TMA_LOAD_MULTICASTES1C_vS1D_EENS_8epilogue10collective6detail29Sm90TmaWarpSpecializedAdapterINS1H_15DefaultEpilogueISK_SL_SL_NS1G_6thread17LinearCombinationISK_Li1EffLNS1L_9ScaleType4KindE0ELNS_15FloatRoundStyleE2ESK_EENS1_15EpilogueDefaultEEEEEvvEEEEvNT_6ParamsE --------------------------
	.section	.text._ZN7cutlass13device_kernelINS_4gemm6kernel13GemmUniversalIN4cute5tupleIJiiiiEEENS1_10collective13CollectiveMmaINS1_34MainloopSm90TmaGmmaWarpSpecializedILi3ENS5_IJNS4_1CILi2EEENSA_ILi1EEESC_EEENS1_35KernelTmaWarpSpecializedCooperativeEEENS5_IJNSA_ILi256EEENSA_ILi240EEENSA_ILi64EEEEEENS_10bfloat16_tENS5_IJlSC_lEEESK_SL_NS4_8TiledMMAINS4_8MMA_AtomIJNS4_4SM904GMMA27MMA_64x16x16_F32BF16BF16_SSILNSP_5MajorE0ELSR_0ELNSP_7ScaleInE1ELSS_1EEEEEENS4_6LayoutISD_NS5_IJSC_NSA_ILi0EEESW_EEEEENS5_IJNS4_10UnderscoreESZ_SZ_EEEEENS4_13SM90_TMA_LOADENS4_14ComposedLayoutINS4_7SwizzleILi3ELi4ELi3EEENS4_18smem_ptr_flag_bitsILi16EEENSV_INS5_IJNSA_ILi8EEESI_EEENS5_IJSI_SC_EEEEEEEvNS4_8identityENS4_23SM90_TMA_LOAD_MULTICASTES1C_vS1D_EENS_8epilogue10collective6detail29Sm90TmaWarpSpecializedAdapterINS1H_15DefaultEpilogueISK_SL_SL_NS1G_6thread17LinearCombinationISK_Li1EffLNS1L_9ScaleType4KindE0ELNS_15FloatRoundStyleE2ESK_EENS1_15EpilogueDefaultEEEEEvvEEEEvNT_6ParamsE,"ax",@progbits
	.align	128
.text._ZN7cutlass13device_kernelINS_4gemm6kernel13GemmUniversalIN4cute5tupleIJiiiiEEENS1_10collective13CollectiveMmaINS1_34MainloopSm90TmaGmmaWarpSpecializedILi3ENS5_IJNS4_1CILi2EEENSA_ILi1EEESC_EEENS1_35KernelTmaWarpSpecializedCooperativeEEENS5_IJNSA_ILi256EEENSA_ILi240EEENSA_ILi64EEEEEENS_10bfloat16_tENS5_IJlSC_lEEESK_SL_NS4_8TiledMMAINS4_8MMA_AtomIJNS4_4SM904GMMA27MMA_64x16x16_F32BF16BF16_SSILNSP_5MajorE0ELSR_0ELNSP_7ScaleInE1ELSS_1EEEEEENS4_6LayoutISD_NS5_IJSC_NSA_ILi0EEESW_EEEEENS5_IJNS4_10UnderscoreESZ_SZ_EEEEENS4_13SM90_TMA_LOADENS4_14ComposedLayoutINS4_7SwizzleILi3ELi4ELi3EEENS4_18smem_ptr_flag_bitsILi16EEENSV_INS5_IJNSA_ILi8EEESI_EEENS5_IJSI_SC_EEEEEEEvNS4_8identityENS4_23SM90_TMA_LOAD_MULTICASTES1C_vS1D_EENS_8epilogue10collective6detail29Sm90TmaWarpSpecializedAdapterINS1H_15DefaultEpilogueISK_SL_SL_NS1G_6thread17LinearCombinationISK_Li1EffLNS1L_9ScaleType4KindE0ELNS_15FloatRoundStyleE2ESK_EENS1_15EpilogueDefaultEEEEEvvEEEEvNT_6ParamsE:
        .type           _ZN7cutlass13device_kernelINS_4gemm6kernel13GemmUniversalIN4cute5tupleIJiiiiEEENS1_10collective13CollectiveMmaINS1_34MainloopSm90TmaGmmaWarpSpecializedILi3ENS5_IJNS4_1CILi2EEENSA_ILi1EEESC_EEENS1_35KernelTmaWarpSpecializedCooperativeEEENS5_IJNSA_ILi256EEENSA_ILi240EEENSA_ILi64EEEEEENS_10bfloat16_tENS5_IJlSC_lEEESK_SL_NS4_8TiledMMAINS4_8MMA_AtomIJNS4_4SM904GMMA27MMA_64x16x16_F32BF16BF16_SSILNSP_5MajorE0ELSR_0ELNSP_7ScaleInE1ELSS_1EEEEEENS4_6LayoutISD_NS5_IJSC_NSA_ILi0EEESW_EEEEENS5_IJNS4_10UnderscoreESZ_SZ_EEEEENS4_13SM90_TMA_LOADENS4_14ComposedLayoutINS4_7SwizzleILi3ELi4ELi3EEENS4_18smem_ptr_flag_bitsILi16EEENSV_INS5_IJNSA_ILi8EEESI_EEENS5_IJSI_SC_EEEEEEEvNS4_8identityENS4_23SM90_TMA_LOAD_MULTICASTES1C_vS1D_EENS_8epilogue10collective6detail29Sm90TmaWarpSpecializedAdapterINS1H_15DefaultEpilogueISK_SL_SL_NS1G_6thread17LinearCombinationISK_Li1EffLNS1L_9ScaleType4KindE0ELNS_15FloatRoundStyleE2ESK_EENS1_15EpilogueDefaultEEEEEvvEEEEvNT_6ParamsE,@function
        .size           _ZN7cutlass13device_kernelINS_4gemm6kernel13GemmUniversalIN4cute5tupleIJiiiiEEENS1_10collective13CollectiveMmaINS1_34MainloopSm90TmaGmmaWarpSpecializedILi3ENS5_IJNS4_1CILi2EEENSA_ILi1EEESC_EEENS1_35KernelTmaWarpSpecializedCooperativeEEENS5_IJNSA_ILi256EEENSA_ILi240EEENSA_ILi64EEEEEENS_10bfloat16_tENS5_IJlSC_lEEESK_SL_NS4_8TiledMMAINS4_8MMA_AtomIJNS4_4SM904GMMA27MMA_64x16x16_F32BF16BF16_SSILNSP_5MajorE0ELSR_0ELNSP_7ScaleInE1ELSS_1EEEEEENS4_6LayoutISD_NS5_IJSC_NSA_ILi0EEESW_EEEEENS5_IJNS4_10UnderscoreESZ_SZ_EEEEENS4_13SM90_TMA_LOADENS4_14ComposedLayoutINS4_7SwizzleILi3ELi4ELi3EEENS4_18smem_ptr_flag_bitsILi16EEENSV_INS5_IJNSA_ILi8EEESI_EEENS5_IJSI_SC_EEEEEEEvNS4_8identityENS4_23SM90_TMA_LOAD_MULTICASTES1C_vS1D_EENS_8epilogue10collective6detail29Sm90TmaWarpSpecializedAdapterINS1H_15DefaultEpilogueISK_SL_SL_NS1G_6thread17LinearCombinationISK_Li1EffLNS1L_9ScaleType4KindE0ELNS_15FloatRoundStyleE2ESK_EENS1_15EpilogueDefaultEEEEEvvEEEEvNT_6ParamsE,(.L_x_545 - _ZN7cutlass13device_kernelINS_4gemm6kernel13GemmUniversalIN4cute5tupleIJiiiiEEENS1_10collective13CollectiveMmaINS1_34MainloopSm90TmaGmmaWarpSpecializedILi3ENS5_IJNS4_1CILi2EEENSA_ILi1EEESC_EEENS1_35KernelTmaWarpSpecializedCooperativeEEENS5_IJNSA_ILi256EEENSA_ILi240EEENSA_ILi64EEEEEENS_10bfloat16_tENS5_IJlSC_lEEESK_SL_NS4_8TiledMMAINS4_8MMA_AtomIJNS4_4SM904GMMA27MMA_64x16x16_F32BF16BF16_SSILNSP_5MajorE0ELSR_0ELNSP_7ScaleInE1ELSS_1EEEEEENS4_6LayoutISD_NS5_IJSC_NSA_ILi0EEESW_EEEEENS5_IJNS4_10UnderscoreESZ_SZ_EEEEENS4_13SM90_TMA_LOADENS4_14ComposedLayoutINS4_7SwizzleILi3ELi4ELi3EEENS4_18smem_ptr_flag_bitsILi16EEENSV_INS5_IJNSA_ILi8EEESI_EEENS5_IJSI_SC_EEEEEEEvNS4_8identityENS4_23SM90_TMA_LOAD_MULTICASTES1C_vS1D_EENS_8epilogue10collective6detail29Sm90TmaWarpSpecializedAdapterINS1H_15DefaultEpilogueISK_SL_SL_NS1G_6thread17LinearCombinationISK_Li1EffLNS1L_9ScaleType4KindE0ELNS_15FloatRoundStyleE2ESK_EENS1_15EpilogueDefaultEEEEEvvEEEEvNT_6ParamsE)
        .other          _ZN7cutlass13device_kernelINS_4gemm6kernel13GemmUniversalIN4cute5tupleIJiiiiEEENS1_10collective13CollectiveMmaINS1_34MainloopSm90TmaGmmaWarpSpecializedILi3ENS5_IJNS4_1CILi2EEENSA_ILi1EEESC_EEENS1_35KernelTmaWarpSpecializedCooperativeEEENS5_IJNSA_ILi256EEENSA_ILi240EEENSA_ILi64EEEEEENS_10bfloat16_tENS5_IJlSC_lEEESK_SL_NS4_8TiledMMAINS4_8MMA_AtomIJNS4_4SM904GMMA27MMA_64x16x16_F32BF16BF16_SSILNSP_5MajorE0ELSR_0ELNSP_7ScaleInE1ELSS_1EEEEEENS4_6LayoutISD_NS5_IJSC_NSA_ILi0EEESW_EEEEENS5_IJNS4_10UnderscoreESZ_SZ_EEEEENS4_13SM90_TMA_LOADENS4_14ComposedLayoutINS4_7SwizzleILi3ELi4ELi3EEENS4_18smem_ptr_flag_bitsILi16EEENSV_INS5_IJNSA_ILi8EEESI_EEENS5_IJSI_SC_EEEEEEEvNS4_8identityENS4_23SM90_TMA_LOAD_MULTICASTES1C_vS1D_EENS_8epilogue10collective6detail29Sm90TmaWarpSpecializedAdapterINS1H_15DefaultEpilogueISK_SL_SL_NS1G_6thread17LinearCombinationISK_Li1EffLNS1L_9ScaleType4KindE0ELNS_15FloatRoundStyleE2ESK_EENS1_15EpilogueDefaultEEEEEvvEEEEvNT_6ParamsE,@"STO_CUDA_ENTRY STV_DEFAULT"
_ZN7cutlass13device_kernelINS_4gemm6kernel13GemmUniversalIN4cute5tupleIJiiiiEEENS1_10collective13CollectiveMmaINS1_34MainloopSm90TmaGmmaWarpSpecializedILi3ENS5_IJNS4_1CILi2EEENSA_ILi1EEESC_EEENS1_35KernelTmaWarpSpecializedCooperativeEEENS5_IJNSA_ILi256EEENSA_ILi240EEENSA_ILi64EEEEEENS_10bfloat16_tENS5_IJlSC_lEEESK_SL_NS4_8TiledMMAINS4_8MMA_AtomIJNS4_4SM904GMMA27MMA_64x16x16_F32BF16BF16_SSILNSP_5MajorE0ELSR_0ELNSP_7ScaleInE1ELSS_1EEEEEENS4_6LayoutISD_NS5_IJSC_NSA_ILi0EEESW_EEEEENS5_IJNS4_10UnderscoreESZ_SZ_EEEEENS4_13SM90_TMA_LOADENS4_14ComposedLayoutINS4_7SwizzleILi3ELi4ELi3EEENS4_18smem_ptr_flag_bitsILi16EEENSV_INS5_IJNSA_ILi8EEESI_EEENS5_IJSI_SC_EEEEEEEvNS4_8identityENS4_23SM90_TMA_LOAD_MULTICASTES1C_vS1D_EENS_8epilogue10collective6detail29Sm90TmaWarpSpecializedAdapterINS1H_15DefaultEpilogueISK_SL_SL_NS1G_6thread17LinearCombinationISK_Li1EffLNS1L_9ScaleType4KindE0ELNS_15FloatRoundStyleE2ESK_EENS1_15EpilogueDefaultEEEEEvvEEEEvNT_6ParamsE:
[----:B------:R-:W0:Y:S02]  /*0000*/  LDC R1, c[0x0][0x28] ;  /* 0x00000a00ff017b82 */ /* 0x000e240000000800 */
[----:B0-----:R-:W-:Y:S01]  /*0010*/  VIADD R1, R1, 0xfffffda0 ;  /* 0xfffffda001017836 */ /* 0x001fe20000000000 */
[----:B------:R-:W0:Y:S01]  /*0020*/  S2R R4, SR_TID.X ;  /* 0x0000000000047919 */ /* 0x000e220000002100 */
[----:B------:R-:W-:Y:S01]  /*0030*/  ELECT P0, URZ, PT ;  /* 0x00000000003f782f */ /* 0x000fe20003800000 */
[----:B------:R-:W-:Y:S01]  /*0040*/  BSSY B0, `(.L_x_0) ;  /* 0x0000015000007945 */ /* 0x000fe20003800000 */
[--C-:B0-----:R-:W-:Y:S02]  /*0050*/  SHF.R.U32.HI R0, RZ, 0x5, R4.reuse ;  /* 0x00000005ff007819 */ /* 0x101fe40000011604 */
[----:B------:R-:W-:-:S03]  /*0060*/  SHF.R.U32.HI R2, RZ, 0x7, R4 ;  /* 0x00000007ff027819 */ /* 0x000fc60000011604 */
[----:B------:R-:W0:Y:S04]  /*0070*/  SHFL.IDX PT, R3, R0, RZ, 0x1f ;  /* 0x00001fff00037589 */ /* 0x000e2800000e0000 */
[----:B------:R-:W1:Y:S01]  /*0080*/  SHFL.IDX PT, R2, R2, RZ, 0x1f ;  /* 0x00001fff02027589 */ /* 0x000e6200000e0000 */
[----:B0-----:R-:W-:Y:S02]  /*0090*/  R2UR UR4, R3 ;  /* 0x00000000030472ca */ /* 0x001fe400000e0000 */
[----:B-1----:R-:W-:-:S11]  /*00a0*/  R2UR UR6, R2 ;  /* 0x00000000020672ca */ /* 0x002fd600000e0000 */
[----:B------:R-:W-:Y:S02]  /*00b0*/  USHF.R.S32.HI UR5, URZ, 0x1f, UR4 ;  /* 0x0000001f3f057899 */ /* 0x000fe40008011404 */
[----:B------:R-:W-:Y:S02]  /*00c0*/  ISETP.NE.OR P0, PT, RZ, UR4, !P0 ;  /* 0x00000004ff007c0c */ /* 0x000fe4000c705670 */
[----:B------:R-:W-:-:S04]  /*00d0*/  ULEA.HI UR5, UR5, UR4, URZ, 0x2 ;  /* 0x0000000405057291 */ /* 0x000fc8000f8f103f */
[----:B------:R-:W-:-:S04]  /*00e0*/  ULOP3.LUT UR5, UR5, 0xfffffffc, URZ, 0xc0, !UPT ;  /* 0xfffffffc05057892 */ /* 0x000fc8000f8ec03f */
[----:B------:R-:W-:-:S03]  /*00f0*/  UIADD3 UR8, UR4, -UR5, URZ ;  /* 0x8000000504087290 */ /* 0x000fc6000fffe03f */
[----:B------:R-:W-:Y:S09]  /*0100*/  @P0 BRA `(.L_x_1) ;  /* 0x0000000000200947 */ /* 0x000ff20003800000 */
[----:B------:R-:W-:Y:S02]  /*0110*/  ULDC.64 UR4, c[0x0][0x198] ;  /* 0x0000660000047ab9 */ /* 0x000fe40000000a00 */
[----:B------:R-:W-:Y:S02]  /*0120*/  UIADD3 UR10, UP0, UR4, 0xf0, URZ ;  /* 0x000000f0040a7890 */ /* 0x000fe4000ff1e03f */
[----:B------:R-:W-:Y:S02]  /*0130*/  UIADD3 UR4, UP1, UR4, 0x1f0, URZ ;  /* 0x000001f004047890 */ /* 0x000fe4000ff3e03f */
[----:B------:R-:W-:Y:S02]  /*0140*/  UIADD3.X UR11, URZ, UR5, URZ, UP0, !UPT ;  /* 0x000000053f0b7290 */ /* 0x000fe400087fe43f */
[----:B------:R-:W-:-:S07]  /*0150*/  UIADD3.X UR5, URZ, UR5, URZ, UP1, !UPT ;  /* 0x000000053f057290 */ /* 0x000fce0008ffe43f */
[----:B------:R0:W-:Y:S02]  /*0160*/  UTMACCTL.PF [UR10] ;  /* 0x000000000a0079b9 */ /* 0x0001e40008040000 */
[----:B------:R0:W-:Y:S02]  /*0170*/  UTMACCTL.PF [UR4] ;  /* 0x00000000040079b9 */ /* 0x0001e40008040000 */
[----:B0-----:R-:W-:Y:S01]  /*0180*/  NOP ;  /* 0x0000000000007918 */ /* 0x001fe20000000000 */
.L_x_1:
[----:B------:R-:W-:Y:S05]  /*0190*/  BSYNC B0 ;  /* 0x0000000000007941 */ /* 0x000fea0003800000 */
.L_x_0:
[----:B------:R-:W-:Y:S01]  /*01a0*/  UISETP.NE.AND UP0, UPT, UR8, 0x3, UPT ;  /* 0x000000030800788c */ /* 0x000fe2000bf05270 */
[----:B------:R-:W0:Y:S01]  /*01b0*/  SHFL.IDX PT, R3, R0, RZ, 0x1f ;  /* 0x00001fff00037589 */ /* 0x000e2200000e0000 */
[----:B------:R-:W-:Y:S02]  /*01c0*/  UIADD3 UR10, UR6, -0x1, URZ ;  /* 0xffffffff060a7890 */ /* 0x000fe4000fffe03f */
[----:B------:R-:W-:Y:S01]  /*01d0*/  ISETP.NE.AND P1, PT, RZ, UR6, PT ;  /* 0x00000006ff007c0c */ /* 0x000fe2000bf25270 */
[----:B------:R-:W-:Y:S02]  /*01e0*/  UISETP.EQ.OR UP0, UPT, UR8, URZ, !UP0 ;  /* 0x0000003f0800728c */ /* 0x000fe4000c702670 */
[----:B------:R-:W-:Y:S02]  /*01f0*/  UISETP.GE.U32.AND UP1, UPT, UR10, 0x2, UPT ;  /* 0x000000020a00788c */ /* 0x000fe4000bf26070 */
[----:B------:R-:W-:-:S04]  /*0200*/  UISETP.EQ.AND UP0, UPT, UR6, URZ, UP0 ;  /* 0x0000003f0600728c */ /* 0x000fc80008702270 */
[----:B------:R-:W-:-:S04]  /*0210*/  USEL UR4, URZ, 0x1, !UP0 ;  /* 0x000000013f047887 */ /* 0x000fc8000c000000 */
[----:B------:R-:W-:-:S06]  /*0220*/  USEL UR4, UR4, 0x2, UP1 ;  /* 0x0000000204047887 */ /* 0x000fcc0008800000 */
[----:B------:R-:W-:Y:S01]  /*0230*/  IMAD.U32 R2, RZ, RZ, UR4 ;  /* 0x00000004ff027e24 */ /* 0x000fe2000f8e00ff */
[----:B0-----:R-:W-:-:S04]  /*0240*/  ISETP.NE.AND P0, PT, R3, RZ, PT ;  /* 0x000000ff0300720c */ /* 0x001fc80003f05270 */
[----:B------:R0:W-:Y:S09]  /*0250*/  STL [R1+0x98], R2 ;  /* 0x0000980201007387 */ /* 0x0001f20000100800 */
[----:B0-----:R-:W-:Y:S05]  /*0260*/  @P0 BRA `(.L_x_2) ;  /* 0x0000000000500947 */ /* 0x001fea0003800000 */
[----:B------:R-:W0:Y:S01]  /*0270*/  S2UR UR9, SR_CgaCtaId ;  /* 0x00000000000979c3 */ /* 0x000e220000008800 */
[----:B------:R-:W-:Y:S01]  /*0280*/  UMOV UR4, 0x400 ;  /* 0x0000040000047882 */ /* 0x000fe20000000000 */
[----:B------:R-:W-:Y:S01]  /*0290*/  UMOV UR5, 0x1 ;  /* 0x0000000100057882 */ /* 0x000fe20000000000 */
[----:B------:R-:W-:Y:S01]  /*02a0*/  UMOV UR6, 0x4 ;  /* 0x0000000400067882 */ /* 0x000fe20000000000 */
[----:B------:R-:W-:Y:S01]  /*02b0*/  ELECT P0, URZ, PT ;  /* 0x00000000003f782f */ /* 0x000fe20003800000 */
[----:B------:R-:W-:-:S04]  /*02c0*/  UIADD3 UR6, -UR6, 0x100000, URZ ;  /* 0x0010000006067890 */ /* 0x000fc8000fffe13f */
[----:B------:R-:W-:Y:S02]  /*02d0*/  USHF.L.U32 UR7, UR6, 0xb, URZ ;  /* 0x0000000b06077899 */ /* 0x000fe4000800063f */
[----:B------:R-:W-:Y:S02]  /*02e0*/  USHF.L.U32 UR6, UR6, 0x1, URZ ;  /* 0x0000000106067899 */ /* 0x000fe4000800063f */
[----:B0-----:R-:W-:Y:S02]  /*02f0*/  ULEA UR9, UR9, UR4, 0x18 ;  /* 0x0000000409097291 */ /* 0x001fe4000f8ec03f */
[----:B------:R-:W-:-:S04]  /*0300*/  UIADD3 UR4, -UR5, 0x100000, URZ ;  /* 0x0010000005047890 */ /* 0x000fc8000fffe13f */
[----:B------:R-:W-:Y:S02]  /*0310*/  USHF.L.U32 UR5, UR4, 0xb, URZ ;  /* 0x0000000b04057899 */ /* 0x000fe4000800063f */
[----:B------:R-:W-:Y:S01]  /*0320*/  USHF.L.U32 UR4, UR4, 0x1, URZ ;  /* 0x0000000104047899 */ /* 0x000fe2000800063f */
[----:B------:R-:W0:Y:S11]  /*0330*/  FENCE.VIEW.ASYNC.S ;  /* 0x00000000000073c6 */ /* 0x000e360000000000 */
[----:B0-----:R0:W1:Y:S01]  /*0340*/  SYNCS.EXCH.64 URZ, [UR9], UR4 ;  /* 0x00000004093f75b2 */ /* 0x0010620008000100 */
[----:B------:R0:W2:Y:S01]  /*0350*/  SYNCS.EXCH.64 URZ, [UR9+0x18], UR6 ;  /* 0x00001806093f75b2 */ /* 0x0000a20008000100 */
[----:B------:R0:W3:Y:S01]  /*0360*/  SYNCS.EXCH.64 URZ, [UR9+0x8], UR4 ;  /* 0x00000804093f75b2 */ /* 0x0000e20008000100 */
[----:B------:R0:W4:Y:S01]  /*0370*/  SYNCS.EXCH.64 URZ, [UR9+0x20], UR6 ;  /* 0x00002006093f75b2 */ /* 0x0001220008000100 */
[----:B------:R0:W0:Y:S01]  /*0380*/  SYNCS.EXCH.64 URZ, [UR9+0x10], UR4 ;  /* 0x00001004093f75b2 */ /* 0x0000220008000100 */
[----:B------:R0:W0:Y:S01]  /*0390*/  SYNCS.EXCH.64 URZ, [UR9+0x28], UR6 ;  /* 0x00002806093f75b2 */ /* 0x0000220008000100 */
[----:B------:R-:W-:Y:S01]  /*03a0*/  NOP ;  /* 0x0000000000007918 */ /* 0x000fe20000000000 */
.L_x_2:
[----:B------:R-:W-:Y:S01]  /*03b0*/  SHF.R.S32.HI R2, RZ, 0x1f, R4 ;  /* 0x0000001fff027819 */ /* 0x000fe20000011404 */
[----:B------:R-:W5:Y:S01]  /*03c0*/  SHFL.IDX PT, R0, R0, RZ, 0x1f ;  /* 0x00001fff00007589 */ /* 0x000f6200000e0000 */
[----:B0-----:R-:W0:Y:S01]  /*03d0*/  S2UR UR9, SR_CTAID.X ;  /* 0x00000000000979c3 */ /* 0x001e220000002500 */
[----:B------:R-:W-:Y:S02]  /*03e0*/  ELECT P0, URZ, PT ;  /* 0x00000000003f782f */ /* 0x000fe40003800000 */
[----:B------:R-:W-:Y:S01]  /*03f0*/  LEA.HI R2, R2, R4, RZ, 0x7 ;  /* 0x0000000402027211 */ /* 0x000fe200078f38ff */
[----:B------:R-:W-:Y:S01]  /*0400*/  ULDC UR4, c[0x0][0x150] ;  /* 0x0000540000047ab9 */ /* 0x000fe20000000800 */
[----:B------:R-:W-:Y:S01]  /*0410*/  SHF.R.S32.HI R6, RZ, 0x1f, R3 ;  /* 0x0000001fff067819 */ /* 0x000fe20000011403 */
[----:B------:R-:W-:Y:S01]  /*0420*/  NOP ;  /* 0x0000000000007918 */ /* 0x000fe20000000000 */
[----:B------:R-:W-:Y:S01]  /*0430*/  LOP3.LUT R2, R2, 0xffffff80, RZ, 0xc0, !PT ;  /* 0xffffff8002027812 */ /* 0x000fe200078ec0ff */
[----:B------:R-:W-:Y:S01]  /*0440*/  NOP ;  /* 0x0000000000007918 */ /* 0x000fe20000000000 */
[----:B------:R-:W-:Y:S01]  /*0450*/  LEA.HI R6, R6, R3, RZ, 0x2 ;  /* 0x0000000306067211 */ /* 0x000fe200078f10ff */
[----:B------:R-:W1:Y:S02]  /*0460*/  LDC R8, c[0x0][0x144] ;  /* 0x00005100ff087b82 */ /* 0x000e640000000800 */
[----:B------:R-:W-:Y:S01]  /*0470*/  IMAD.IADD R4, R4, 0x1, -R2 ;  /* 0x0000000104047824 */ /* 0x000fe200078e0a02 */
[----:B------:R-:W-:Y:S01]  /*0480*/  LOP3.LUT R6, R6, 0x3ffffffc, RZ, 0xc0, !PT ;  /* 0x3ffffffc06067812 */ /* 0x000fe200078ec0ff */
[----:B------:R-:W2:Y:S03]  /*0490*/  S2R R2, SR_CTAID.Y ;  /* 0x0000000000027919 */ /* 0x000ea60000002600 */
[----:B------:R-:W-:Y:S01]  /*04a0*/  SHF.R.S32.HI R5, RZ, 0x1f, R4 ;  /* 0x0000001fff057819 */ /* 0x000fe20000011404 */
[----:B------:R-:W-:Y:S01]  /*04b0*/  IMAD.IADD R6, R3, 0x1, -R6 ;  /* 0x0000000103067824 */ /* 0x000fe200078e0a06 */
[----:B------:R-:W3:Y:S02]  /*04c0*/  LDC R11, c[0x0][0x148] ;  /* 0x00005200ff0b7b82 */ /* 0x000ee40000000800 */
[----:B------:R-:W-:-:S02]  /*04d0*/  LEA.HI R5, R5, R4, RZ, 0x3 ;  /* 0x0000000405057211 */ /* 0x000fc400078f18ff */
[----:B-----5:R-:W-:Y:S02]  /*04e0*/  ISETP.NE.OR P0, PT, R0, RZ, !P0 ;  /* 0x000000ff0000720c */ /* 0x020fe40004705670 */
[--C-:B------:R-:W-:Y:S02]  /*04f0*/  SHF.R.S32.HI R0, RZ, 0x3, R5.reuse ;  /* 0x00000003ff007819 */ /* 0x100fe40000011405 */
[----:B------:R-:W-:Y:S02]  /*0500*/  SHF.R.S32.HI R5, RZ, 0x1f, R5 ;  /* 0x0000001fff057819 */ /* 0x000fe40000011405 */
[----:B0-----:R-:W-:Y:S02]  /*0510*/  I2FP.F32.U32 R7, UR9 ;  /* 0x0000000900077c45 */ /* 0x001fe40008201000 */
[----:B------:R-:W-:-:S03]  /*0520*/  LEA.HI R5, R5, R0, RZ, 0x2 ;  /* 0x0000000005057211 */ /* 0x000fc600078f10ff */
[----:B------:R-:W-:Y:S01]  /*0530*/  FMUL R7, R7, UR4 ;  /* 0x0000000407077c20 */ /* 0x000fe20008400000 */
[----:B------:R-:W-:Y:S01]  /*0540*/  LOP3.LUT R5, R5, 0xfffffffc, RZ, 0xc0, !PT ;  /* 0xfffffffc05057812 */ /* 0x000fe200078ec0ff */
[----:B------:R-:W-:Y:S01]  /*0550*/  VOTEU.ALL UP0, P0 ;  /* 0x00000000003f7886 */ /* 0x000fe20000000000 */
[----:B------:R-:W-:Y:S01]  /*0560*/  ULDC UR4, c[0x0][0x154] ;  /* 0x0000550000047ab9 */ /* 0x000fe20000000800 */
[----:B------:R-:W-:Y:S02]  /*0570*/  VOTEU.ALL UP1, P0 ;  /* 0x00000000003f7886 */ /* 0x000fe40000020000 */
[----:B------:R-:W0:Y:S01]  /*0580*/  F2I.U32.TRUNC.NTZ R7, R7 ;  /* 0x0000000700077305 */ /* 0x000e22000020f000 */
[----:B------:R-:W-:Y:S01]  /*0590*/  IMAD.IADD R5, R0, 0x1, -R5 ;  /* 0x0000000100057824 */ /* 0x000fe200078e0a05 */
[----:B------:R-:W5:Y:S01]  /*05a0*/  @!UP0 S2UR UR7, SR_CgaCtaId ;  /* 0x00000000000789c3 */ /* 0x000f620000008800 */
[----:B------:R-:W-:Y:S02]  /*05b0*/  @!UP0 UMOV UR6, 0x400 ;  /* 0x0000040000068882 */ /* 0x000fe40000000000 */
[----:B------:R-:W-:Y:S01]  /*05c0*/  IMAD R5, R6, 0x4, R5 ;  /* 0x0000000406057824 */ /* 0x000fe200078e0205 */
[----:B--2---:R-:W-:-:S04]  /*05d0*/  I2FP.F32.U32 R9, R2 ;  /* 0x0000000200097245 */ /* 0x004fc80000201000 */
[----:B------:R-:W-:Y:S01]  /*05e0*/  LEA.HI R0, R5, R5, RZ, 0x1 ;  /* 0x0000000505007211 */ /* 0x000fe200078f08ff */
[----:B------:R-:W-:Y:S01]  /*05f0*/  FMUL R9, R9, UR4 ;  /* 0x0000000409097c20 */ /* 0x000fe20008400000 */
[----:B------:R-:W-:Y:S02]  /*0600*/  UMOV UR4, 0x20 ;  /* 0x0000002000047882 */ /* 0x000fe40000000000 */
[----:B------:R-:W-:Y:S01]  /*0610*/  LOP3.LUT R6, R0, 0xfffffffe, RZ, 0xc0, !PT ;  /* 0xfffffffe00067812 */ /* 0x000fe200078ec0ff */
[----:B0-----:R-:W-:Y:S01]  /*0620*/  IMAD.MOV R13, RZ, RZ, -R7 ;  /* 0x000000ffff0d7224 */ /* 0x001fe200078e0a07 */
[----:B------:R-:W-:-:S04]  /*0630*/  @!UP0 UIADD3 UR4, -UR4, 0x100000, URZ ;  /* 0x0010000004048890 */ /* 0x000fc8000fffe13f */
[----:B------:R-:W-:Y:S02]  /*0640*/  @!UP0 USHF.L.U32 UR5, UR4, 0xb, URZ ;  /* 0x0000000b04058899 */ /* 0x000fe4000800063f */
[----:B------:R-:W-:Y:S01]  /*0650*/  @!UP0 USHF.L.U32 UR4, UR4, 0x1, URZ ;  /* 0x0000000104048899 */ /* 0x000fe2000800063f */
[----:B------:R-:W0:Y:S01]  /*0660*/  F2I.U32.TRUNC.NTZ R9, R9 ;  /* 0x0000000900097305 */ /* 0x000e22000020f000 */
[----:B-1----:R-:W-:Y:S02]  /*0670*/  IMAD R0, R8, R13, UR9 ;  /* 0x0000000908007e24 */ /* 0x002fe4000f8e020d */
[C---:B------:R-:W-:Y:S02]  /*0680*/  IMAD.IADD R7, R5.reuse, 0x1, -R6 ;  /* 0x0000000105077824 */ /* 0x040fe400078e0a06 */
[----:B------:R-:W-:-:S03]  /*0690*/  IMAD.SHL.U32 R6, R5, 0x4, RZ ;  /* 0x0000000405067824 */ /* 0x000fc600078e00ff */
[----:B------:R-:W-:Y:S01]  /*06a0*/  ISETP.NE.AND P2, PT, R7, R0, PT ;  /* 0x000000000700720c */ /* 0x000fe20003f45270 */
[----:B-----5:R-:W-:Y:S01]  /*06b0*/  @!UP0 ULEA UR6, UR7, UR6, 0x18 ;  /* 0x0000000607068291 */ /* 0x020fe2000f8ec03f */
[----:B------:R-:W-:Y:S01]  /*06c0*/  LOP3.LUT R10, R5, 0xc, R6, 0x78, !PT ;  /* 0x0000000c050a7812 */ /* 0x000fe200078e7806 */
[----:B------:R-:W1:Y:S01]  /*06d0*/  LDC R7, c[0x0][0x140] ;  /* 0x00005000ff077b82 */ /* 0x000e620000000800 */
[----:B------:R-:W-:Y:S01]  /*06e0*/  VOTEU.ALL UP0, P0 ;  /* 0x00000000003f7886 */ /* 0x000fe20000000000 */
[----:B------:R-:W-:Y:S01]  /*06f0*/  LOP3.LUT P0, RZ, R4, 0x7, RZ, 0xc0, !PT ;  /* 0x0000000704ff7812 */ /* 0x000fe2000780c0ff */
[----:B0-----:R-:W-:Y:S01]  /*0700*/  IMAD.MOV R12, RZ, RZ, -R9 ;  /* 0x000000ffff0c7224 */ /* 0x001fe200078e0a09 */
[----:B------:R0:W-:Y:S01]  /*0710*/  STL [R1+0x84], R10 ;  /* 0x0000840a01007387 */ /* 0x0001e20000100800 */
[----:B------:R-:W-:Y:S01]  /*0720*/  IMAD.MOV.U32 R4, RZ, RZ, 0x1 ;  /* 0x00000001ff047424 */ /* 0x000fe200078e00ff */
[----:B------:R-:W-:Y:S01]  /*0730*/  ISETP.LT.U32.AND P0, PT, R10, 0x2, !P0 ;  /* 0x000000020a00780c */ /* 0x000fe20004701070 */
[----:B---3--:R-:W-:-:S03]  /*0740*/  IMAD R6, R11, R12, R2 ;  /* 0x0000000c0b067224 */ /* 0x008fc600078e0202 */
[----:B------:R-:W-:Y:S01]  /*0750*/  @P2 LEA.HI R5, R10, R10, RZ, 0x1 ;  /* 0x0000000a0a052211 */ /* 0x000fe200078f08ff */
[----:B------:R-:W2:Y:S02]  /*0760*/  FENCE.VIEW.ASYNC.S ;  /* 0x00000000000073c6 */ /* 0x000ea40000000000 */
[----:B--2---:R0:W2:Y:S01]  /*0770*/  @!UP0 SYNCS.EXCH.64 URZ, [UR6+0x40], UR4 ;  /* 0x00004004063f85b2 */ /* 0x0040a20008000100 */
[----:B------:R-:W-:-:S04]  /*0780*/  @P2 SHF.R.S32.HI R5, RZ, 0x1, R5 ;  /* 0x00000001ff052819 */ /* 0x000fc80000011405 */
[----:B------:R-:W-:Y:S02]  /*0790*/  @P2 ISETP.NE.AND P3, PT, R5, R6, PT ;  /* 0x000000060500220c */ /* 0x000fe40003f65270 */
[----:B------:R-:W-:Y:S02]  /*07a0*/  SEL R5, RZ, 0x1, !P0 ;  /* 0x00000001ff057807 */ /* 0x000fe40004000000 */
[----:B------:R-:W-:Y:S02]  /*07b0*/  @P2 SEL R4, RZ, 0x1, P3 ;  /* 0x00000001ff042807 */ /* 0x000fe40001800000 */
[----:B-1----:R-:W-:Y:S02]  /*07c0*/  ISETP.EQ.U32.AND P4, PT, R7, 0x1, PT ;  /* 0x000000010700780c */ /* 0x002fe40003f82070 */
[----:B------:R-:W-:Y:S01]  /*07d0*/  LOP3.LUT R4, R4, R5, RZ, 0xc0, !PT ;  /* 0x0000000504047212 */ /* 0x000fe200078ec0ff */
[----:B------:R0:W1:Y:S01]  /*07e0*/  @!UP1 SYNCS.EXCH.64 URZ, [UR6+0x48], UR4 ;  /* 0x00004804063f95b2 */ /* 0x0000620008000100 */
[----:B------:R-:W-:-:S03]  /*07f0*/  NOP ;  /* 0x0000000000007918 */ /* 0x000fc60000000000 */
[----:B------:R0:W-:Y:S06]  /*0800*/  STL [R1+0x80], R4 ;  /* 0x0000800401007387 */ /* 0x0001ec0000100800 */
[----:B--2---:R-:W-:Y:S05]  /*0810*/  @!P4 BRA `(.L_x_3) ;  /* 0x000000000008c947 */ /* 0x004fea0003800000 */
[----:B-1--4-:R-:W-:Y:S01]  /*0820*/  UCGABAR_ARV ;  /* 0x00000000000079c7 */ /* 0x012fe20008000000 */
[----:B------:R-:W-:Y:S05]  /*0830*/  BRA `(.L_x_4) ;  /* 0x0000000000047947 */ /* 0x000fea0003800000 */
.L_x_3:
[----:B-1--4-:R-:W-:Y:S01]  /*0840*/  NOP ;  /* 0x0000000000007918 */ /* 0x012fe20000000000 */
.L_x_4:
[----:B0-----:R-:W0:Y:S01]  /*0850*/  LDC R4, c[0x0][0x65c] ;  /* 0x00019700ff047b82 */ /* 0x001e220000000800 */
[----:B------:R-:W-:Y:S01]  /*0860*/  IMAD.MOV.U32 R5, RZ, RZ, RZ ;  /* 0x000000ffff057224 */ /* 0x000fe200078e00ff */
[----:B0-----:R-:W-:Y:S01]  /*0870*/  ISETP.NE.AND P2, PT, R4, 0x1, PT ;  /* 0x000000010400780c */ /* 0x001fe20003f45270 */
[----:B------:R-:W-:-:S12]  /*0880*/  IMAD.U32 R4, RZ, RZ, UR9 ;  /* 0x00000009ff047e24 */ /* 0x000fd8000f8e00ff */
[----:B------:R-:W0:Y:S01]  /*0890*/  @P2 LDC R7, c[0x0][0x10] ;  /* 0x00000400ff072b82 */ /* 0x000e220000000800 */
[----:B------:R-:W-:Y:S02]  /*08a0*/  @P2 IMAD.MOV.U32 R3, RZ, RZ, RZ ;  /* 0x000000ffff032224 */ /* 0x000fe400078e00ff */
[----:B------:R-:W-:-:S05]  /*08b0*/  @P2 IMAD.MOV.U32 R13, RZ, RZ, RZ ;  /* 0x000000ffff0d2224 */ /* 0x000fca00078e00ff */
[----:B------:R-:W1:Y:S01]  /*08c0*/  @!P2 LDC R9, c[0x0][0xc] ;  /* 0x00000300ff09ab82 */ /* 0x000e620000000800 */
[----:B0-----:R-:W-:-:S04]  /*08d0*/  @P2 IMAD.WIDE.U32 R6, R7, UR9, R2 ;  /* 0x0000000907062c25 */ /* 0x001fc8000f8e0002 */
[----:B------:R-:W-:Y:S02]  /*08e0*/  @P2 IMAD.MOV.U32 R23, RZ, RZ, R6 ;  /* 0x000000ffff172224 */ /* 0x000fe400078e0006 */
[----:B------:R-:W-:Y:S02]  /*08f0*/  @P2 IMAD.IADD R24, R7, 0x1, R13 ;  /* 0x0000000107182824 */ /* 0x000fe400078e020d */
[----:B-1----:R-:W-:-:S04]  /*0900*/  @!P2 IMAD.WIDE.U32 R4, R2, R9, R4 ;  /* 0x000000090204a225 */ /* 0x002fc800078e0004 */
[----:B------:R-:W-:Y:S01]  /*0910*/  @!P2 IMAD.MOV.U32 R23, RZ, RZ, R4 ;  /* 0x000000ffff17a224 */ /* 0x000fe200078e0004 */
[----:B------:R-:W-:-:S04]  /*0920*/  @!P2 MOV R24, R5 ;  /* 0x000000050018a202 */ /* 0x000fc80000000f00 */
[----:B------:R0:W-:Y:S04]  /*0930*/  STL [R1+0xa4], R23 ;  /* 0x0000a41701007387 */ /* 0x0001e80000100800 */
[----:B------:R0:W-:Y:S01]  /*0940*/  STL [R1+0xa0], R24 ;  /* 0x0000a01801007387 */ /* 0x0001e20000100800 */
[----:B------:R-:W-:Y:S05]  /*0950*/  @!P4 BRA `(.L_x_5) ;  /* 0x00000000000cc947 */ /* 0x000fea0003800000 */
[----:B------:R-:W-:Y:S01]  /*0960*/  UCGABAR_WAIT ;  /* 0x0000000000007dc7 */ /* 0x000fe20008000000 */
[----:B------:R-:W-:Y:S01]  /*0970*/  CCTL.IVALL ;  /* 0x00000000ff00798f */ /* 0x000fe20002000000 */
[----:B------:R-:W-:Y:S05]  /*0980*/  BRA `(.L_x_6) ;  /* 0x0000000000047947 */ /* 0x000fea0003800000 */
.L_x_5:
[----:B------:R-:W-:Y:S06]  /*0990*/  BAR.SYNC.DEFER_BLOCKING 0x0 ;  /* 0x0000000000007b1d */ /* 0x000fec0000010000 */
.L_x_6:
[----:B------:R-:W-:Y:S05]  /*09a0*/  @!P1 BRA `(.L_x_7) ;  /* 0x000001ac001c9947 */ /* 0x000fea0003800000 */
[----:B------:R-:W-:-:S06]  /*09b0*/  UISETP.GT.U32.AND UP0, UPT, UR10, 0x1, UPT ;  /* 0x000000010a00788c */ /* 0x000fcc000bf04070 */
[----:B------:R-:W-:-:S13]  /*09c0*/  PLOP3.LUT P0, PT, PT, PT, UP0, 0x80, 0x0 ;  /* 0x000000000000781c */ /* 0x000fda0003f0f008 */
[----:B------:R-:W-:Y:S05]  /*09d0*/  @P0 EXIT ;  /* 0x000000000000094d */ /* 0x000fea0003800000 */
[----:B------:R-:W-:Y:S01]  /*09e0*/  ULDC.64 UR4, c[0x0][0x650] ;  /* 0x0001940000047ab9 */ /* 0x000fe20000000a00 */
[----:B------:R-:W-:Y:S02]  /*09f0*/  PRMT R6, RZ, 0x7610, R6 ;  /* 0x00007610ff067816 */ /* 0x000fe40000000006 */
[----:B------:R-:W-:Y:S01]  /*0a00*/  ISETP.GE.U32.AND P0, PT, R23, UR4, PT ;  /* 0x0000000417007c0c */ /* 0x000fe2000bf06070 */
[----:B------:R-:W-:Y:S02]  /*0a10*/  UMOV UR4, 0xffffffff ;  /* 0xffffffff00047882 */ /* 0x000fe40000000000 */
[----:B------:R-:W-:Y:S01]  /*0a20*/  IMAD.U32 R4, RZ, RZ, UR4 ;  /* 0x00000004ff047e24 */ /* 0x000fe2000f8e00ff */
[----:B------:R-:W-:Y:S01]  /*0a30*/  ISETP.GE.U32.AND.EX P0, PT, R24, UR5, PT, P0 ;  /* 0x0000000518007c0c */ /* 0x000fe2000bf06100 */
[----:B------:R-:W-:Y:S01]  /*0a40*/  UMOV UR5, 0xffffffff ;  /* 0xffffffff00057882 */ /* 0x000fe20000000000 */
[----:B------:R-:W-:Y:S02]  /*0a50*/  IMAD.U32 R19, RZ, RZ, UR4 ;  /* 0x00000004ff137e24 */ /* 0x000fe4000f8e00ff */
[----:B------:R1:W-:Y:S01]  /*0a60*/  STL [R1+0x9c], R4 ;  /* 0x00009c0401007387 */ /* 0x0003e20000100800 */
[----:B------:R-:W-:-:S08]  /*0a70*/  IMAD.U32 R18, RZ, RZ, UR5 ;  /* 0x00000005ff127e24 */ /* 0x000fd0000f8e00ff */
[----:B------:R-:W-:Y:S05]  /*0a80*/  @P0 BRA `(.L_x_8) ;  /* 0x0000000400480947 */ /* 0x000fea0003800000 */
[----:B------:R-:W2:Y:S01]  /*0a90*/  LDC.64 R14, c[0x0][0x628] ;  /* 0x00018a00ff0e7b82 */ /* 0x000ea20000000a00 */
[----:B-1----:R-:W-:Y:S02]  /*0aa0*/  IMAD.MOV.U32 R4, RZ, RZ, R23 ;  /* 0x000000ffff047224 */ /* 0x002fe400078e0017 */
[----:B------:R-:W-:-:S05]  /*0ab0*/  IMAD.MOV.U32 R5, RZ, RZ, R24 ;  /* 0x000000ffff057224 */ /* 0x000fca00078e0018 */
[----:B------:R-:W1:Y:S08]  /*0ac0*/  LDC R10, c[0x0][0x630] ;  /* 0x00018c00ff0a7b82 */ /* 0x000e700000000800 */
[----:B------:R-:W3:Y:S01]  /*0ad0*/  LDC.64 R16, c[0x0][0x620] ;  /* 0x00018800ff107b82 */ /* 0x000ee20000000a00 */
[----:B--2---:R-:W-:-:S04]  /*0ae0*/  ISETP.NE.U32.AND P0, PT, R14, RZ, PT ;  /* 0x000000ff0e00720c */ /* 0x004fc80003f05070 */
[----:B------:R-:W-:-:S13]  /*0af0*/  ISETP.NE.AND.EX P0, PT, R15, RZ, PT, P0 ;  /* 0x000000ff0f00720c */ /* 0x000fda0003f05300 */
[----:B-1-3--:R-:W-:Y:S05]  /*0b00*/  @!P0 BRA `(.L_x_9) ;  /* 0x0000000000288947 */ /* 0x00afea0003800000 */
[----:B------:R-:W1:Y:S02]  /*0b10*/  LDC R9, c[0x0][0x634] ;  /* 0x00018d00ff097b82 */ /* 0x000e640000000800 */
[----:B-1----:R-:W-:-:S05]  /*0b20*/  IADD3 R9, P0, R23, R9, RZ ;  /* 0x0000000917097210 */ /* 0x002fca0007f1e0ff */
[----:B------:R-:W-:-:S04]  /*0b30*/  IMAD.X R13, RZ, RZ, R24, P0 ;  /* 0x000000ffff0d7224 */ /* 0x000fc800000e0618 */
[----:B------:R-:W-:-:S04]  /*0b40*/  IMAD.WIDE.U32 R4, R13, R14, RZ ;  /* 0x0000000e0d047225 */ /* 0x000fc800078e00ff */
[----:B------:R-:W-:-:S04]  /*0b50*/  IMAD.WIDE.U32 R6, P0, R9, R15, R4 ;  /* 0x0000000f09067225 */ /* 0x000fc80007800004 */
[----:B------:R-:W-:-:S04]  /*0b60*/  IMAD.WIDE.U32 R4, R9, R14, RZ ;  /* 0x0000000e09047225 */ /* 0x000fc800078e00ff */
[----:B------:R-:W-:Y:S01]  /*0b70*/  IMAD.X R9, RZ, RZ, RZ, P0 ;  /* 0x000000ffff097224 */ /* 0x000fe200000e06ff */
[----:B------:R-:W-:Y:S01]  /*0b80*/  IADD3 RZ, P0, R5, R6, RZ ;  /* 0x0000000605ff7210 */ /* 0x000fe20007f1e0ff */
[----:B------:R-:W-:-:S04]  /*0b90*/  IMAD.MOV.U32 R8, RZ, RZ, R7 ;  /* 0x000000ffff087224 */ /* 0x000fc800078e0007 */
[----:B------:R-:W-:-:S08]  /*0ba0*/  IMAD.WIDE.U32.X R4, R13, R15, R8, P0 ;  /* 0x0000000f0d047225 */ /* 0x000fd000000e0408 */
.L_x_9:
[----:B------:R-:W1:Y:S01]  /*0bb0*/  LDC.64 R20, c[0x0][0x640] ;  /* 0x00019000ff147b82 */ /* 0x000e620000000a00 */
[-C--:B------:R-:W-:Y:S01]  /*0bc0*/  SHF.R.U64 R22, R4, R10.reuse, R5 ;  /* 0x0000000a04167219 */ /* 0x080fe20000001205 */
[----:B------:R-:W-:Y:S01]  /*0bd0*/  IMAD.MOV.U32 R4, RZ, RZ, R23 ;  /* 0x000000ffff047224 */ /* 0x000fe200078e0017 */
[----:B------:R-:W-:Y:S01]  /*0be0*/  SHF.R.U32.HI R3, RZ, R10, R5 ;  /* 0x0000000aff037219 */ /* 0x000fe20000011605 */
[----:B------:R-:W-:Y:S01]  /*0bf0*/  IMAD.MOV.U32 R5, RZ, RZ, R24 ;  /* 0x000000ffff057224 */ /* 0x000fe200078e0018 */
[----:B------:R-:W-:Y:S01]  /*0c00*/  IADD3 R7, P0, RZ, -R22, RZ ;  /* 0x80000016ff077210 */ /* 0x000fe20007f1e0ff */
[----:B0-----:R-:W-:Y:S02]  /*0c10*/  IMAD R23, R11, R12, R2 ;  /* 0x0000000c0b177224 */ /* 0x001fe400078e0202 */
[----:B------:R-:W0:Y:S01]  /*0c20*/  LDC R8, c[0x0][0x618] ;  /* 0x00018600ff087b82 */ /* 0x000e220000000800 */
[----:B------:R-:W-:Y:S02]  /*0c30*/  IMAD.MOV.U32 R11, RZ, RZ, 0x1 ;  /* 0x00000001ff0b7424 */ /* 0x000fe400078e00ff */
[----:B------:R-:W-:-:S02]  /*0c40*/  IMAD.X R3, RZ, RZ, ~R3, P0 ;  /* 0x000000ffff037224 */ /* 0x000fc400000e0e03 */
[----:B------:R-:W-:-:S03]  /*0c50*/  IMAD.WIDE.U32 R4, R7, R16, R4 ;  /* 0x0000001007047225 */ /* 0x000fc600078e0004 */
[----:B------:R-:W2:Y:S01]  /*0c60*/  LDC R14, c[0x0][0x608] ;  /* 0x00018200ff0e7b82 */ /* 0x000ea20000000800 */
[----:B------:R-:W-:-:S04]  /*0c70*/  IMAD R6, R3, R16, RZ ;  /* 0x0000001003067224 */ /* 0x000fc800078e02ff */
[----:B------:R-:W-:-:S03]  /*0c80*/  IMAD R3, R7, R17, R6 ;  /* 0x0000001107037224 */ /* 0x000fc600078e0206 */
[----:B------:R-:W3:Y:S01]  /*0c90*/  LDC R18, c[0x0][0x658] ;  /* 0x00019600ff127b82 */ /* 0x000ee20000000800 */
[----:B------:R-:W-:Y:S01]  /*0ca0*/  IMAD.IADD R3, R5, 0x1, R3 ;  /* 0x0000000105037824 */ /* 0x000fe200078e0203 */
[----:B-1----:R-:W-:Y:S01]  /*0cb0*/  ISETP.NE.U32.AND P0, PT, R20, RZ, PT ;  /* 0x000000ff1400720c */ /* 0x002fe20003f05070 */
[----:B------:R-:W-:-:S03]  /*0cc0*/  IMAD.MOV.U32 R5, RZ, RZ, -0x1 ;  /* 0xffffffffff057424 */ /* 0x000fc600078e00ff */
[----:B------:R-:W-:Y:S02]  /*0cd0*/  ISETP.NE.AND.EX P0, PT, R21, RZ, PT, P0 ;  /* 0x000000ff1500720c */ /* 0x000fe40003f05300 */
[----:B------:R-:W1:Y:S01]  /*0ce0*/  LDC R13, c[0x0][0x600] ;  /* 0x00018000ff0d7b82 */ /* 0x000e620000000800 */
[-CC-:B0-----:R-:W-:Y:S02]  /*0cf0*/  SHF.R.U64 R10, R4, R8.reuse, R3.reuse ;  /* 0x00000008040a7219 */ /* 0x181fe40000001203 */
[----:B------:R-:W-:-:S05]  /*0d00*/  SHF.R.U32.HI R3, RZ, R8, R3 ;  /* 0x00000008ff037219 */ /* 0x000fca0000011603 */
[----:B------:R-:W0:Y:S01]  /*0d10*/  LDC R15, c[0x0][0x648] ;  /* 0x00019200ff0f7b82 */ /* 0x000e220000000800 */
[-CC-:B--2---:R-:W-:Y:S02]  /*0d20*/  SHF.R.U64 R19, R10, R14.reuse, R3.reuse ;  /* 0x0000000e0a137219 */ /* 0x184fe40000001203 */
[----:B------:R-:W-:-:S05]  /*0d30*/  SHF.R.U32.HI R3, RZ, R14, R3 ;  /* 0x0000000eff037219 */ /* 0x000fca0000011603 */
[----:B------:R-:W2:Y:S01]  /*0d40*/  LDC R17, c[0x0][0x638] ;  /* 0x00018e00ff117b82 */ /* 0x000ea20000000800 */
[-C--:B---3--:R-:W-:Y:S02]  /*0d50*/  SHF.L.U32 R2, R5, R18.reuse, RZ ;  /* 0x0000001205027219 */ /* 0x088fe400000006ff */
[--C-:B------:R-:W-:Y:S02]  /*0d60*/  SHF.R.U64 R12, R19, R18, R3.reuse ;  /* 0x00000012130c7219 */ /* 0x100fe40000001203 */
[----:B------:R-:W-:Y:S02]  /*0d70*/  LOP3.LUT R8, RZ, R2, RZ, 0x33, !PT ;  /* 0x00000002ff087212 */ /* 0x000fe400078e33ff */
[----:B------:R-:W-:Y:S01]  /*0d80*/  SHF.R.U32.HI R3, RZ, R18, R3 ;  /* 0x00000012ff037219 */ /* 0x000fe20000011603 */
[----:B------:R-:W3:Y:S01]  /*0d90*/  LDC R16, c[0x0][0x610] ;  /* 0x00018400ff107b82 */ /* 0x000ee20000000800 */
[----:B------:R-:W-:Y:S01]  /*0da0*/  IMAD.MOV.U32 R2, RZ, RZ, R12 ;  /* 0x000000ffff027224 */ /* 0x000fe200078e000c */
[----:B------:R-:W-:Y:S06]  /*0db0*/  @!P0 BRA `(.L_x_10) ;  /* 0x0000000000288947 */ /* 0x000fec0003800000 */
[----:B------:R-:W4:Y:S02]  /*0dc0*/  LDC R7, c[0x0][0x64c] ;  /* 0x00019300ff077b82 */ /* 0x000f240000000800 */
[----:B----4-:R-:W-:-:S05]  /*0dd0*/  IADD3 R7, P0, R12, R7, RZ ;  /* 0x000000070c077210 */ /* 0x010fca0007f1e0ff */
        /* <DEDUP_REMOVED lines=8> */
.L_x_10:
[----:B0-----:R-:W-:Y:S02]  /*0e60*/  SHF.R.U64 R4, R2, R15, R3 ;  /* 0x0000000f02047219 */ /* 0x001fe40000001203 */
[----:B------:R-:W-:Y:S02]  /*0e70*/  SHF.L.U32 R2, R11, R18, RZ ;  /* 0x000000120b027219 */ /* 0x000fe400000006ff */
[----:B------:R-:W-:Y:S01]  /*0e80*/  LOP3.LUT R3, R19, R8, RZ, 0xc0, !PT ;  /* 0x0000000813037212 */ /* 0x000fe200078ec0ff */
[----:B------:R-:W-:Y:S01]  /*0e90*/  IMAD.MOV R6, RZ, RZ, -R4 ;  /* 0x000000ffff067224 */ /* 0x000fe200078e0a04 */
[----:B-1----:R-:W-:Y:S02]  /*0ea0*/  IADD3 R5, R13, -0x1, RZ ;  /* 0xffffffff0d057810 */ /* 0x002fe40007ffe0ff */
[----:B------:R-:W-:Y:S01]  /*0eb0*/  SEL R0, R0, R23, !P2 ;  /* 0x0000001700007207 */ /* 0x000fe20005000000 */
[----:B------:R-:W-:Y:S01]  /*0ec0*/  IMAD R3, R2, R4, R3 ;  /* 0x0000000402037224 */ /* 0x000fe200078e0203 */
[----:B------:R-:W-:Y:S01]  /*0ed0*/  LOP3.LUT R5, R10, R5, RZ, 0xc0, !PT ;  /* 0x000000050a057212 */ /* 0x000fe200078ec0ff */
[----:B--2---:R-:W-:Y:S01]  /*0ee0*/  IMAD R2, R6, R17, R12 ;  /* 0x0000001106027224 */ /* 0x004fe200078e020c */
[----:B------:R-:W-:Y:S01]  /*0ef0*/  R2UR UR6, R22 ;  /* 0x00000000160672ca */ /* 0x000fe200000e0000 */
[----:B---3--:R-:W-:-:S02]  /*0f00*/  IMAD R0, R3, R16, R0 ;  /* 0x0000001003007224 */ /* 0x008fc400078e0200 */
[----:B------:R-:W-:Y:S02]  /*0f10*/  IMAD R3, R2, R13, R5 ;  /* 0x0000000d02037224 */ /* 0x000fe400078e0205 */
[----:B------:R-:W-:-:S03]  /*0f20*/  IMAD.MOV.U32 R6, RZ, RZ, 0x1 ;  /* 0x00000001ff067424 */ /* 0x000fc600078e00ff */
[----:B------:R-:W-:Y:S02]  /*0f30*/  SEL R2, R3, R0, !P2 ;  /* 0x0000000003027207 */ /* 0x000fe40005000000 */
[----:B------:R-:W-:Y:S02]  /*0f40*/  SEL R0, R0, R3, !P2 ;  /* 0x0000000300007207 */ /* 0x000fe40005000000 */
[----:B------:R-:W-:Y:S02]  /*0f50*/  R2UR UR5, R2 ;  /* 0x00000000020572ca */ /* 0x000fe400000e0000 */
[----:B------:R-:W-:Y:S01]  /*0f60*/  R2UR UR4, R0 ;  /* 0x00000000000472ca */ /* 0x000fe200000e0000 */
[----:B------:R-:W-:-:S05]  /*0f70*/  IMAD.U32 R0, RZ, RZ, UR6 ;  /* 0x00000006ff007e24 */ /* 0x000fca000f8e00ff */
[----:B------:R2:W-:Y:S05]  /*0f80*/  STL [R1+0x9c], R0 ;  /* 0x00009c0001007387 */ /* 0x0005ea0000100800 */
[----:B------:R-:W-:Y:S02]  /*0f90*/  IMAD.U32 R18, RZ, RZ, UR5 ;  /* 0x00000005ff127e24 */ /* 0x000fe4000f8e00ff */
[----:B------:R-:W-:-:S07]  /*0fa0*/  IMAD.U32 R19, RZ, RZ, UR4 ;  /* 0x00000004ff137e24 */ /* 0x000fce000f8e00ff */
.L_x_8:
[----:B------:R-:W-:-:S08]  /*0fb0*/  NOP ;  /* 0x0000000000007918 */ /* 0x000fd00000000000 */
[----:B------:R-:W3:Y:S02]  /*0fc0*/  USETMAXREG.TRY_ALLOC.CTAPOOL UP0, 0xf0 ;  /* 0x000000f0000079c8 */ /* 0x000ee40008000600 */
[----:B---3--:R-:W-:-:S13]  /*0fd0*/  PLOP3.LUT P0, PT, PT, PT, UP0, 0x80, 0x0 ;  /* 0x000000000000781c */ /* 0x008fda0003f0f008 */
[----:B------:R-:W-:Y:S05]  /*0fe0*/  @!P0 BRA `(.L_x_8) ;  /* 0xfffffffc00f08947 */ /* 0x000fea000383ffff */
[----:B------:R-:W-:Y:S02]  /*0ff0*/  ULDC.64 UR4, c[0x0][0x598] ;  /* 0x0001660000047ab9 */ /* 0x000fe40000000a00 */
[----:B------:R-:W-:-:S04]  /*1000*/  ISETP.NE.U32.AND P0, PT, RZ, UR4, PT ;  /* 0x00000004ff007c0c */ /* 0x000fc8000bf05070 */
[----:B------:R-:W-:-:S13]  /*1010*/  ISETP.NE.AND.EX P0, PT, RZ, UR5, PT, P0 ;  /* 0x00000005ff007c0c */ /* 0x000fda000bf05300 */
[----:B------:R-:W-:Y:S05]  /*1020*/  @!P0 BRA `(.L_x_11) ;  /* 0x0000000000248947 */ /* 0x000fea0003800000 */
[----:B------:R-:W3:Y:S01]  /*1030*/  LDC.64 R2, c[0x0][0x598] ;  /* 0x00016600ff027b82 */ /* 0x000ee20000000a00 */
[----:B------:R-:W-:Y:S02]  /*1040*/  ULDC.64 UR4, c[0x0][0x208] ;  /* 0x0000820000047ab9 */ /* 0x000fe40000000a00 */
[----:B---3--:R-:W3:Y:S02]  /*1050*/  LDG.E.64 R2, desc[UR4][R2.64] ;  /* 0x0000000402027981 */ /* 0x008ee4000c1e1b00 */
[----:B---3--:R-:W-:-:S04]  /*1060*/  ISETP.NE.U32.AND P0, PT, R2, RZ, PT ;  /* 0x000000ff0200720c */ /* 0x008fc80003f05070 */
[----:B------:R-:W-:-:S13]  /*1070*/  ISETP.NE.AND.EX P0, PT, R3, RZ, PT, P0 ;  /* 0x000000ff0300720c */ /* 0x000fda0003f05300 */
[----:B------:R-:W-:Y:S05]  /*1080*/  @!P0 BRA `(.L_x_11) ;  /* 0x00000000000c8947 */ /* 0x000fea0003800000 */
[----:B------:R-:W-:Y:S02]  /*1090*/  ULDC.64 UR4, c[0x0][0x208] ;  /* 0x0000820000047ab9 */ /* 0x000fe40000000a00 */
[----:B------:R3:W5:Y:S01]  /*10a0*/  LD.E R2, desc[UR4][R2.64] ;  /* 0x0000000402027980 */ /* 0x000762000c101900 */
[----:B------:R-:W-:Y:S05]  /*10b0*/  BRA `(.L_x_12) ;  /* 0x0000000000287947 */ /* 0x000fea0003800000 */
.L_x_11:
[----:B------:R-:W-:Y:S02]  /*10c0*/  ULDC.64 UR4, c[0x0][0x588] ;  /* 0x0001620000047ab9 */ /* 0x000fe40000000a00 */
[----:B------:R-:W-:-:S04]  /*10d0*/  ISETP.NE.U32.AND P0, PT, RZ, UR4, PT ;  /* 0x00000004ff007c0c */ /* 0x000fc8000bf05070 */
[----:B------:R-:W-:-:S13]  /*10e0*/  ISETP.NE.AND.EX P0, PT, RZ, UR5, PT, P0 ;  /* 0x00000005ff007c0c */ /* 0x000fda000bf05300 */
[----:B------:R-:W-:Y:S05]  /*10f0*/  @!P0 BRA `(.L_x_13) ;  /* 0x0000000000108947 */ /* 0x000fea0003800000 */
[----:B------:R-:W3:Y:S01]  /*1100*/  LDC.64 R2, c[0x0][0x588] ;  /* 0x00016200ff027b82 */ /* 0x000ee20000000a00 */
[----:B------:R-:W-:Y:S02]  /*1110*/  ULDC.64 UR4, c[0x0][0x208] ;  /* 0x0000820000047ab9 */ /* 0x000fe40000000a00 */
[----:B---3--:R4:W5:Y:S01]  /*1120*/  LDG.E R2, desc[UR4][R2.64] ;  /* 0x0000000402027981 */ /* 0x008962000c1e1900 */
[----:B------:R-:W-:Y:S05]  /*1130*/  BRA `(.L_x_12) ;  /* 0x0000000000087947 */ /* 0x000fea0003800000 */
.L_x_13:
[----:B------:R-:W-:Y:S02]  /*1140*/  ULDC UR4, c[0x0][0x580] ;  /* 0x0001600000047ab9 */ /* 0x000fe40000000800 */
[----:B------:R-:W-:-:S07]  /*1150*/  IMAD.U32 R2, RZ, RZ, UR4 ;  /* 0x00000004ff027e24 */ /* 0x000fce000f8e00ff */
.L_x_12:
[----:B------:R-:W-:Y:S02]  /*1160*/  ULDC.64 UR4, c[0x0][0x5a0] ;  /* 0x0001680000047ab9 */ /* 0x000fe40000000a00 */
[----:B------:R-:W-:-:S04]  /*1170*/  ISETP.NE.U32.AND P0, PT, RZ, UR4, PT ;  /* 0x00000004ff007c0c */ /* 0x000fc8000bf05070 */
[----:B------:R-:W-:-:S13]  /*1180*/  ISETP.NE.AND.EX P0, PT, RZ, UR5, PT, P0 ;  /* 0x00000005ff007c0c */ /* 0x000fda000bf05300 */
[----:B------:R-:W-:Y:S05]  /*1190*/  @!P0 BRA `(.L_x_14) ;  /* 0x0000000000248947 */ /* 0x000fea0003800000 */
[----:B-1----:R-:W1:Y:S01]  /*11a0*/  LDC.64 R4, c[0x0][0x5a0] ;  /* 0x00016800ff047b82 */ /* 0x002e620000000a00 */
[----:B------:R-:W-:Y:S02]  /*11b0*/  ULDC.64 UR4, c[0x0][0x208] ;  /* 0x0000820000047ab9 */ /* 0x000fe40000000a00 */
[----:B-1----:R-:W2:Y:S02]  /*11c0*/  LDG.E.64 R4, desc[UR4][R4.64] ;  /* 0x0000000404047981 */ /* 0x002ea4000c1e1b00 */
[----:B--2---:R-:W-:-:S04]  /*11d0*/  ISETP.NE.U32.AND P0, PT, R4, RZ, PT ;  /* 0x000000ff0400720c */ /* 0x004fc80003f05070 */
[----:B------:R-:W-:-:S13]  /*11e0*/  ISETP.NE.AND.EX P0, PT, R5, RZ, PT, P0 ;  /* 0x000000ff0500720c */ /* 0x000fda0003f05300 */
[----:B------:R-:W-:Y:S05]  /*11f0*/  @!P0 BRA `(.L_x_14) ;  /* 0x00000000000c8947 */ /* 0x000fea0003800000 */
[----:B------:R-:W-:Y:S02]  /*1200*/  ULDC.64 UR4, c[0x0][0x208] ;  /* 0x0000820000047ab9 */ /* 0x000fe40000000a00 */
[----:B------:R1:W5:Y:S01]  /*1210*/  LD.E R16, desc[UR4][R4.64] ;  /* 0x0000000404107980 */ /* 0x000362000c101900 */
[----:B------:R-:W-:Y:S05]  /*1220*/  BRA `(.L_x_15) ;  /* 0x0000000000287947 */ /* 0x000fea0003800000 */
.L_x_14:
[----:B------:R-:W-:Y:S02]  /*1230*/  ULDC.64 UR4, c[0x0][0x590] ;  /* 0x0001640000047ab9 */ /* 0x000fe40000000a00 */
[----:B------:R-:W-:-:S04]  /*1240*/  ISETP.NE.U32.AND P0, PT, RZ, UR4, PT ;  /* 0x00000004ff007c0c */ /* 0x000fc8000bf05070 */
[----:B------:R-:W-:-:S13]  /*1250*/  ISETP.NE.AND.EX P0, PT, RZ, UR5, PT, P0 ;  /* 0x00000005ff007c0c */ /* 0x000fda000bf05300 */
[----:B------:R-:W-:Y:S05]  /*1260*/  @!P0 BRA `(.L_x_16) ;  /* 0x0000000000108947 */ /* 0x000fea0003800000 */
[----:B------:R-:W0:Y:S01]  /*1270*/  LDC.64 R16, c[0x0][0x590] ;  /* 0x00016400ff107b82 */ /* 0x000e220000000a00 */
[----:B------:R-:W-:Y:S02]  /*1280*/  ULDC.64 UR4, c[0x0][0x208] ;  /* 0x0000820000047ab9 */ /* 0x000fe40000000a00 */
[----:B0-----:R0:W5:Y:S01]  /*1290*/  LDG.E R16, desc[UR4][R16.64] ;  /* 0x0000000410107981 */ /* 0x001162000c1e1900 */
[----:B------:R-:W-:Y:S05]  /*12a0*/  BRA `(.L_x_15) ;  /* 0x0000000000087947 */ /* 0x000fea0003800000 */
.L_x_16:
[----:B------:R-:W-:Y:S02]  /*12b0*/  ULDC UR4, c[0x0][0x584] ;  /* 0x0001610000047ab9 */ /* 0x000fe40000000800 */
[----:B------:R-:W-:-:S07]  /*12c0*/  IMAD.U32 R16, RZ, RZ, UR4 ;  /* 0x00000004ff107e24 */ /* 0x000fce000f8e00ff */
.L_x_15:
[----:B------:R-:W-:-:S13]  /*12d0*/  LOP3.LUT P0, RZ, R6, 0xff, RZ, 0xc0, !PT ;  /* 0x000000ff06ff7812 */ /* 0x000fda000780c0ff */
[----:B------:R-:W-:Y:S05]  /*12e0*/  @!P0 EXIT ;  /* 0x000000000000894d */ /* 0x000fea0003800000 */
[----:B------:R-:W-:Y:S02]  /*12f0*/  ULDC UR4, c[0x0][0x28c] ;  /* 0x0000a30000047ab9 */ /* 0x000fe40000000800 */
[----:B------:R-:W-:-:S04]  /*1300*/  UIADD3 UR4, UR4, 0x3f, URZ ;  /* 0x0000003f04047890 */ /* 0x000fc8000fffe03f */
[----:B------:R-:W-:-:S04]  /*1310*/  USHF.R.S32.HI UR5, URZ, 0x1f, UR4 ;  /* 0x0000001f3f057899 */ /* 0x000fc80008011404 */
[----:B------:R-:W-:-:S03]  /*1320*/  ULEA.HI UR5, UR5, UR4, URZ, 0x6 ;  /* 0x0000000405057291 */ /* 0x000fc6000f8f303f */
[----:B------:R-:W-:Y:S01]  /*1330*/  UMOV UR4, URZ ;  /* 0x0000003f00047c82 */ /* 0x000fe20008000000 */
[----:B------:R-:W-:Y:S01]  /*1340*/  USHF.R.S32.HI UR6, URZ, 0x6, UR5 ;  /* 0x000000063f067899 */ /* 0x000fe20008011405 */
[----:B---34-:R-:W-:Y:S02]  /*1350*/  IMAD.U32 R3, RZ, RZ, UR4 ;  /* 0x00000004ff037e24 */ /* 0x018fe4000f8e00ff */
[----:B------:R-:W-:Y:S02]  /*1360*/  UMOV UR5, URZ ;  /* 0x0000003f00057c82 */ /* 0x000fe40008000000 */
[----:B--2---:R-:W-:Y:S02]  /*1370*/  IMAD.U32 R0, RZ, RZ, UR5 ;  /* 0x00000005ff007e24 */ /* 0x004fe4000f8e00ff */
[----:B-1----:R-:W-:-:S05]  /*1380*/  IMAD.U32 R4, RZ, RZ, UR6 ;  /* 0x00000006ff047e24 */ /* 0x002fca000f8e00ff */
[----:B------:R1:W-:Y:S04]  /*1390*/  STL [R1+0xbc], R4 ;  /* 0x0000bc0401007387 */ /* 0x0003e80000100800 */
[----:B------:R1:W-:Y:S04]  /*13a0*/  STL [R1+0xb8], R0 ;  /* 0x0000b80001007387 */ /* 0x0003e80000100800 */
[----:B------:R1:W-:Y:S02]  /*13b0*/  STL [R1+0xac], R3 ;  /* 0x0000ac0301007387 */ /* 0x0003e40000100800 */
.L_x_512:
[----:B-1----:R-:W1:Y:S01]  /*13c0*/  S2R R0, SR_TID.X ;  /* 0x0000000000007919 */ /* 0x002e620000002100 */
[----:B------:R-:W2:Y:S01]  /*13d0*/  S2UR UR7, SR_CgaCtaId ;  /* 0x00000000000779c3 */ /* 0x000ea20000008800 */
[----:B------:R-:W-:Y:S02]  /*13e0*/  UMOV UR6, 0x400 ;  /* 0x0000040000067882 */ /* 0x000fe40000000000 */
[----:B--2---:R-:W-:-:S06]  /*13f0*/  ULEA UR8, UR7, UR6, 0x18 ;  /* 0x0000000607087291 */ /* 0x004fcc000f8ec03f */
[----:B0----5:R-:W-:Y:S01]  /*1400*/  IMAD.U32 R17, RZ, RZ, UR8 ;  /* 0x00000008ff117e24 */ /* 0x021fe2000f8e00ff */
[----:B-1----:R-:W-:-:S04]  /*1410*/  LOP3.LUT R0, R0, 0x80, RZ, 0xc0, !PT ;  /* 0x0000008000007812 */ /* 0x002fc800078ec0ff */
[----:B------:R-:W-:-:S06]  /*1420*/  SHF.R.U32.HI R0, RZ, 0x7, R0 ;  /* 0x00000007ff007819 */ /* 0x000fcc0000011600 */
[----:B------:R-:W0:Y:S02]  /*1430*/  SHFL.IDX PT, R0, R0, RZ, 0x1f ;  /* 0x00001fff00007589 */ /* 0x000e2400000e0000 */
[----:B0-----:R-:W-:-:S13]  /*1440*/  R2UR UR4, R0 ;  /* 0x00000000000472ca */ /* 0x001fda00000e0000 */
[----:B------:R-:W-:-:S04]  /*1450*/  ULEA.HI UR5, UR4, UR4, URZ, 0x1 ;  /* 0x0000000404057291 */ /* 0x000fc8000f8f083f */
[----:B------:R-:W-:-:S04]  /*1460*/  ULOP3.LUT UR5, UR5, 0x7fffe, URZ, 0xc0, !UPT ;  /* 0x0007fffe05057892 */ /* 0x000fc8000f8ec03f */
[----:B------:R-:W-:-:S03]  /*1470*/  UIADD3 UR5, UR4, -UR5, URZ ;  /* 0x8000000504057290 */ /* 0x000fc6000fffe03f */
[----:B------:R-:W-:Y:S01]  /*1480*/  ULDC UR4, c[0x0][0x28c] ;  /* 0x0000a30000047ab9 */ /* 0x000fe20000000800 */
[----:B------:R-:W-:Y:S01]  /*1490*/  ULEA UR5, UR5, UR8, 0xd ;  /* 0x0000000805057291 */ /* 0x000fe2000f8e683f */
[----:B------:R-:W-:-:S03]  /*14a0*/  ISETP.LT.AND P0, PT, RZ, UR4, PT ;  /* 0x00000004ff007c0c */ /* 0x000fc6000bf01270 */
[----:B------:R-:W-:-:S04]  /*14b0*/  UIADD3 UR5, UR5, 0x100, URZ ;  /* 0x0000010005057890 */ /* 0x000fc8000fffe03f */
[----:B------:R-:W-:-:S04]  /*14c0*/  USHF.R.U32.HI UR5, URZ, 0x4, UR5 ;  /* 0x000000043f057899 */ /* 0x000fc80008011605 */
[----:B------:R-:W-:Y:S02]  /*14d0*/  ULOP3.LUT UR36, UR5, 0x3fff, URZ, 0xc0, !UPT ;  /* 0x00003fff05247892 */ /* 0x000fe4000f8ec03f */
[----:B---34-:R-:W-:Y:S10]  /*14e0*/  @P0 BRA `(.L_x_17) ;  /* 0x0000000000400947 */ /* 0x018ff40003800000 */
[----:B------:R-:W-:Y:S01]  /*14f0*/  MOV R0, 0x0 ;  /* 0x0000000000007802 */ /* 0x000fe20000000f00 */
[----:B------:R-:W-:Y:S01]  /*1500*/  ULDC.64 UR4, c[0x4][0x68] ;  /* 0x01001a0000047ab9 */ /* 0x000fe20000000a00 */
[----:B------:R-:W-:Y:S01]  /*1510*/  ULDC.64 UR6, c[0x4][0x8] ;  /* 0x0100020000067ab9 */ /* 0x000fe20000000a00 */
[----:B------:R-:W-:Y:S01]  /*1520*/  IMAD.U32 R4, RZ, RZ, UR4 ;  /* 0x00000004ff047e24 */ /* 0x000fe2000f8e00ff */
[----:B------:R0:W1:Y:S01]  /*1530*/  LDC.64 R14, c[0x4][R0] ;  /* 0x01000000000e7b82 */ /* 0x0000620000000a00 */
[----:B------:R-:W-:Y:S01]  /*1540*/  IMAD.U32 R5, RZ, RZ, UR5 ;  /* 0x00000005ff057e24 */ /* 0x000fe2000f8e00ff */
[----:B------:R-:W-:Y:S01]  /*1550*/  ULDC.64 UR4, c[0x4][0x70] ;  /* 0x01001c0000047ab9 */ /* 0x000fe20000000a00 */
[----:B------:R-:W-:Y:S01]  /*1560*/  IMAD.U32 R10, RZ, RZ, UR6 ;  /* 0x00000006ff0a7e24 */ /* 0x000fe2000f8e00ff */
[----:B------:R-:W-:Y:S01]  /*1570*/  MOV R12, 0x1 ;  /* 0x00000001000c7802 */ /* 0x000fe20000000f00 */
[----:B------:R-:W-:Y:S02]  /*1580*/  IMAD.U32 R6, RZ, RZ, UR4 ;  /* 0x00000004ff067e24 */ /* 0x000fe4000f8e00ff */
[----:B------:R-:W-:-:S02]  /*1590*/  IMAD.U32 R7, RZ, RZ, UR5 ;  /* 0x00000005ff077e24 */ /* 0x000fc4000f8e00ff */
[----:B------:R-:W-:Y:S02]  /*15a0*/  IMAD.U32 R11, RZ, RZ, UR7 ;  /* 0x00000007ff0b7e24 */ /* 0x000fe4000f8e00ff */
[----:B------:R-:W-:Y:S02]  /*15b0*/  IMAD.MOV.U32 R8, RZ, RZ, 0x1e1 ;  /* 0x000001e1ff087424 */ /* 0x000fe400078e00ff */
[----:B0-----:R-:W-:-:S07]  /*15c0*/  IMAD.MOV.U32 R13, RZ, RZ, RZ ;  /* 0x000000ffff0d7224 */ /* 0x001fce00078e00ff */
[----:B------:R-:W-:-:S07]  /*15d0*/  LEPC R20, `(.L_x_17) ;  /* 0x000000001014794e */ /* 0x000fce0000000000 */
[----:B-1---5:R-:W-:Y:S05]  /*15e0*/  CALL.ABS.NOINC R14 ;  /* 0x000000000e007343 */ /* 0x022fea0003c00000 */
.L_x_17:
[----:B------:R-:W2:Y:S02]  /*15f0*/  LDL R20, [R1+0x98] ;  /* 0x0000980001147983 */ /* 0x000ea40000100800 */
[----:B--2---:R-:W-:-:S13]  /*1600*/  R2UR UR4, R20 ;  /* 0x00000000140472ca */ /* 0x004fda00000e0000 */
[----:B------:R-:W-:-:S06]  /*1610*/  ULOP3.LUT UR4, UR4, 0x1, URZ, 0xfc, !UPT ;  /* 0x0000000104047892 */ /* 0x000fcc000f8efc3f */
[----:B------:R-:W-:-:S05]  /*1620*/  IMAD.U32 R0, RZ, RZ, UR4 ;  /* 0x00000004ff007e24 */ /* 0x000fca000f8e00ff */
[----:B------:R-:W-:-:S13]  /*1630*/  ISETP.NE.AND P0, PT, R0, 0x3, PT ;  /* 0x000000030000780c */ /* 0x000fda0003f05270 */
[----:B------:R-:W-:Y:S05]  /*1640*/  @!P0 BRA `(.L_x_18) ;  /* 0x0000000000048947 */ /* 0x000fea0003800000 */
[----:B------:R-:W-:Y:S01]  /*1650*/  BPT.TRAP 0x1 ;  /* 0x000000040000795c */ /* 0x000fe20000300000 */
.L_x_18:
[----:B------:R-:W2:Y:S04]  /*1660*/  LDL R3, [R1+0xac] ;  /* 0x0000ac0001037983 */ /* 0x000ea80000100800 */
[----:B------:R-:W3:Y:S01]  /*1670*/  LDL R0, [R1+0xb8] ;  /* 0x0000b80001007983 */ /* 0x000ee20000100800 */
[----:B------:R-:W-:Y:S02]  /*1680*/  R2UR UR4, R17 ;  /* 0x00000000110472ca */ /* 0x000fe400000e0000 */
[----:B--2---:R-:W-:Y:S02]  /*1690*/  R2UR UR6, R3 ;  /* 0x00000000030672ca */ /* 0x004fe400000e0000 */
[----:B---3--:R-:W-:-:S11]  /*16a0*/  R2UR UR5, R0 ;  /* 0x00000000000572ca */ /* 0x008fd600000e0000 */
[----:B------:R-:W-:Y:S02]  /*16b0*/  IMAD.U32 R3, RZ, RZ, UR6 ;  /* 0x00000006ff037e24 */ /* 0x000fe4000f8e00ff */
[----:B------:R-:W-:-:S03]  /*16c0*/  IMAD.U32 R0, RZ, RZ, UR5 ;  /* 0x00000005ff007e24 */ /* 0x000fc6000f8e00ff */
[----:B------:R-:W-:Y:S02]  /*16d0*/  LEA R3, R3, UR4, 0x3 ;  /* 0x0000000403037c11 */ /* 0x000fe4000f8e18ff */
[----:B------:R-:W-:-:S04]  /*16e0*/  SHF.L.U32 R0, R0, 0x1f, RZ ;  /* 0x0000001f00007819 */ /* 0x000fc800000006ff */
[----:B------:R0:W1:Y:S01]  /*16f0*/  SYNCS.PHASECHK.TRANS64.TRYWAIT P1, [R3+URZ], R0 ;  /* 0x00000000030075a7 */ /* 0x000062000802017f */
[----:B------:R-:W-:Y:S05]  /*1700*/  @!P0 BRA `(.L_x_19) ;  /* 0x0000000000048947 */ /* 0x000fea0003800000 */
[----:B------:R-:W-:Y:S01]  /*1710*/  BPT.TRAP 0x1 ;  /* 0x000000040000795c */ /* 0x000fe20000300000 */
.L_x_19:
[----:B-1----:R-:W-:Y:S05]  /*1720*/  @P1 BRA `(.L_x_20) ;  /* 0x0000000000081947 */ /* 0x002fea0003800000 */
[----:B------:R-:W1:Y:S02]  /*1730*/  SYNCS.PHASECHK.TRANS64.TRYWAIT P1, [R3+URZ], R0 ;  /* 0x00000000030075a7 */ /* 0x000e64000802017f */
[----:B-1----:R-:W-:Y:S05]  /*1740*/  @!P1 BRA `(.L_x_21) ;  /* 0x000001b400449947 */ /* 0x002fea0003800000 */
.L_x_20:
[----:B------:R-:W2:Y:S02]  /*1750*/  LDL R4, [R1+0xbc] ;  /* 0x0000bc0001047983 */ /* 0x000ea40000100800 */
[----:B--2---:R-:W-:-:S13]  /*1760*/  R2UR UR5, R4 ;  /* 0x00000000040572ca */ /* 0x004fda00000e0000 */
[----:B------:R-:W-:-:S04]  /*1770*/  UISETP.LT.AND UP0, UPT, UR5, 0x1, UPT ;  /* 0x000000010500788c */ /* 0x000fc8000bf01270 */
[----:B------:R-:W-:-:S06]  /*1780*/  USEL UR4, UR5, 0x1, UP0 ;  /* 0x0000000105047887 */ /* 0x000fcc0008000000 */
[----:B------:R-:W-:-:S05]  /*1790*/  IMAD.U32 R8, RZ, RZ, UR4 ;  /* 0x00000004ff087e24 */ /* 0x000fca000f8e00ff */
[----:B------:R-:W-:Y:S01]  /*17a0*/  IADD3 R8, -R8, UR5, RZ ;  /* 0x0000000508087c10 */ /* 0x000fe2000fffe1ff */
[----:B------:R-:W-:Y:S05]  /*17b0*/  WARPSYNC.ALL ;  /* 0x0000000000007948 */ /* 0x000fea0003800000 */
[----:B------:R-:W-:Y:S01]  /*17c0*/  ISETP.GE.AND P1, PT, R8, 0x1, PT ;  /* 0x000000010800780c */ /* 0x000fe20003f26270 */
[----:B------:R2:W-:Y:S04]  /*17d0*/  STL [R1+0x164], R8 ;  /* 0x0001640801007387 */ /* 0x0005e80000100800 */
[----:B-----5:R3:W-:Y:S04]  /*17e0*/  STL [R1+0x160], R2 ;  /* 0x0001600201007387 */ /* 0x0207e80000100800 */
[----:B------:R-:W4:Y:S01]  /*17f0*/  LDL R13, [R1+0xac] ;  /* 0x0000ac00010d7983 */ /* 0x000f220000100800 */
[----:B------:R-:W-:Y:S01]  /*1800*/  R2UR UR4, R17 ;  /* 0x00000000110472ca */ /* 0x000fe200000e0000 */
[----:B------:R-:W-:Y:S01]  /*1810*/  ULOP3.LUT UR5, UR36, 0x10000, URZ, 0xfc, !UPT ;  /* 0x0001000024057892 */ /* 0x000fe2000f8efc3f */
[----:B------:R-:W-:Y:S01]  /*1820*/  WARPGROUP.ARRIVE ;  /* 0x00000000000079c5 */ /* 0x000fe20000000000 */
[----:B------:R-:W-:Y:S01]  /*1830*/  UMOV UR37, 0x40000040 ;  /* 0x4000004000257882 */ /* 0x000fe20000000000 */
[----:B------:R-:W-:Y:S01]  /*1840*/  UMOV UR39, 0x40000040 ;  /* 0x4000004000277882 */ /* 0x000fe20000000000 */
[----:B------:R-:W-:Y:S01]  /*1850*/  UMOV UR21, UR37 ;  /* 0x0000002500157c82 */ /* 0x000fe20008000000 */
[----:B------:R-:W-:Y:S01]  /*1860*/  UMOV UR23, 0x40000040 ;  /* 0x4000004000177882 */ /* 0x000fe20000000000 */
[----:B------:R-:W-:Y:S01]  /*1870*/  UMOV UR17, UR37 ;  /* 0x0000002500117c82 */ /* 0x000fe20008000000 */
[----:B------:R-:W-:Y:S01]  /*1880*/  UMOV UR19, 0x40000040 ;  /* 0x4000004000137882 */ /* 0x000fe20000000000 */
[----:B------:R-:W-:Y:S01]  /*1890*/  UMOV UR45, UR37 ;  /* 0x00000025002d7c82 */ /* 0x000fe20008000000 */
[----:B------:R-:W-:Y:S01]  /*18a0*/  UMOV UR47, 0x40000040 ;  /* 0x40000040002f7882 */ /* 0x000fe20000000000 */
[----:B------:R-:W-:Y:S01]  /*18b0*/  UMOV UR29, UR37 ;  /* 0x00000025001d7c82 */ /* 0x000fe20008000000 */
[----:B------:R-:W-:Y:S01]  /*18c0*/  UMOV UR31, 0x40000040 ;  /* 0x40000040001f7882 */ /* 0x000fe20000000000 */
[----:B------:R-:W-:Y:S01]  /*18d0*/  UIADD3 UR4, UR4, 0x18100, URZ ;  /* 0x0001810004047890 */ /* 0x000fe2000fffe03f */
[----:B------:R-:W-:Y:S01]  /*18e0*/  STL.64 [R1+0x158], R18 ;  /* 0x0001581201007387 */ /* 0x000fe20000100a00 */
[----:B------:R-:W-:Y:S01]  /*18f0*/  UMOV UR25, UR37 ;  /* 0x0000002500197c82 */ /* 0x000fe20008000000 */
[----:B------:R-:W-:Y:S01]  /*1900*/  UMOV UR27, 0x40000040 ;  /* 0x40000040001b7882 */ /* 0x000fe20000000000 */
[----:B------:R-:W-:Y:S01]  /*1910*/  USHF.R.U32.HI UR4, URZ, 0x4, UR4 ;  /* 0x000000043f047899 */ /* 0x000fe20008011604 */
[----:B------:R3:W-:Y:S01]  /*1920*/  STL.64 [R1+0x150], R16 ;  /* 0x0001501001007387 */ /* 0x0007e20000100a00 */
[----:B------:R-:W-:Y:S01]  /*1930*/  UMOV UR61, UR23 ;  /* 0x00000017003d7c82 */ /* 0x000fe20008000000 */
[----:B------:R-:W-:Y:S01]  /*1940*/  UMOV UR9, UR19 ;  /* 0x0000001300097c82 */ /* 0x000fe20008000000 */
[----:B------:R-:W-:Y:S01]  /*1950*/  ULOP3.LUT UR4, UR4, 0x3fff, URZ, 0xc0, !UPT ;  /* 0x00003fff04047892 */ /* 0x000fe2000f8ec03f */
[----:B------:R-:W-:Y:S01]  /*1960*/  IMAD.U32 R6, RZ, RZ, UR5 ;  /* 0x00000005ff067e24 */ /* 0x000fe2000f8e00ff */
[----:B------:R-:W-:Y:S01]  /*1970*/  UMOV UR11, 0x40000040 ;  /* 0x40000040000b7882 */ /* 0x000fe20000000000 */
[----:B------:R-:W-:Y:S01]  /*1980*/  UMOV UR41, UR37 ;  /* 0x0000002500297c82 */ /* 0x000fe20008000000 */
[----:B------:R-:W-:Y:S01]  /*1990*/  ULOP3.LUT UR4, UR4, 0x10000, URZ, 0xfc, !UPT ;  /* 0x0001000004047892 */ /* 0x000fe2000f8efc3f */
[----:B------:R-:W-:Y:S01]  /*19a0*/  UMOV UR43, 0x40000040 ;  /* 0x40000040002b7882 */ /* 0x000fe20000000000 */
[----:B------:R-:W-:Y:S01]  /*19b0*/  UMOV UR33, UR37 ;  /* 0x0000002500217c82 */ /* 0x000fe20008000000 */
[----:B------:R-:W-:Y:S01]  /*19c0*/  UMOV UR35, 0x40000040 ;  /* 0x4000004000237882 */ /* 0x000fe20000000000 */
[----:B------:R-:W-:-:S02]  /*19d0*/  UMOV UR53, UR37 ;  /* 0x0000002500357c82 */ /* 0x000fc40008000000 */
[----:B------:R-:W-:Y:S01]  /*19e0*/  IMAD.U32 R7, RZ, RZ, UR4 ;  /* 0x00000004ff077e24 */ /* 0x000fe2000f8e00ff */
[----:B------:R-:W-:Y:S01]  /*19f0*/  UMOV UR55, 0x40000040 ;  /* 0x4000004000377882 */ /* 0x000fe20000000000 */
[----:B------:R-:W-:Y:S01]  /*1a00*/  UMOV UR49, UR37 ;  /* 0x0000002500317c82 */ /* 0x000fe20008000000 */
[----:B------:R-:W-:Y:S01]  /*1a10*/  UMOV UR51, 0x40000040 ;  /* 0x4000004000337882 */ /* 0x000fe20000000000 */
[----:B------:R-:W-:Y:S01]  /*1a20*/  UMOV UR57, UR37 ;  /* 0x0000002500397c82 */ /* 0x000fe20008000000 */
[----:B------:R-:W-:Y:S01]  /*1a30*/  UMOV UR59, 0x40000040 ;  /* 0x40000040003b7882 */ /* 0x000fe20000000000 */
[----:B------:R-:W-:Y:S01]  /*1a40*/  UMOV UR13, 0x40000040 ;  /* 0x40000040000d7882 */ /* 0x000fe20000000000 */
[----:B------:R-:W-:Y:S01]  /*1a50*/  UMOV UR15, UR59 ;  /* 0x0000003b000f7c82 */ /* 0x000fe20008000000 */
[----:B----4-:R-:W-:-:S13]  /*1a60*/  R2UR UR7, R13 ;  /* 0x000000000d0772ca */ /* 0x010fda00000e0000 */
[----:B------:R-:W-:Y:S02]  /*1a70*/  ULEA UR6, UR7, UR5, 0xb ;  /* 0x0000000507067291 */ /* 0x000fe4000f8e583f */
[----:B------:R-:W-:Y:S02]  /*1a80*/  UIMAD UR4, UR7, 0x780, UR4 ;  /* 0x00000780070478a4 */ /* 0x000fe4000f8e0204 */
[----:B------:R-:W-:Y:S02]  /*1a90*/  UIADD3 UR12, UR6, 0x400, URZ ;  /* 0x00000400060c7890 */ /* 0x000fe4000fffe03f */
[----:B------:R-:W-:Y:S01]  /*1aa0*/  UIADD3 UR7, UR4, 0x80, URZ ;  /* 0x0000008004077890 */ /* 0x000fe2000fffe03f */
[----:B------:R-:W-:Y:S02]  /*1ab0*/  UMOV UR36, UR6 ;  /* 0x0000000600247c82 */ /* 0x000fe40008000000 */
[----:B------:R-:W-:Y:S01]  /*1ac0*/  UMOV UR38, UR4 ;  /* 0x0000000400267c82 */ /* 0x000fe20008000000 */
[----:B------:R-:W-:Y:S01]  /*1ad0*/  UMOV UR20, UR36 ;  /* 0x0000002400147c82 */ /* 0x000fe20008000000 */
[----:B------:R-:W-:Y:S01]  /*1ae0*/  HGMMA.64x16x16.F32.BF16 R20, gdesc[UR36], RZ, !UPT, gsb0 ;  /* 0x00200000241479f0 */ /* 0x000fe2000c0018ff */
[----:B------:R-:W-:Y:S01]  /*1af0*/  UIADD3 UR8, UR4, 0x100, URZ ;  /* 0x0000010004087890 */ /* 0x000fe2000fffe03f */
[----:B------:R-:W-:Y:S01]  /*1b00*/  UMOV UR22, UR7 ;  /* 0x0000000700167c82 */ /* 0x000fe20008000000 */
[----:B------:R-:W-:Y:S01]  /*1b10*/  UMOV UR16, UR36 ;  /* 0x0000002400107c82 */ /* 0x000fe20008000000 */
[----:B------:R-:W-:Y:S01]  /*1b20*/  UIADD3 UR46, UR4, 0x180, URZ ;  /* 0x00000180042e7890 */ /* 0x000fe2000fffe03f */
[----:B------:R-:W-:-:S03]  /*1b30*/  UMOV UR44, UR36 ;  /* 0x00000024002c7c82 */ /* 0x000fc60008000000 */
[----:B------:R-:W-:Y:S01]  /*1b40*/  UMOV UR18, UR8 ;  /* 0x0000000800127c82 */ /* 0x000fe20008000000 */
[----:B------:R-:W-:Y:S01]  /*1b50*/  UIADD3 UR30, UR4, 0x200, URZ ;  /* 0x00000200041e7890 */ /* 0x000fe2000fffe03f */
[----:B------:R-:W-:Y:S01]  /*1b60*/  UMOV UR28, UR36 ;  /* 0x00000024001c7c82 */ /* 0x000fe20008000000 */
[----:B------:R-:W-:Y:S01]  /*1b70*/  UIADD3 UR26, UR4, 0x280, URZ ;  /* 0x00000280041a7890 */ /* 0x000fe2000fffe03f */
[----:B------:R-:W-:Y:S01]  /*1b80*/  UMOV UR24, UR36 ;  /* 0x0000002400187c82 */ /* 0x000fe20008000000 */
[----:B------:R-:W-:Y:S01]  /*1b90*/  UMOV UR60, UR22 ;  /* 0x00000016003c7c82 */ /* 0x000fe20008000000 */
[----:B------:R-:W-:Y:S01]  /*1ba0*/  UMOV UR8, UR18 ;  /* 0x0000001200087c82 */ /* 0x000fe20008000000 */
[----:B------:R-:W-:Y:S02]  /*1bb0*/  UIADD3 UR10, UR4, 0x400, URZ ;  /* 0x00000400040a7890 */ /* 0x000fe4000fffe03f */
[----:B------:R-:W-:Y:S01]  /*1bc0*/  UIADD3 UR42, UR4, 0x480, URZ ;  /* 0x00000480042a7890 */ /* 0x000fe2000fffe03f */
[----:B------:R-:W-:Y:S01]  /*1bd0*/  UMOV UR40, UR36 ;  /* 0x0000002400287c82 */ /* 0x000fe20008000000 */
[----:B------:R-:W-:Y:S01]  /*1be0*/  UIADD3 UR34, UR4, 0x500, URZ ;  /* 0x0000050004227890 */ /* 0x000fe2000fffe03f */
[----:B------:R-:W-:Y:S01]  /*1bf0*/  UMOV UR32, UR36 ;  /* 0x0000002400207c82 */ /* 0x000fe20008000000 */
[----:B------:R-:W-:Y:S01]  /*1c00*/  UIADD3 UR54, UR4, 0x580, URZ ;  /* 0x0000058004367890 */ /* 0x000fe2000fffe03f */
[----:B------:R-:W-:Y:S01]  /*1c10*/  UMOV UR52, UR36 ;  /* 0x0000002400347c82 */ /* 0x000fe20008000000 */
[----:B------:R-:W-:Y:S01]  /*1c20*/  UIADD3 UR50, UR4, 0x600, URZ ;  /* 0x0000060004327890 */ /* 0x000fe2000fffe03f */
[----:B------:R-:W-:Y:S01]  /*1c30*/  UMOV UR48, UR36 ;  /* 0x0000002400307c82 */ /* 0x000fe20008000000 */
[----:B------:R-:W-:-:S02]  /*1c40*/  UIADD3 UR7, UR4, 0x680, URZ ;  /* 0x0000068004077890 */ /* 0x000fc4000fffe03f */
[----:B------:R-:W-:Y:S01]  /*1c50*/  UIADD3 UR58, UR4, 0x700, URZ ;  /* 0x00000700043a7890 */ /* 0x000fe2000fffe03f */
[----:B------:R-:W-:Y:S01]  /*1c60*/  UMOV UR56, UR36 ;  /* 0x0000002400387c82 */ /* 0x000fe20008000000 */
[----:B------:R-:W-:-:S05]  /*1c70*/  UIADD3 UR5, UR6, 0x2, URZ ;  /* 0x0000000206057890 */ /* 0x000fca000fffe03f */
[----:B------:R-:W-:Y:S01]  /*1c80*/  UMOV UR14, UR58 ;  /* 0x0000003a000e7c82 */ /* 0x000fe20008000000 */
[----:B------:R-:W-:Y:S02]  /*1c90*/  WARPGROUP.DEPBAR.LE gsb0, 0x0 ;  /* 0x00008000000079c5 */ /* 0x000fe40000010000 */
[----:B------:R-:W-:Y:S02]  /*1ca0*/  IMAD.MOV.U32 R10, RZ, RZ, R20 ;  /* 0x000000ffff0a7224 */ /* 0x000fe400078e0014 */
[----:B------:R-:W-:Y:S02]  /*1cb0*/  IMAD.MOV.U32 R9, RZ, RZ, R21 ;  /* 0x000000ffff097224 */ /* 0x000fe400078e0015 */
[----:B--2---:R-:W-:Y:S02]  /*1cc0*/  IMAD.MOV.U32 R8, RZ, RZ, R22 ;  /* 0x000000ffff087224 */ /* 0x004fe400078e0016 */
[----:B------:R-:W-:Y:S02]  /*1cd0*/  IMAD.MOV.U32 R5, RZ, RZ, R23 ;  /* 0x000000ffff057224 */ /* 0x000fe400078e0017 */
[----:B------:R-:W-:-:S02]  /*1ce0*/  IMAD.MOV.U32 R4, RZ, RZ, R24 ;  /* 0x000000ffff047224 */ /* 0x000fc400078e0018 */
[----:B01----:R-:W-:Y:S02]  /*1cf0*/  IMAD.MOV.U32 R3, RZ, RZ, R25 ;  /* 0x000000ffff037224 */ /* 0x003fe400078e0019 */
[----:B---3--:R-:W-:Y:S02]  /*1d00*/  IMAD.MOV.U32 R2, RZ, RZ, R26 ;  /* 0x000000ffff027224 */ /* 0x008fe400078e001a */
[----:B------:R-:W-:Y:S02]  /*1d10*/  IMAD.MOV.U32 R0, RZ, RZ, R27 ;  /* 0x000000ffff007224 */ /* 0x000fe400078e001b */
[----:B------:R-:W-:-:S06]  /*1d20*/  WARPGROUP.ARRIVE ;  /* 0x00000000000079c5 */ /* 0x000fcc0000000000 */
[----:B------:R-:W-:Y:S01]  /*1d30*/  HGMMA.64x16x16.F32.BF16 R20, gdesc[UR20], RZ, !UPT, gsb0 ;  /* 0x00200000141479f0 */ /* 0x000fe2000c0018ff */
[----:B------:R-:W-:Y:S01]  /*1d40*/  UIADD3 UR22, UR4, 0x300, URZ ;  /* 0x0000030004167890 */ /* 0x000fe2000fffe03f */
[----:B------:R-:W-:Y:S01]  /*1d50*/  UMOV UR20, UR36 ;  /* 0x0000002400147c82 */ /* 0x000fe20008000000 */
[----:B------:R-:W-:Y:S01]  /*1d60*/  UMOV UR21, UR37 ;  /* 0x0000002500157c82 */ /* 0x000fe20008000000 */
[----:B------:R-:W-:Y:S01]  /*1d70*/  UMOV UR23, 0x40000040 ;  /* 0x4000004000177882 */ /* 0x000fe20000000000 */
[----:B------:R-:W-:Y:S02]  /*1d80*/  WARPGROUP.DEPBAR.LE gsb0, 0x0 ;  /* 0x00008000000079c5 */ /* 0x000fe40000010000 */
[----:B------:R-:W-:Y:S01]  /*1d90*/  WARPGROUP.ARRIVE ;  /* 0x00000000000079c5 */ /* 0x000fe20000000000 */
[----:B------:R-:W-:Y:S01]  /*1da0*/  IMAD.MOV.U32 R12, RZ, RZ, R26 ;  /* 0x000000ffff0c7224 */ /* 0x000fe200078e001a */
[----:B------:R-:W-:Y:S01]  /*1db0*/  MOV R16, R23 ;  /* 0x0000001700107202 */ /* 0x000fe20000000f00 */
[----:B------:R-:W-:-:S02]  /*1dc0*/  IMAD.MOV.U32 R11, RZ, RZ, R27 ;  /* 0x000000ffff0b7224 */ /* 0x000fc400078e001b */
[----:B------:R-:W-:Y:S01]  /*1dd0*/  IMAD.MOV.U32 R234, RZ, RZ, R12 ;  /* 0x000000ffffea7224 */ /* 0x000fe200078e000c */
[----:B------:R-:W-:Y:S01]  /*1de0*/  HGMMA.64x16x16.F32.BF16 R224, gdesc[UR16], RZ, !UPT, gsb0 ;  /* 0x0020000010e079f0 */ /* 0x000fe2000c0018ff */
[----:B------:R-:W-:Y:S01]  /*1df0*/  UIADD3 UR18, UR4, 0x380, URZ ;  /* 0x0000038004127890 */ /* 0x000fe2000fffe03f */
[----:B------:R-:W-:Y:S01]  /*1e00*/  IMAD.MOV.U32 R235, RZ, RZ, R11 ;  /* 0x000000ffffeb7224 */ /* 0x000fe200078e000b */
[----:B------:R-:W-:Y:S01]  /*1e10*/  UMOV UR16, UR36 ;  /* 0x0000002400107c82 */ /* 0x000fe20008000000 */
[----:B------:R-:W-:Y:S01]  /*1e20*/  UMOV UR17, UR37 ;  /* 0x0000002500117c82 */ /* 0x000fe20008000000 */
[----:B------:R-:W-:Y:S01]  /*1e30*/  UMOV UR19, 0x40000040 ;  /* 0x4000004000137882 */ /* 0x000fe20000000000 */
[----:B------:R-:W-:Y:S01]  /*1e40*/  MOV R11, UR47 ;  /* 0x0000002f000b7c02 */ /* 0x000fe20008000f00 */
[----:B------:R-:W-:Y:S01]  /*1e50*/  IMAD.MOV.U32 R17, RZ, RZ, R22 ;  /* 0x000000ffff117224 */ /* 0x000fe200078e0016 */
[----:B------:R-:W-:Y:S01]  /*1e60*/  MOV R12, UR46 ;  /* 0x0000002e000c7c02 */ /* 0x000fe20008000f00 */
[----:B------:R-:W-:-:S02]  /*1e70*/  IMAD.MOV.U32 R19, RZ, RZ, R20 ;  /* 0x000000ffff137224 */ /* 0x000fc400078e0014 */
[----:B------:R-:W-:Y:S02]  /*1e80*/  IMAD.MOV.U32 R18, RZ, RZ, R21 ;  /* 0x000000ffff127224 */ /* 0x000fe400078e0015 */
[----:B------:R-:W-:Y:S02]  /*1e90*/  IMAD.MOV.U32 R15, RZ, RZ, R24 ;  /* 0x000000ffff0f7224 */ /* 0x000fe400078e0018 */
[----:B------:R-:W-:Y:S02]  /*1ea0*/  IMAD.MOV.U32 R14, RZ, RZ, R25 ;  /* 0x000000ffff0e7224 */ /* 0x000fe400078e0019 */
[----:B------:R-:W-:Y:S02]  /*1eb0*/  IMAD.MOV.U32 R232, RZ, RZ, R15 ;  /* 0x000000ffffe87224 */ /* 0x000fe400078e000f */
[----:B------:R-:W-:Y:S01]  /*1ec0*/  IMAD.MOV.U32 R233, RZ, RZ, R14 ;  /* 0x000000ffffe97224 */ /* 0x000fe200078e000e */
[----:B------:R-:W-:Y:S02]  /*1ed0*/  WARPGROUP.DEPBAR.LE gsb0, 0x0 ;  /* 0x00008000000079c5 */ /* 0x000fe40000010000 */
[----:B------:R-:W-:Y:S01]  /*1ee0*/  WARPGROUP.ARRIVE ;  /* 0x00000000000079c5 */ /* 0x000fe20000000000 */
[----:B------:R0:W-:Y:S04]  /*1ef0*/  STL.64 [R1+0x1d0], R230 ;  /* 0x0001d0e601007387 */ /* 0x0001e80000100a00 */
[----:B------:R1:W-:Y:S01]  /*1f00*/  STL.64 [R1+0x1c8], R228 ;  /* 0x0001c8e401007387 */ /* 0x0003e20000100a00 */
[----:B------:R-:W-:Y:S01]  /*1f10*/  HGMMA.64x16x16.F32.BF16 R208, gdesc[UR44], RZ, !UPT, gsb0 ;  /* 0x002000002cd079f0 */ /* 0x000fe2000c0018ff */
[----:B------:R-:W-:Y:S01]  /*1f20*/  UMOV UR46, UR8 ;  /* 0x00000008002e7c82 */ /* 0x000fe20008000000 */
[----:B------:R-:W-:Y:S01]  /*1f30*/  UMOV UR47, UR9 ;  /* 0x00000009002f7c82 */ /* 0x000fe20008000000 */
[----:B------:R-:W-:Y:S01]  /*1f40*/  UMOV UR8, UR36 ;  /* 0x0000002400087c82 */ /* 0x000fe20008000000 */
[----:B------:R-:W-:Y:S01]  /*1f50*/  UMOV UR9, UR37 ;  /* 0x0000002500097c82 */ /* 0x000fe20008000000 */
[----:B------:R-:W-:Y:S01]  /*1f60*/  UMOV UR44, UR12 ;  /* 0x0000000c002c7c82 */ /* 0x000fe20008000000 */
[----:B------:R-:W-:Y:S01]  /*1f70*/  UMOV UR45, UR13 ;  /* 0x0000000d002d7c82 */ /* 0x000fe20008000000 */
[----:B0-----:R-:W-:-:S02]  /*1f80*/  IMAD.MOV.U32 R230, RZ, RZ, R17 ;  /* 0x000000ffffe67224 */ /* 0x001fc400078e0011 */
[----:B------:R-:W-:Y:S02]  /*1f90*/  IMAD.MOV.U32 R231, RZ, RZ, R16 ;  /* 0x000000ffffe77224 */ /* 0x000fe400078e0010 */
[----:B-1----:R-:W-:Y:S02]  /*1fa0*/  IMAD.MOV.U32 R228, RZ, RZ, R19 ;  /* 0x000000ffffe47224 */ /* 0x002fe400078e0013 */
[----:B------:R-:W-:Y:S01]  /*1fb0*/  IMAD.MOV.U32 R229, RZ, RZ, R18 ;  /* 0x000000ffffe57224 */ /* 0x000fe200078e0012 */
[----:B------:R0:W-:Y:S04]  /*1fc0*/  STL.64 [R1+0x1f0], R230 ;  /* 0x0001f0e601007387 */ /* 0x0001e80000100a00 */
[----:B------:R1:W-:Y:S04]  /*1fd0*/  STL.64 [R1+0x1e8], R228 ;  /* 0x0001e8e401007387 */ /* 0x0003e80000100a00 */
[----:B------:R2:W-:Y:S04]  /*1fe0*/  STL.64 [R1+0x1e0], R226 ;  /* 0x0001e0e201007387 */ /* 0x0005e80000100a00 */
[----:B------:R3:W-:Y:S01]  /*1ff0*/  STL.64 [R1+0x1d8], R224 ;  /* 0x0001d8e001007387 */ /* 0x0007e20000100a00 */
[----:B0-----:R-:W-:Y:S01]  /*2000*/  IMAD.MOV.U32 R231, RZ, RZ, R0 ;  /* 0x000000ffffe77224 */ /* 0x001fe200078e0000 */
[----:B------:R-:W-:Y:S01]  /*2010*/  MOV R230, R2 ;  /* 0x0000000200e67202 */ /* 0x000fe20000000f00 */
[----:B-1----:R-:W-:-:S02]  /*2020*/  IMAD.MOV.U32 R228, RZ, RZ, R4 ;  /* 0x000000ffffe47224 */ /* 0x002fc400078e0004 */
[----:B------:R-:W-:Y:S02]  /*2030*/  IMAD.MOV.U32 R229, RZ, RZ, R3 ;  /* 0x000000ffffe57224 */ /* 0x000fe400078e0003 */
[----:B------:R-:W-:Y:S01]  /*2040*/  STL.64 [R1+0x210], R230 ;  /* 0x000210e601007387 */ /* 0x000fe20000100a00 */
[----:B--2---:R-:W-:Y:S02]  /*2050*/  IMAD.MOV.U32 R227, RZ, RZ, R5 ;  /* 0x000000ffffe37224 */ /* 0x004fe400078e0005 */
[----:B------:R-:W-:Y:S01]  /*2060*/  IMAD.MOV.U32 R226, RZ, RZ, R8 ;  /* 0x000000ffffe27224 */ /* 0x000fe200078e0008 */
[----:B------:R-:W-:Y:S01]  /*2070*/  STL.64 [R1+0x208], R228 ;  /* 0x000208e401007387 */ /* 0x000fe20000100a00 */
[----:B---3--:R-:W-:Y:S01]  /*2080*/  IMAD.MOV.U32 R224, RZ, RZ, R10 ;  /* 0x000000ffffe07224 */ /* 0x008fe200078e000a */
[----:B------:R-:W-:Y:S01]  /*2090*/  MOV R10, UR30 ;  /* 0x0000001e000a7c02 */ /* 0x000fe20008000f00 */
[----:B------:R-:W-:Y:S01]  /*20a0*/  IMAD.MOV.U32 R225, RZ, RZ, R9 ;  /* 0x000000ffffe17224 */ /* 0x000fe200078e0009 */
[----:B------:R-:W-:Y:S01]  /*20b0*/  MOV R9, UR31 ;  /* 0x0000001f00097c02 */ /* 0x000fe20008000f00 */
[----:B------:R-:W-:Y:S04]  /*20c0*/  STL.64 [R1+0x200], R226 ;  /* 0x000200e201007387 */ /* 0x000fe80000100a00 */
[----:B------:R0:W-:Y:S01]  /*20d0*/  STL.64 [R1+0x1f8], R224 ;  /* 0x0001f8e001007387 */ /* 0x0001e20000100a00 */
[----:B------:R-:W-:-:S02]  /*20e0*/  WARPGROUP.DEPBAR.LE gsb0, 0x0 ;  /* 0x00008000000079c5 */ /* 0x000fc40000010000 */
[----:B------:R-:W-:-:S06]  /*20f0*/  WARPGROUP.ARRIVE ;  /* 0x00000000000079c5 */ /* 0x000fcc0000000000 */
[----:B------:R-:W-:Y:S01]  /*2100*/  HGMMA.64x16x16.F32.BF16 R192, gdesc[UR28], RZ, !UPT, gsb0 ;  /* 0x002000001cc079f0 */ /* 0x000fe2000c0018ff */
[----:B------:R-:W-:Y:S01]  /*2110*/  UMOV UR28, UR36 ;  /* 0x00000024001c7c82 */ /* 0x000fe20008000000 */
[----:B------:R-:W-:Y:S01]  /*2120*/  UMOV UR29, UR37 ;  /* 0x00000025001d7c82 */ /* 0x000fe20008000000 */
[----:B------:R-:W-:Y:S01]  /*2130*/  UMOV UR30, UR7 ;  /* 0x00000007001e7c82 */ /* 0x000fe20008000000 */
[----:B------:R-:W-:Y:S01]  /*2140*/  UMOV UR31, 0x40000040 ;  /* 0x40000040001f7882 */ /* 0x000fe20000000000 */
[----:B------:R-:W-:Y:S01]  /*2150*/  UMOV UR36, UR12 ;  /* 0x0000000c00247c82 */ /* 0x000fe20008000000 */
[----:B------:R-:W-:Y:S01]  /*2160*/  UMOV UR37, UR13 ;  /* 0x0000000d00257c82 */ /* 0x000fe20008000000 */
[----:B------:R-:W-:Y:S01]  /*2170*/  UIADD3 UR7, UR4, 0x102, URZ ;  /* 0x0000010204077890 */ /* 0x000fe2000fffe03f */
[----:B------:R-:W-:Y:S02]  /*2180*/  WARPGROUP.DEPBAR.LE gsb0, 0x0 ;  /* 0x00008000000079c5 */ /* 0x000fe40000010000 */
[----:B------:R-:W-:-:S06]  /*2190*/  WARPGROUP.ARRIVE ;  /* 0x00000000000079c5 */ /* 0x000fcc0000000000 */
[----:B------:R-:W-:Y:S01]  /*21a0*/  HGMMA.64x16x16.F32.BF16 R176, gdesc[UR24], RZ, !UPT, gsb0 ;  /* 0x0020000018b079f0 */ /* 0x000fe2000c0018ff */
[----:B------:R-:W-:Y:S01]  /*21b0*/  UMOV UR24, UR12 ;  /* 0x0000000c00187c82 */ /* 0x000fe20008000000 */
[----:B------:R-:W-:Y:S01]  /*21c0*/  UMOV UR25, UR13 ;  /* 0x0000000d00197c82 */ /* 0x000fe20008000000 */
        /* <DEDUP_REMOVED lines=14> */
[----:B------:R-:W-:Y:S01]  /*22b0*/  UMOV UR9, 0x40000040 ;  /* 0x4000004000097882 */ /* 0x000fe20000000000 */
        /* <DEDUP_REMOVED lines=35> */
[----:B------:R-:W-:Y:S02]  /*24f0*/  MOV R0, UR56 ;  /* 0x0000003800007c02 */ /* 0x000fe40008000f00 */
[----:B------:R-:W-:Y:S01]  /*2500*/  MOV R3, UR57 ;  /* 0x0000003900037c02 */ /* 0x000fe20008000f00 */
[----:B------:R-:W-:Y:S02]  /*2510*/  WARPGROUP.DEPBAR.LE gsb0, 0x0 ;  /* 0x00008000000079c5 */ /* 0x000fe40000010000 */
[----:B------:R-:W-:-:S06]  /*2520*/  WARPGROUP.ARRIVE ;  /* 0x00000000000079c5 */ /* 0x000fcc0000000000 */
[----:B------:R-:W-:Y:S01]  /*2530*/  HGMMA.64x16x16.F32.BF16 R24, gdesc[UR12], RZ, !UPT, gsb0 ;  /* 0x002000000c1879f0 */ /* 0x000fe2000c0018ff */
[----:B------:R-:W-:Y:S01]  /*2540*/  UMOV UR14, UR16 ;  /* 0x00000010000e7c82 */ /* 0x000fe20008000000 */
[----:B------:R-:W-:Y:S01]  /*2550*/  UMOV UR15, UR17 ;  /* 0x00000011000f7c82 */ /* 0x000fe20008000000 */
[----:B------:R-:W-:Y:S01]  /*2560*/  UMOV UR16, UR12 ;  /* 0x0000000c00107c82 */ /* 0x000fe20008000000 */
[----:B------:R-:W-:Y:S01]  /*2570*/  UMOV UR17, UR13 ;  /* 0x0000000d00117c82 */ /* 0x000fe20008000000 */
        /* <DEDUP_REMOVED lines=9> */
[----:B------:R-:W-:Y:S01]  /*2610*/  UIADD3 UR10, UR4, 0x2, URZ ;  /* 0x00000002040a7890 */ /* 0x000fe2000fffe03f */
[----:B------:R-:W-:Y:S01]  /*2620*/  UMOV UR11, 0x40000040 ;  /* 0x40000040000b7882 */ /* 0x000fe20000000000 */
[----:B------:R-:W-:Y:S02]  /*2630*/  WARPGROUP.DEPBAR.LE gsb0, 0x0 ;  /* 0x00008000000079c5 */ /* 0x000fe40000010000 */
[----:B------:R-:W-:-:S06]  /*2640*/  WARPGROUP.ARRIVE ;  /* 0x00000000000079c5 */ /* 0x000fcc0000000000 */
[----:B------:R-:W-:Y:S01]  /*2650*/  HGMMA.64x16x16.F32.BF16 R56, gdesc[UR48], RZ, !UPT, gsb0 ;  /* 0x00200000303879f0 */ /* 0x000fe2000c0018ff */
[----:B------:R-:W-:Y:S01]  /*2660*/  UMOV UR48, UR12 ;  /* 0x0000000c00307c82 */ /* 0x000fe20008000000 */
[----:B------:R-:W-:Y:S01]  /*2670*/  UMOV UR49, UR13 ;  /* 0x0000000d00317c82 */ /* 0x000fe20008000000 */
[----:B------:R-:W-:Y:S01]  /*2680*/  MOV R5, UR48 ;  /* 0x0000003000057c02 */ /* 0x000fe20008000f00 */
[----:B------:R-:W-:Y:S01]  /*2690*/  UMOV UR48, UR30 ;  /* 0x0000001e00307c82 */ /* 0x000fe20008000000 */
[----:B------:R-:W-:Y:S01]  /*26a0*/  MOV R4, UR49 ;  /* 0x0000003100047c02 */ /* 0x000fe20008000f00 */
        /* <DEDUP_REMOVED lines=12> */
[----:B------:R-:W-:Y:S01]  /*2770*/  UIADD3 UR18, UR4, 0x282, URZ ;  /* 0x0000028204127890 */ /* 0x000fe2000fffe03f */
[----:B------:R-:W-:Y:S01]  /*2780*/  UMOV UR19, 0x40000040 ;  /* 0x4000004000137882 */ /* 0x000fe20000000000 */
[----:B------:R-:W-:Y:S01]  /*2790*/  UMOV UR24, UR8 ;  /* 0x0000000800187c82 */ /* 0x000fe20008000000 */
[----:B------:R-:W-:Y:S01]  /*27a0*/  UMOV UR25, UR9 ;  /* 0x0000000900197c82 */ /* 0x000fe20008000000 */
[----:B------:R-:W-:-:S02]  /*27b0*/  WARPGROUP.DEPBAR.LE gsb0, 0x0 ;  /* 0x00008000000079c5 */ /* 0x000fc40000010000 */
[----:B------:R-:W-:-:S06]  /*27c0*/  WARPGROUP.ARRIVE ;  /* 0x00000000000079c5 */ /* 0x000fcc0000000000 */
[----:B------:R-:W-:Y:S01]  /*27d0*/  HGMMA.64x16x16.F32.BF16 R88, gdesc[UR32], RZ, !UPT, gsb0 ;  /* 0x00200000205879f0 */ /* 0x000fe2000c0018ff */
[----:B------:R-:W-:Y:S01]  /*27e0*/  UMOV UR32, UR36 ;  /* 0x0000002400207c82 */ /* 0x000fe20008000000 */
[----:B------:R-:W-:Y:S01]  /*27f0*/  UMOV UR33, UR37 ;  /* 0x0000002500217c82 */ /* 0x000fe20008000000 */
[----:B------:R-:W-:Y:S01]  /*2800*/  UMOV UR34, UR22 ;  /* 0x0000001600227c82 */ /* 0x000fe20008000000 */
[----:B------:R-:W-:Y:S01]  /*2810*/  UMOV UR35, UR23 ;  /* 0x0000001700237c82 */ /* 0x000fe20008000000 */
[----:B------:R-:W-:Y:S01]  /*2820*/  UIADD3 UR38, UR4, 0x502, URZ ;  /* 0x0000050204267890 */ /* 0x000fe2000fffe03f */
        /* <DEDUP_REMOVED lines=19> */
[----:B------:R-:W-:Y:S01]  /*2960*/  R2UR UR31, R9 ;  /* 0x00000000091f72ca */ /* 0x000fe200000e0000 */
[----:B------:R-:W-:Y:S01]  /*2970*/  UIADD3 UR14, UR4, 0x202, URZ ;  /* 0x00000202040e7890 */ /* 0x000fe2000fffe03f */
[----:B------:R-:W-:Y:S01]  /*2980*/  R2UR UR30, R10 ;  /* 0x000000000a1e72ca */ /* 0x000fe200000e0000 */
[----:B------:R-:W-:Y:S01]  /*2990*/  UMOV UR15, 0x40000040 ;  /* 0x40000040000f7882 */ /* 0x000fe20000000000 */
[----:B------:R-:W-:Y:S01]  /*29a0*/  UIADD3 UR26, UR4, 0x382, URZ ;  /* 0x00000382041a7890 */ /* 0x000fe2000fffe03f */
[----:B------:R-:W-:Y:S01]  /*29b0*/  UMOV UR27, 0x40000040 ;  /* 0x40000040001b7882 */ /* 0x000fe20000000000 */
[----:B------:R-:W-:Y:S01]  /*29c0*/  UMOV UR28, UR8 ;  /* 0x00000008001c7c82 */ /* 0x000fe20008000000 */
[----:B------:R-:W-:-:S06]  /*29d0*/  UMOV UR29, UR9 ;  /* 0x00000009001d7c82 */ /* 0x000fcc0008000000 */
[----:B------:R-:W-:Y:S02]  /*29e0*/  UMOV UR47, UR31 ;  /* 0x0000001f002f7c82 */ /* 0x000fe40008000000 */
[----:B------:R-:W-:Y:S01]  /*29f0*/  UMOV UR46, UR30 ;  /* 0x0000001e002e7c82 */ /* 0x000fe20008000000 */
[----:B------:R-:W-:Y:S02]  /*2a00*/  WARPGROUP.DEPBAR.LE gsb0, 0x0 ;  /* 0x00008000000079c5 */ /* 0x000fe40000010000 */
[----:B------:R-:W-:-:S06]  /*2a10*/  WARPGROUP.ARRIVE ;  /* 0x00000000000079c5 */ /* 0x000fcc0000000000 */
[----:B------:R-:W-:Y:S01]  /*2a20*/  HGMMA.64x16x16.F32.BF16 R152, gdesc[UR32], RZ, !UPT, gsb0 ;  /* 0x00200000209879f0 */ /* 0x000fe2000c0018ff */
[----:B------:R-:W-:Y:S01]  /*2a30*/  UIADD3 UR30, UR4, 0x402, URZ ;  /* 0x00000402041e7890 */ /* 0x000fe2000fffe03f */
[----:B------:R-:W-:Y:S01]  /*2a40*/  UMOV UR31, 0x40000040 ;  /* 0x40000040001f7882 */ /* 0x000fe20000000000 */
[----:B------:R-:W-:Y:S01]  /*2a50*/  UMOV UR32, UR8 ;  /* 0x0000000800207c82 */ /* 0x000fe20008000000 */
[----:B------:R-:W-:Y:S01]  /*2a60*/  UMOV UR33, UR9 ;  /* 0x0000000900217c82 */ /* 0x000fe20008000000 */
[----:B------:R-:W-:Y:S02]  /*2a70*/  WARPGROUP.DEPBAR.LE gsb0, 0x0 ;  /* 0x00008000000079c5 */ /* 0x000fe40000010000 */
[----:B------:R-:W-:-:S06]  /*2a80*/  WARPGROUP.ARRIVE ;  /* 0x00000000000079c5 */ /* 0x000fcc0000000000 */
[----:B------:R-:W-:Y:S01]  /*2a90*/  HGMMA.64x16x16.F32.BF16 R168, gdesc[UR40], RZ, !UPT, gsb0 ;  /* 0x0020000028a879f0 */ /* 0x000fe2000c0018ff */
[----:B------:R-:W-:Y:S01]  /*2aa0*/  UIADD3 UR34, UR4, 0x482, URZ ;  /* 0x0000048204227890 */ /* 0x000fe2000fffe03f */
[----:B------:R-:W-:Y:S01]  /*2ab0*/  UMOV UR35, 0x40000040 ;  /* 0x4000004000237882 */ /* 0x000fe20000000000 */
[----:B------:R-:W-:Y:S01]  /*2ac0*/  UMOV UR39, 0x40000040 ;  /* 0x4000004000277882 */ /* 0x000fe20000000000 */
        /* <DEDUP_REMOVED lines=9> */
[----:B------:R-:W-:Y:S01]  /*2b60*/  UMOV UR44, UR8 ;  /* 0x00000008002c7c82 */ /* 0x000fe20008000000 */
[----:B------:R-:W-:-:S08]  /*2b70*/  UMOV UR45, UR9 ;  /* 0x00000009002d7c82 */ /* 0x000fd00008000000 */
[----:B------:R-:W-:Y:S02]  /*2b80*/  UMOV UR51, UR47 ;  /* 0x0000002f00337c82 */ /* 0x000fe40008000000 */
[----:B------:R-:W-:Y:S01]  /*2b90*/  UMOV UR50, UR46 ;  /* 0x0000002e00327c82 */ /* 0x000fe20008000000 */
[----:B------:R-:W-:Y:S02]  /*2ba0*/  WARPGROUP.DEPBAR.LE gsb0, 0x0 ;  /* 0x00008000000079c5 */ /* 0x000fe40000010000 */
[----:B------:R-:W-:-:S06]  /*2bb0*/  WARPGROUP.ARRIVE ;  /* 0x00000000000079c5 */ /* 0x000fcc0000000000 */
[----:B------:R-:W-:Y:S01]  /*2bc0*/  HGMMA.64x16x16.F32.BF16 R200, gdesc[UR48], RZ, !UPT, gsb0 ;  /* 0x0020000030c879f0 */ /* 0x000fe2000c0018ff */
[----:B------:R-:W-:Y:S01]  /*2bd0*/  R2UR UR49, R4 ;  /* 0x00000000043172ca */ /* 0x000fe200000e0000 */
[----:B------:R-:W-:Y:S01]  /*2be0*/  UMOV UR50, UR60 ;  /* 0x0000003c00327c82 */ /* 0x000fe20008000000 */
[----:B------:R-:W-:Y:S01]  /*2bf0*/  R2UR UR48, R5 ;  /* 0x00000000053072ca */ /* 0x000fe200000e0000 */
[----:B------:R-:W-:Y:S01]  /*2c00*/  UMOV UR51, UR61 ;  /* 0x0000003d00337c82 */ /* 0x000fe20008000000 */
[----:B------:R-:W-:Y:S02]  /*2c10*/  WARPGROUP.DEPBAR.LE gsb0, 0x0 ;  /* 0x00008000000079c5 */ /* 0x000fe40000010000 */
[----:B------:R-:W-:-:S06]  /*2c20*/  WARPGROUP.ARRIVE ;  /* 0x00000000000079c5 */ /* 0x000fcc0000000000 */
[----:B------:R-:W-:Y:S01]  /*2c30*/  HGMMA.64x16x16.F32.BF16 R216, gdesc[UR56], RZ, !UPT, gsb0 ;  /* 0x0020000038d879f0 */ /* 0x000fe2000c0018ff */
[----:B------:R-:W-:Y:S02]  /*2c40*/  R2UR UR56, R0 ;  /* 0x00000000003872ca */ /* 0x000fe400000e0000 */
[----:B------:R-:W-:Y:S01]  /*2c50*/  R2UR UR57, R3 ;  /* 0x00000000033972ca */ /* 0x000fe200000e0000 */
[----:B------:R-:W-:Y:S02]  /*2c60*/  WARPGROUP.DEPBAR.LE gsb0, 0x0 ;  /* 0x00008000000079c5 */ /* 0x000fe40000010000 */
[----:B------:R-:W-:-:S06]  /*2c70*/  WARPGROUP.ARRIVE ;  /* 0x00000000000079c5 */ /* 0x000fcc0000000000 */
[----:B------:R-:W-:Y:S03]  /*2c80*/  HGMMA.64x16x16.F32.BF16 R16, gdesc[UR48], RZ, !UPT, gsb0 ;  /* 0x00200000301079f0 */ /* 0x000fe6000c0018ff */
[----:B------:R-:W-:Y:S02]  /*2c90*/  WARPGROUP.DEPBAR.LE gsb0, 0x0 ;  /* 0x00008000000079c5 */ /* 0x000fe40000010000 */
[----:B0-----:R-:W-:-:S06]  /*2ca0*/  WARPGROUP.ARRIVE ;  /* 0x00000000000079c5 */ /* 0x001fcc0000000000 */
[----:B------:R-:W-:Y:S03]  /*2cb0*/  HGMMA.64x16x16.F32.BF16 R224, gdesc[UR52], RZ, !UPT, gsb0 ;  /* 0x0020000034e079f0 */ /* 0x000fe6000c0018ff */
[----:B------:R-:W-:Y:S02]  /*2cc0*/  WARPGROUP.DEPBAR.LE gsb0, 0x0 ;  /* 0x00008000000079c5 */ /* 0x000fe40000010000 */
[----:B------:R-:W-:Y:S02]  /*2cd0*/  IMAD.MOV.U32 R2, RZ, RZ, R230 ;  /* 0x000000ffff027224 */ /* 0x000fe400078e00e6 */
[----:B------:R-:W-:Y:S02]  /*2ce0*/  IMAD.MOV.U32 R0, RZ, RZ, R231 ;  /* 0x000000ffff007224 */ /* 0x000fe400078e00e7 */
[----:B------:R-:W-:Y:S01]  /*2cf0*/  IMAD.MOV.U32 R4, RZ, RZ, R228 ;  /* 0x000000ffff047224 */ /* 0x000fe200078e00e4 */
[----:B------:R-:W2:Y:S01]  /*2d00*/  LDL.LU.64 R230, [R1+0x210] ;  /* 0x0002100001e67983 */ /* 0x000ea20000300a00 */
[----:B------:R-:W-:-:S02]  /*2d10*/  IMAD.MOV.U32 R3, RZ, RZ, R229 ;  /* 0x000000ffff037224 */ /* 0x000fc400078e00e5 */
[----:B------:R-:W-:Y:S01]  /*2d20*/  IMAD.MOV.U32 R8, RZ, RZ, R226 ;  /* 0x000000ffff087224 */ /* 0x000fe200078e00e2 */
[----:B------:R-:W2:Y:S01]  /*2d30*/  LDL.LU.64 R228, [R1+0x208] ;  /* 0x0002080001e47983 */ /* 0x000ea20000300a00 */
[----:B------:R-:W-:Y:S02]  /*2d40*/  IMAD.MOV.U32 R5, RZ, RZ, R227 ;  /* 0x000000ffff057224 */ /* 0x000fe400078e00e3 */
[----:B------:R-:W-:Y:S01]  /*2d50*/  IMAD.MOV.U32 R10, RZ, RZ, R224 ;  /* 0x000000ffff0a7224 */ /* 0x000fe200078e00e0 */
[----:B------:R-:W2:Y:S01]  /*2d60*/  LDL.LU.64 R226, [R1+0x200] ;  /* 0x0002000001e27983 */ /* 0x000ea20000300a00 */
[----:B------:R-:W-:-:S03]  /*2d70*/  IMAD.MOV.U32 R9, RZ, RZ, R225 ;  /* 0x000000ffff097224 */ /* 0x000fc600078e00e1 */
[----:B------:R-:W2:Y:S02]  /*2d80*/  LDL.LU.64 R224, [R1+0x1f8] ;  /* 0x0001f80001e07983 */ /* 0x000ea40000300a00 */
[----:B--2---:R-:W-:-:S06]  /*2d90*/  WARPGROUP.ARRIVE ;  /* 0x00000000000079c5 */ /* 0x004fcc0000000000 */
[----:B------:R-:W-:Y:S03]  /*2da0*/  HGMMA.64x16x16.F32.BF16 R224, gdesc[UR8], R224, gsb0 ;  /* 0x0020000008e079f0 */ /* 0x000fe600080018e0 */
[----:B------:R-:W-:Y:S02]  /*2db0*/  WARPGROUP.DEPBAR.LE gsb0, 0x0 ;  /* 0x00008000000079c5 */ /* 0x000fe40000010000 */
[----:B------:R-:W-:Y:S04]  /*2dc0*/  STL.64 [R1+0x60], R224 ;  /* 0x000060e001007387 */ /* 0x000fe80000100a00 */
[----:B------:R-:W-:Y:S04]  /*2dd0*/  STL.64 [R1+0x68], R226 ;  /* 0x000068e201007387 */ /* 0x000fe80000100a00 */
[----:B------:R-:W-:Y:S04]  /*2de0*/  STL.64 [R1+0x70], R228 ;  /* 0x000070e401007387 */ /* 0x000fe80000100a00 */
[----:B------:R0:W-:Y:S04]  /*2df0*/  STL.64 [R1+0x78], R230 ;  /* 0x000078e601007387 */ /* 0x0001e80000100a00 */
[----:B0-----:R-:W2:Y:S04]  /*2e00*/  LDL.LU.64 R230, [R1+0x1f0] ;  /* 0x0001f00001e67983 */ /* 0x001ea80000300a00 */
[----:B------:R-:W2:Y:S01]  /*2e10*/  LDL.LU.64 R228, [R1+0x1e8] ;  /* 0x0001e80001e47983 */ /* 0x000ea20000300a00 */
[----:B------:R-:W-:Y:S01]  /*2e20*/  UMOV UR52, UR8 ;  /* 0x0000000800347c82 */ /* 0x000fe20008000000 */
[----:B------:R-:W-:Y:S01]  /*2e30*/  UMOV UR53, UR9 ;  /* 0x0000000900357c82 */ /* 0x000fe20008000000 */
[----:B------:R-:W-:Y:S01]  /*2e40*/  UMOV UR54, UR5 ;  /* 0x0000000500367c82 */ /* 0x000fe20008000000 */
[----:B------:R-:W-:Y:S01]  /*2e50*/  UMOV UR55, 0x40000040 ;  /* 0x4000004000377882 */ /* 0x000fe20000000000 */
[----:B------:R-:W3:Y:S04]  /*2e60*/  LDL.LU.64 R226, [R1+0x1e0] ;  /* 0x0001e00001e27983 */ /* 0x000ee80000300a00 */
[----:B------:R-:W3:Y:S01]  /*2e70*/  LDL.LU.64 R224, [R1+0x1d8] ;  /* 0x0001d80001e07983 */ /* 0x000ee20000300a00 */
[----:B--2---:R-:W-:-:S06]  /*2e80*/  WARPGROUP.ARRIVE ;  /* 0x00000000000079c5 */ /* 0x004fcc0000000000 */
[----:B------:R-:W-:Y:S03]  /*2e90*/  HGMMA.64x16x16.F32.BF16 R228, gdesc[UR52], R228, gsb0 ;  /* 0x0020000034e479f0 */ /* 0x000fe600080018e4 */
[----:B------:R-:W-:Y:S02]  /*2ea0*/  WARPGROUP.DEPBAR.LE gsb0, 0x0 ;  /* 0x00008000000079c5 */ /* 0x000fe40000010000 */
[----:B------:R-:W-:Y:S04]  /*2eb0*/  STL.64 [R1+0x20], R228 ;  /* 0x000020e401007387 */ /* 0x000fe80000100a00 */
[----:B------:R0:W-:Y:S04]  /*2ec0*/  STL.64 [R1+0x28], R230 ;  /* 0x000028e601007387 */ /* 0x0001e80000100a00 */
[----:B------:R-:W-:Y:S04]  /*2ed0*/  STL.64 [R1+0x30], R232 ;  /* 0x000030e801007387 */ /* 0x000fe80000100a00 */
[----:B------:R-:W-:Y:S04]  /*2ee0*/  STL.64 [R1+0x38], R234 ;  /* 0x000038ea01007387 */ /* 0x000fe80000100a00 */
[----:B0-----:R-:W3:Y:S04]  /*2ef0*/  LDL.LU.64 R230, [R1+0x1d0] ;  /* 0x0001d00001e67983 */ /* 0x001ee80000300a00 */
[----:B------:R-:W3:Y:S01]  /*2f00*/  LDL.LU.64 R228, [R1+0x1c8] ;  /* 0x0001c80001e47983 */ /* 0x000ee20000300a00 */
[----:B------:R-:W-:Y:S01]  /*2f10*/  UMOV UR48, UR8 ;  /* 0x0000000800307c82 */ /* 0x000fe20008000000 */
[----:B------:R-:W-:Y:S01]  /*2f20*/  UMOV UR49, UR9 ;  /* 0x0000000900317c82 */ /* 0x000fe20008000000 */
[----:B------:R-:W-:Y:S01]  /*2f30*/  UMOV UR50, UR7 ;  /* 0x0000000700327c82 */ /* 0x000fe20008000000 */
[----:B------:R-:W-:Y:S01]  /*2f40*/  UMOV UR51, 0x40000040 ;  /* 0x4000004000337882 */ /* 0x000fe20000000000 */
[----:B------:R-:W-:Y:S01]  /*2f50*/  UIADD3 UR58, UR4, 0x182, URZ ;  /* 0x00000182043a7890 */ /* 0x000fe2000fffe03f */
[----:B------:R-:W-:Y:S01]  /*2f60*/  UMOV UR59, 0x40000040 ;  /* 0x40000040003b7882 */ /* 0x000fe20000000000 */
[----:B------:R-:W-:Y:S01]  /*2f70*/  UMOV UR22, UR50 ;  /* 0x0000003200167c82 */ /* 0x000fe20008000000 */
[----:B------:R-:W-:Y:S01]  /*2f80*/  UMOV UR23, UR51 ;  /* 0x0000003300177c82 */ /* 0x000fe20008000000 */
[----:B---3--:R-:W-:-:S06]  /*2f90*/  WARPGROUP.ARRIVE ;  /* 0x00000000000079c5 */ /* 0x008fcc0000000000 */
[----:B------:R-:W-:Y:S03]  /*2fa0*/  HGMMA.64x16x16.F32.BF16 R224, gdesc[UR48], R224, gsb0 ;  /* 0x0020000030e079f0 */ /* 0x000fe600080018e0 */
[----:B------:R-:W-:Y:S02]  /*2fb0*/  WARPGROUP.DEPBAR.LE gsb0, 0x0 ;  /* 0x00008000000079c5 */ /* 0x000fe40000010000 */
[----:B------:R-:W-:-:S06]  /*2fc0*/  WARPGROUP.ARRIVE ;  /* 0x00000000000079c5 */ /* 0x000fcc0000000000 */
[----:B------:R-:W-:Y:S03]  /*2fd0*/  HGMMA.64x16x16.F32.BF16 R208, gdesc[UR56], R208, gsb0 ;  /* 0x0020000038d079f0 */ /* 0x000fe600080018d0 */
[----:B------:R-:W-:Y:S02]  /*2fe0*/  WARPGROUP.DEPBAR.LE gsb0, 0x0 ;  /* 0x00008000000079c5 */ /* 0x000fe40000010000 */
[----:B------:R-:W-:-:S06]  /*2ff0*/  WARPGROUP.ARRIVE ;  /* 0x00000000000079c5 */ /* 0x000fcc0000000000 */
[----:B------:R-:W-:Y:S03]  /*3000*/  HGMMA.64x16x16.F32.BF16 R192, gdesc[UR12], R192, gsb0 ;  /* 0x002000000cc079f0 */ /* 0x000fe600080018c0 */
[----:B------:R-:W-:Y:S02]  /*3010*/  WARPGROUP.DEPBAR.LE gsb0, 0x0 ;  /* 0x00008000000079c5 */ /* 0x000fe40000010000 */
[----:B------:R-:W-:-:S06]  /*3020*/  WARPGROUP.ARRIVE ;  /* 0x00000000000079c5 */ /* 0x000fcc0000000000 */
[----:B------:R-:W-:Y:S01]  /*3030*/  HGMMA.64x16x16.F32.BF16 R176, gdesc[UR16], R176, gsb0 ;  /* 0x0020000010b079f0 */ /* 0x000fe200080018b0 */
[----:B------:R-:W-:Y:S01]  /*3040*/  UMOV UR56, UR22 ;  /* 0x0000001600387c82 */ /* 0x000fe20008000000 */
[----:B------:R-:W-:Y:S01]  /*3050*/  UIADD3 UR22, UR4, 0x302, URZ ;  /* 0x0000030204167890 */ /* 0x000fe2000fffe03f */
[----:B------:R-:W-:Y:S01]  /*3060*/  UMOV UR57, UR23 ;  /* 0x0000001700397c82 */ /* 0x000fe20008000000 */
[----:B------:R-:W-:Y:S01]  /*3070*/  UMOV UR23, 0x40000040 ;  /* 0x4000004000177882 */ /* 0x000fe20000000000 */
        /* <DEDUP_REMOVED lines=18> */
[----:B------:R-:W-:Y:S01]  /*31a0*/  UIADD3 UR46, UR4, 0x602, URZ ;  /* 0x00000602042e7890 */ /* 0x000fe2000fffe03f */
[----:B------:R-:W-:Y:S01]  /*31b0*/  UMOV UR47, 0x40000040 ;  /* 0x40000040002f7882 */ /* 0x000fe20000000000 */
[----:B------:R-:W-:Y:S02]  /*31c0*/  WARPGROUP.DEPBAR.LE gsb0, 0x0 ;  /* 0x00008000000079c5 */ /* 0x000fe40000010000 */
[----:B------:R-:W-:-:S06]  /*31d0*/  WARPGROUP.ARRIVE ;  /* 0x00000000000079c5 */ /* 0x000fcc0000000000 */
[----:B------:R-:W-:Y:S01]  /*31e0*/  HGMMA.64x16x16.F32.BF16 R64, gdesc[UR44], R64, gsb0 ;  /* 0x002000002c4079f0 */ /* 0x000fe20008001840 */
[----:B------:R-:W-:Y:S01]  /*31f0*/  UIADD3 UR50, UR4, 0x682, URZ ;  /* 0x0000068204327890 */ /* 0x000fe2000fffe03f */
[----:B------:R-:W-:Y:S01]  /*3200*/  UMOV UR48, UR8 ;  /* 0x0000000800307c82 */ /* 0x000fe20008000000 */
[----:B------:R-:W-:Y:S01]  /*3210*/  UMOV UR49, UR9 ;  /* 0x0000000900317c82 */ /* 0x000fe20008000000 */
[----:B------:R-:W-:Y:S01]  /*3220*/  UMOV UR51, 0x40000040 ;  /* 0x4000004000337882 */ /* 0x000fe20000000000 */
[----:B------:R-:W-:Y:S02]  /*3230*/  WARPGROUP.DEPBAR.LE gsb0, 0x0 ;  /* 0x00008000000079c5 */ /* 0x000fe40000010000 */
[----:B------:R-:W-:-:S06]  /*3240*/  WARPGROUP.ARRIVE ;  /* 0x00000000000079c5 */ /* 0x000fcc0000000000 */
[----:B------:R-:W-:Y:S01]  /*3250*/  HGMMA.64x16x16.F32.BF16 R48, gdesc[UR48], R48, gsb0 ;  /* 0x00200000303079f0 */ /* 0x000fe20008001830 */
[----:B------:R-:W-:Y:S01]  /*3260*/  UMOV UR60, UR54 ;  /* 0x00000036003c7c82 */ /* 0x000fe20008000000 */
[----:B------:R-:W-:Y:S01]  /*3270*/  UIADD3 UR54, UR4, 0x702, URZ ;  /* 0x0000070204367890 */ /* 0x000fe2000fffe03f */
[----:B------:R-:W-:Y:S01]  /*3280*/  UMOV UR61, UR55 ;  /* 0x00000037003d7c82 */ /* 0x000fe20008000000 */
[----:B------:R-:W-:Y:S01]  /*3290*/  UMOV UR52, UR8 ;  /* 0x0000000800347c82 */ /* 0x000fe20008000000 */
[----:B------:R-:W-:Y:S01]  /*32a0*/  UMOV UR53, UR9 ;  /* 0x0000000900357c82 */ /* 0x000fe20008000000 */
[----:B------:R-:W-:Y:S01]  /*32b0*/  UMOV UR55, 0x40000040 ;  /* 0x4000004000377882 */ /* 0x000fe20000000000 */
[----:B------:R-:W-:Y:S02]  /*32c0*/  WARPGROUP.DEPBAR.LE gsb0, 0x0 ;  /* 0x00008000000079c5 */ /* 0x000fe40000010000 */
[----:B------:R-:W-:-:S06]  /*32d0*/  WARPGROUP.ARRIVE ;  /* 0x00000000000079c5 */ /* 0x000fcc0000000000 */
[----:B------:R-:W-:Y:S01]  /*32e0*/  HGMMA.64x16x16.F32.BF16 R32, gdesc[UR52], R32, gsb0 ;  /* 0x00200000342079f0 */ /* 0x000fe20008001820 */
[----:B------:R-:W-:Y:S01]  /*32f0*/  UIADD3 UR5, UR6, 0x402, URZ ;  /* 0x0000040206057890 */ /* 0x000fe2000fffe03f */
[----:B------:R-:W-:-:S06]  /*3300*/  UMOV UR53, 0x40000040 ;  /* 0x4000004000357882 */ /* 0x000fcc0000000000 */
[----:B------:R-:W-:Y:S01]  /*3310*/  UMOV UR52, UR5 ;  /* 0x0000000500347c82 */ /* 0x000fe20008000000 */
[----:B------:R-:W-:Y:S02]  /*3320*/  WARPGROUP.DEPBAR.LE gsb0, 0x0 ;  /* 0x00008000000079c5 */ /* 0x000fe40000010000 */
[----:B------:R-:W-:-:S06]  /*3330*/  WARPGROUP.ARRIVE ;  /* 0x00000000000079c5 */ /* 0x000fcc0000000000 */
[----:B------:R-:W-:Y:S01]  /*3340*/  HGMMA.64x16x16.F32.BF16 R24, gdesc[UR52], R24, gsb0 ;  /* 0x00200000341879f0 */ /* 0x000fe20008001818 */
[----:B------:R-:W-:Y:S01]  /*3350*/  UMOV UR48, UR52 ;  /* 0x0000003400307c82 */ /* 0x000fe20008000000 */
        /* <DEDUP_REMOVED lines=11> */
[----:B------:R-:W-:Y:S04]  /*3410*/  STL.64 [R1+0x180], R230 ;  /* 0x000180e601007387 */ /* 0x000fe80000100a00 */
[----:B------:R-:W-:Y:S04]  /*3420*/  STL.64 [R1+0x178], R228 ;  /* 0x000178e401007387 */ /* 0x000fe80000100a00 */
[----:B------:R-:W-:Y:S04]  /*3430*/  STL.64 [R1+0x170], R226 ;  /* 0x000170e201007387 */ /* 0x000fe80000100a00 */
[----:B------:R0:W-:Y:S04]  /*3440*/  STL.64 [R1+0x168], R224 ;  /* 0x000168e001007387 */ /* 0x0001e80000100a00 */
[----:B0-----:R-:W2:Y:S04]  /*3450*/  LDL.LU.64 R224, [R1+0x20] ;  /* 0x0000200001e07983 */ /* 0x001ea80000300a00 */
[----:B------:R-:W3:Y:S04]  /*3460*/  LDL.LU.64 R226, [R1+0x28] ;  /* 0x0000280001e27983 */ /* 0x000ee80000300a00 */
[----:B------:R-:W4:Y:S04]  /*3470*/  LDL.LU.64 R228, [R1+0x30] ;  /* 0x0000300001e47983 */ /* 0x000f280000300a00 */
[----:B------:R-:W2:Y:S01]  /*3480*/  LDL.LU.64 R230, [R1+0x38] ;  /* 0x0000380001e67983 */ /* 0x000ea20000300a00 */
[----:B------:R-:W-:-:S02]  /*3490*/  WARPGROUP.DEPBAR.LE gsb0, 0x0 ;  /* 0x00008000000079c5 */ /* 0x000fc40000010000 */
        /* <DEDUP_REMOVED lines=27> */
[----:B--2---:R-:W-:Y:S04]  /*3650*/  STL.64 [R1+0x1a0], R230 ;  /* 0x0001a0e601007387 */ /* 0x004fe80000100a00 */
[----:B----4-:R0:W-:Y:S04]  /*3660*/  STL.64 [R1+0x198], R228 ;  /* 0x000198e401007387 */ /* 0x0101e80000100a00 */
[----:B0-----:R-:W2:Y:S04]  /*3670*/  LDL.LU.64 R228, [R1+0x60] ;  /* 0x0000600001e47983 */ /* 0x001ea80000300a00 */
[----:B------:R-:W4:Y:S04]  /*3680*/  LDL.LU.64 R230, [R1+0x68] ;  /* 0x0000680001e67983 */ /* 0x000f280000300a00 */
[----:B------:R-:W3:Y:S04]  /*3690*/  LDL.LU.64 R232, [R1+0x70] ;  /* 0x0000700001e87983 */ /* 0x000ee80000300a00 */
[----:B------:R-:W2:Y:S01]  /*36a0*/  LDL.LU.64 R234, [R1+0x78] ;  /* 0x0000780001ea7983 */ /* 0x000ea20000300a00 */
[----:B------:R-:W-:Y:S01]  /*36b0*/  UMOV UR16, UR52 ;  /* 0x0000003400107c82 */ /* 0x000fe20008000000 */
[----:B------:R-:W-:Y:S01]  /*36c0*/  UMOV UR17, UR53 ;  /* 0x0000003500117c82 */ /* 0x000fe20008000000 */
        /* <DEDUP_REMOVED lines=31> */
[----:B--2---:R0:W-:Y:S04]  /*38c0*/  STL.64 [R1+0x1c0], R234 ;  /* 0x0001c0ea01007387 */ /* 0x0041e80000100a00 */
[----:B---3--:R1:W-:Y:S04]  /*38d0*/  STL.64 [R1+0x1b8], R232 ;  /* 0x0001b8e801007387 */ /* 0x0083e80000100a00 */
[----:B----4-:R2:W-:Y:S04]  /*38e0*/  STL.64 [R1+0x1b0], R230 ;  /* 0x0001b0e601007387 */ /* 0x0105e80000100a00 */
[----:B------:R3:W-:Y:S01]  /*38f0*/  STL.64 [R1+0x1a8], R228 ;  /* 0x0001a8e401007387 */ /* 0x0007e20000100a00 */
[----:B0-----:R-:W-:-:S02]  /*3900*/  IMAD.MOV.U32 R234, RZ, RZ, R2 ;  /* 0x000000ffffea7224 */ /* 0x001fc400078e0002 */
[----:B------:R-:W-:Y:S02]  /*3910*/  IMAD.MOV.U32 R235, RZ, RZ, R0 ;  /* 0x000000ffffeb7224 */ /* 0x000fe400078e0000 */
[----:B-1----:R-:W-:Y:S02]  /*3920*/  IMAD.MOV.U32 R232, RZ, RZ, R4 ;  /* 0x000000ffffe87224 */ /* 0x002fe400078e0004 */
[----:B------:R-:W-:Y:S02]  /*3930*/  IMAD.MOV.U32 R233, RZ, RZ, R3 ;  /* 0x000000ffffe97224 */ /* 0x000fe400078e0003 */
[----:B--2---:R-:W-:Y:S02]  /*3940*/  IMAD.MOV.U32 R230, RZ, RZ, R8 ;  /* 0x000000ffffe67224 */ /* 0x004fe400078e0008 */
[----:B------:R-:W-:Y:S02]  /*3950*/  IMAD.MOV.U32 R231, RZ, RZ, R5 ;  /* 0x000000ffffe77224 */ /* 0x000fe400078e0005 */
[----:B---3--:R-:W-:-:S02]  /*3960*/  IMAD.MOV.U32 R228, RZ, RZ, R10 ;  /* 0x000000ffffe47224 */ /* 0x008fc400078e000a */
[----:B------:R-:W-:Y:S01]  /*3970*/  IMAD.MOV.U32 R229, RZ, RZ, R9 ;  /* 0x000000ffffe57224 */ /* 0x000fe200078e0009 */
[----:B------:R-:W-:-:S05]  /*3980*/  WARPGROUP.DEPBAR.LE gsb0, 0x0 ;  /* 0x00008000000079c5 */ /* 0x000fca0000010000 */
[----:B------:R-:W-:-:S06]  /*3990*/  WARPGROUP.ARRIVE ;  /* 0x00000000000079c5 */ /* 0x000fcc0000000000 */
[----:B------:R-:W-:Y:S01]  /*39a0*/  HGMMA.64x16x16.F32.BF16 R228, gdesc[UR8], R228, gsb0 ;  /* 0x0020000008e479f0 */ /* 0x000fe200080018e4 */
[----:B------:R-:W-:Y:S04]  /*39b0*/  STL.64 [R1+0x190], R226 ;  /* 0x000190e201007387 */ /* 0x000fe80000100a00 */
[----:B------:R-:W-:Y:S01]  /*39c0*/  STL.64 [R1+0x188], R224 ;  /* 0x000188e001007387 */ /* 0x000fe20000100a00 */
[----:B------:R-:W-:-:S03]  /*39d0*/  WARPGROUP.DEPBAR.LE gsb0, 0x0 ;  /* 0x00008000000079c5 */ /* 0x000fc60000010000 */
[----:B------:R-:W-:Y:S04]  /*39e0*/  STL.64 [R1+0x40], R228 ;  /* 0x000040e401007387 */ /* 0x000fe80000100a00 */
[----:B------:R-:W-:Y:S04]  /*39f0*/  STL.64 [R1+0x48], R230 ;  /* 0x000048e601007387 */ /* 0x000fe80000100a00 */
[----:B------:R-:W-:Y:S04]  /*3a00*/  STL.64 [R1+0x50], R232 ;  /* 0x000050e801007387 */ /* 0x000fe80000100a00 */
[----:B------:R0:W-:Y:S04]  /*3a10*/  STL.64 [R1+0x58], R234 ;  /* 0x000058ea01007387 */ /* 0x0001e80000100a00 */
[----:B0-----:R-:W2:Y:S04]  /*3a20*/  LDL.LU.64 R234, [R1+0x1c0] ;  /* 0x0001c00001ea7983 */ /* 0x001ea80000300a00 */
[----:B------:R-:W2:Y:S04]  /*3a30*/  LDL.LU.64 R232, [R1+0x1b8] ;  /* 0x0001b80001e87983 */ /* 0x000ea80000300a00 */
[----:B------:R-:W2:Y:S04]  /*3a40*/  LDL.LU.64 R230, [R1+0x1b0] ;  /* 0x0001b00001e67983 */ /* 0x000ea80000300a00 */
[----:B------:R-:W2:Y:S01]  /*3a50*/  LDL.LU.64 R228, [R1+0x1a8] ;  /* 0x0001a80001e47983 */ /* 0x000ea20000300a00 */
[----:B------:R-:W-:-:S02]  /*3a60*/  UIADD3 UR7, UR6, 0x4, URZ ;  /* 0x0000000406077890 */ /* 0x000fc4000fffe03f */
[----:B------:R-:W-:Y:S01]  /*3a70*/  UIADD3 UR12, UR4, 0x4, URZ ;  /* 0x00000004040c7890 */ /* 0x000fe2000fffe03f */
[----:B------:R-:W-:Y:S01]  /*3a80*/  UMOV UR9, 0x40000040 ;  /* 0x4000004000097882 */ /* 0x000fe20000000000 */
[----:B------:R-:W-:-:S03]  /*3a90*/  UMOV UR11, 0x40000040 ;  /* 0x40000040000b7882 */ /* 0x000fc60000000000 */
[----:B------:R-:W-:Y:S02]  /*3aa0*/  UMOV UR8, UR7 ;  /* 0x0000000700087c82 */ /* 0x000fe40008000000 */
[----:B------:R-:W-:Y:S01]  /*3ab0*/  UMOV UR10, UR12 ;  /* 0x0000000c000a7c82 */ /* 0x000fe20008000000 */
[----:B--2---:R-:W-:-:S06]  /*3ac0*/  WARPGROUP.ARRIVE ;  /* 0x00000000000079c5 */ /* 0x004fcc0000000000 */
[----:B------:R-:W-:Y:S03]  /*3ad0*/  HGMMA.64x16x16.F32.BF16 R228, gdesc[UR8], R228, gsb0 ;  /* 0x0020000008e479f0 */ /* 0x000fe600080018e4 */
[----:B------:R-:W-:Y:S02]  /*3ae0*/  WARPGROUP.DEPBAR.LE gsb0, 0x0 ;  /* 0x00008000000079c5 */ /* 0x000fe40000010000 */
[----:B------:R-:W-:Y:S01]  /*3af0*/  IMAD.MOV.U32 R10, RZ, RZ, R230 ;  /* 0x000000ffff0a7224 */ /* 0x000fe200078e00e6 */
[----:B------:R-:W-:Y:S01]  /*3b00*/  MOV R11, R229 ;  /* 0x000000e5000b7202 */ /* 0x000fe20000000f00 */
[----:B------:R-:W-:Y:S02]  /*3b10*/  IMAD.MOV.U32 R9, RZ, RZ, R231 ;  /* 0x000000ffff097224 */ /* 0x000fe400078e00e7 */
[----:B------:R-:W-:Y:S01]  /*3b20*/  IMAD.MOV.U32 R12, RZ, RZ, R228 ;  /* 0x000000ffff0c7224 */ /* 0x000fe200078e00e4 */
[----:B------:R-:W2:Y:S04]  /*3b30*/  LDL.LU.64 R230, [R1+0x1a0] ;  /* 0x0001a00001e67983 */ /* 0x000ea80000300a00 */
[----:B------:R-:W2:Y:S04]  /*3b40*/  LDL.LU.64 R228, [R1+0x198] ;  /* 0x0001980001e47983 */ /* 0x000ea80000300a00 */
[----:B------:R-:W2:Y:S04]  /*3b50*/  LDL.LU.64 R226, [R1+0x190] ;  /* 0x0001900001e27983 */ /* 0x000ea80000300a00 */
[----:B------:R-:W2:Y:S01]  /*3b60*/  LDL.LU.64 R224, [R1+0x188] ;  /* 0x0001880001e07983 */ /* 0x000ea20000300a00 */
[----:B------:R-:W-:Y:S01]  /*3b70*/  UIADD3 UR13, UR4, 0x84, URZ ;  /* 0x00000084040d7890 */ /* 0x000fe2000fffe03f */
[----:B------:R-:W-:Y:S01]  /*3b80*/  UMOV UR16, UR8 ;  /* 0x0000000800107c82 */ /* 0x000fe20008000000 */
[----:B------:R-:W-:Y:S01]  /*3b90*/  UMOV UR17, UR9 ;  /* 0x0000000900117c82 */ /* 0x000fe20008000000 */
[----:B------:R-:W-:-:S04]  /*3ba0*/  UMOV UR19, 0x40000040 ;  /* 0x4000004000137882 */ /* 0x000fc80000000000 */
[----:B------:R-:W-:Y:S01]  /*3bb0*/  UMOV UR18, UR13 ;  /* 0x0000000d00127c82 */ /* 0x000fe20008000000 */
[----:B------:R-:W-:Y:S02]  /*3bc0*/  IMAD.MOV.U32 R5, RZ, RZ, R232 ;  /* 0x000000ffff057224 */ /* 0x000fe400078e00e8 */
[----:B------:R-:W-:Y:S02]  /*3bd0*/  IMAD.MOV.U32 R4, RZ, RZ, R233 ;  /* 0x000000ffff047224 */ /* 0x000fe400078e00e9 */
[----:B------:R-:W-:Y:S02]  /*3be0*/  IMAD.MOV.U32 R3, RZ, RZ, R234 ;  /* 0x000000ffff037224 */ /* 0x000fe400078e00ea */
[----:B------:R-:W-:Y:S01]  /*3bf0*/  IMAD.MOV.U32 R0, RZ, RZ, R235 ;  /* 0x000000ffff007224 */ /* 0x000fe200078e00eb */
[----:B--2---:R-:W-:-:S06]  /*3c00*/  WARPGROUP.ARRIVE ;  /* 0x00000000000079c5 */ /* 0x004fcc0000000000 */
[----:B------:R-:W-:Y:S03]  /*3c10*/  HGMMA.64x16x16.F32.BF16 R224, gdesc[UR16], R224, gsb0 ;  /* 0x0020000010e079f0 */ /* 0x000fe600080018e0 */
        /* <DEDUP_REMOVED lines=12> */
[----:B------:R-:W2:Y:S01]  /*3ce0*/  LDL.LU.64 R224, [R1+0x168] ;  /* 0x0001680001e07983 */ /* 0x000ea20000300a00 */
[----:B------:R-:W-:Y:S01]  /*3cf0*/  UIADD3 UR7, UR4, 0x104, URZ ;  /* 0x0000010404077890 */ /* 0x000fe2000fffe03f */
[----:B------:R-:W-:Y:S01]  /*3d00*/  UMOV UR12, UR8 ;  /* 0x00000008000c7c82 */ /* 0x000fe20008000000 */
[----:B------:R-:W-:Y:S01]  /*3d10*/  UMOV UR13, UR9 ;  /* 0x00000009000d7c82 */ /* 0x000fe20008000000 */
[----:B------:R-:W-:-:S04]  /*3d20*/  UMOV UR15, 0x40000040 ;  /* 0x40000040000f7882 */ /* 0x000fc80000000000 */
[----:B------:R-:W-:Y:S01]  /*3d30*/  UMOV UR14, UR7 ;  /* 0x00000007000e7c82 */ /* 0x000fe20008000000 */
[----:B------:R-:W-:Y:S01]  /*3d40*/  UIADD3 UR58, UR4, 0x184, URZ ;  /* 0x00000184043a7890 */ /* 0x000fe2000fffe03f */
[----:B------:R-:W-:Y:S01]  /*3d50*/  UMOV UR56, UR8 ;  /* 0x0000000800387c82 */ /* 0x000fe20008000000 */
[----:B------:R-:W-:Y:S01]  /*3d60*/  UMOV UR57, UR9 ;  /* 0x0000000900397c82 */ /* 0x000fe20008000000 */
[----:B------:R-:W-:Y:S01]  /*3d70*/  UMOV UR59, 0x40000040 ;  /* 0x40000040003b7882 */ /* 0x000fe20000000000 */
        /* <DEDUP_REMOVED lines=8> */
[----:B------:R-:W-:Y:S01]  /*3e00*/  UMOV UR16, UR14 ;  /* 0x0000000e00107c82 */ /* 0x000fe20008000000 */
[----:B------:R-:W-:Y:S01]  /*3e10*/  UMOV UR17, UR15 ;  /* 0x0000000f00117c82 */ /* 0x000fe20008000000 */
[----:B--2---:R-:W-:-:S06]  /*3e20*/  WARPGROUP.ARRIVE ;  /* 0x00000000000079c5 */ /* 0x004fcc0000000000 */
        /* <DEDUP_REMOVED lines=122> */
[----:B------:R0:W-:Y:S04]  /*45d0*/  STL.64 [R1+0x108], R230 ;  /* 0x000108e601007387 */ /* 0x0001e80000100a00 */
[----:B------:R1:W-:Y:S04]  /*45e0*/  STL.64 [R1+0x100], R228 ;  /* 0x000100e401007387 */ /* 0x0003e80000100a00 */
[----:B------:R2:W-:Y:S01]  /*45f0*/  STL.64 [R1+0xf8], R226 ;  /* 0x0000f8e201007387 */ /* 0x0005e20000100a00 */
[----:B0-----:R-:W-:Y:S01]  /*4600*/  IMAD.MOV.U32 R230, RZ, RZ, R15 ;  /* 0x000000ffffe67224 */ /* 0x001fe200078e000f */
[----:B------:R-:W-:-:S02]  /*4610*/  WARPGROUP.DEPBAR.LE gsb0, 0x0 ;  /* 0x00008000000079c5 */ /* 0x000fc40000010000 */
[----:B------:R-:W-:-:S06]  /*4620*/  WARPGROUP.ARRIVE ;  /* 0x00000000000079c5 */ /* 0x000fcc0000000000 */
[----:B------:R-:W-:Y:S01]  /*4630*/  HGMMA.64x16x16.F32.BF16 R152, gdesc[UR12], R152, gsb0 ;  /* 0x002000000c9879f0 */ /* 0x000fe20008001898 */
[----:B------:R-:W-:Y:S01]  /*4640*/  IMAD.MOV.U32 R231, RZ, RZ, R14 ;  /* 0x000000ffffe77224 */ /* 0x000fe200078e000e */
[----:B------:R0:W-:Y:S01]  /*4650*/  STL.64 [R1+0xf0], R224 ;  /* 0x0000f0e001007387 */ /* 0x0001e20000100a00 */
[----:B-1----:R-:W-:Y:S01]  /*4660*/  MOV R228, R233 ;  /* 0x000000e900e47202 */ /* 0x002fe20000000f00 */
[----:B------:R-:W-:Y:S02]  /*4670*/  IMAD.MOV.U32 R229, RZ, RZ, R232 ;  /* 0x000000ffffe57224 */ /* 0x000fe400078e00e8 */
[----:B--2---:R-:W-:Y:S02]  /*4680*/  IMAD.MOV.U32 R226, RZ, RZ, R235 ;  /* 0x000000ffffe27224 */ /* 0x004fe400078e00eb */
[----:B------:R-:W-:Y:S02]  /*4690*/  IMAD.MOV.U32 R227, RZ, RZ, R234 ;  /* 0x000000ffffe37224 */ /* 0x000fe400078e00ea */
[----:B0-----:R-:W-:-:S02]  /*46a0*/  IMAD.MOV.U32 R224, RZ, RZ, R8 ;  /* 0x000000ffffe07224 */ /* 0x001fc400078e0008 */
[----:B------:R0:W5:Y:S01]  /*46b0*/  LDL.LU R8, [R1+0x164] ;  /* 0x0001640001087983 */ /* 0x0001620000300800 */
[----:B------:R-:W-:-:S03]  /*46c0*/  IMAD.MOV.U32 R225, RZ, RZ, R2 ;  /* 0x000000ffffe17224 */ /* 0x000fc600078e0002 */
[----:B------:R0:W5:Y:S04]  /*46d0*/  LDL.LU R2, [R1+0x160] ;  /* 0x0001600001027983 */ /* 0x0001680000300800 */
[----:B------:R1:W-:Y:S04]  /*46e0*/  STL.64 [R1+0x128], R230 ;  /* 0x000128e601007387 */ /* 0x0003e80000100a00 */
[----:B------:R2:W-:Y:S04]  /*46f0*/  STL.64 [R1+0x120], R228 ;  /* 0x000120e401007387 */ /* 0x0005e80000100a00 */
[----:B------:R3:W-:Y:S01]  /*4700*/  STL.64 [R1+0x118], R226 ;  /* 0x000118e201007387 */ /* 0x0007e20000100a00 */
[----:B-1----:R-:W-:-:S02]  /*4710*/  IMAD.MOV.U32 R230, RZ, RZ, R3 ;  /* 0x000000ffffe67224 */ /* 0x002fc400078e0003 */
[----:B------:R-:W-:Y:S01]  /*4720*/  IMAD.MOV.U32 R231, RZ, RZ, R0 ;  /* 0x000000ffffe77224 */ /* 0x000fe200078e0000 */
[----:B------:R1:W-:Y:S01]  /*4730*/  STL.64 [R1+0x110], R224 ;  /* 0x000110e001007387 */ /* 0x0003e20000100a00 */
[----:B--2---:R-:W-:Y:S02]  /*4740*/  IMAD.MOV.U32 R228, RZ, RZ, R5 ;  /* 0x000000ffffe47224 */ /* 0x004fe400078e0005 */
[----:B------:R-:W-:Y:S02]  /*4750*/  IMAD.MOV.U32 R229, RZ, RZ, R4 ;  /* 0x000000ffffe57224 */ /* 0x000fe400078e0004 */
[----:B---3--:R-:W-:Y:S02]  /*4760*/  IMAD.MOV.U32 R226, RZ, RZ, R10 ;  /* 0x000000ffffe27224 */ /* 0x008fe400078e000a */
[----:B------:R-:W-:Y:S01]  /*4770*/  IMAD.MOV.U32 R227, RZ, RZ, R9 ;  /* 0x000000ffffe37224 */ /* 0x000fe200078e0009 */
[----:B------:R-:W-:Y:S01]  /*4780*/  STL.64 [R1+0x148], R230 ;  /* 0x000148e601007387 */ /* 0x000fe20000100a00 */
[----:B-1----:R-:W-:-:S02]  /*4790*/  IMAD.MOV.U32 R224, RZ, RZ, R12 ;  /* 0x000000ffffe07224 */ /* 0x002fc400078e000c */
[----:B------:R-:W-:Y:S01]  /*47a0*/  IMAD.MOV.U32 R225, RZ, RZ, R11 ;  /* 0x000000ffffe17224 */ /* 0x000fe200078e000b */
[----:B------:R-:W-:Y:S04]  /*47b0*/  STL.64 [R1+0x140], R228 ;  /* 0x000140e401007387 */ /* 0x000fe80000100a00 */
[----:B------:R-:W-:Y:S04]  /*47c0*/  STL.64 [R1+0x138], R226 ;  /* 0x000138e201007387 */ /* 0x000fe80000100a00 */
[----:B------:R1:W-:Y:S01]  /*47d0*/  STL.64 [R1+0x130], R224 ;  /* 0x000130e001007387 */ /* 0x0003e20000100a00 */
[----:B------:R-:W-:-:S02]  /*47e0*/  WARPGROUP.DEPBAR.LE gsb0, 0x0 ;  /* 0x00008000000079c5 */ /* 0x000fc40000010000 */
[----:B------:R-:W-:Y:S01]  /*47f0*/  WARPGROUP.ARRIVE ;  /* 0x00000000000079c5 */ /* 0x000fe20000000000 */
[----:B-1----:R-:W2:Y:S04]  /*4800*/  LDL.LU.64 R224, [R1+0x40] ;  /* 0x0000400001e07983 */ /* 0x002ea80000300a00 */
[----:B------:R-:W2:Y:S04]  /*4810*/  LDL.LU.64 R226, [R1+0x48] ;  /* 0x0000480001e27983 */ /* 0x000ea80000300a00 */
[----:B------:R-:W2:Y:S04]  /*4820*/  LDL.LU.64 R228, [R1+0x50] ;  /* 0x0000500001e47983 */ /* 0x000ea80000300a00 */
[----:B------:R-:W2:Y:S01]  /*4830*/  LDL.LU.64 R230, [R1+0x58] ;  /* 0x0000580001e67983 */ /* 0x000ea20000300a00 */
[----:B------:R-:W-:Y:S01]  /*4840*/  UMOV UR20, UR24 ;  /* 0x0000001800147c82 */ /* 0x000fe20008000000 */
[----:B------:R-:W-:Y:S01]  /*4850*/  UMOV UR21, UR25 ;  /* 0x0000001900157c82 */ /* 0x000fe20008000000 */
[----:B------:R-:W-:Y:S01]  /*4860*/  UMOV UR22, UR38 ;  /* 0x0000002600167c82 */ /* 0x000fe20008000000 */
[----:B------:R-:W-:-:S02]  /*4870*/  UMOV UR23, UR39 ;  /* 0x0000002700177c82 */ /* 0x000fc40008000000 */
        /* <DEDUP_REMOVED lines=32> */
[----:B--2---:R-:W-:-:S06]  /*4a80*/  WARPGROUP.ARRIVE ;  /* 0x00000000000079c5 */ /* 0x004fcc0000000000 */
[----:B------:R-:W-:Y:S01]  /*4a90*/  HGMMA.64x16x16.F32.BF16 R224, gdesc[UR52], R224, gsb0 ;  /* 0x0020000034e079f0 */ /* 0x000fe200080018e0 */
[----:B------:R-:W-:Y:S02]  /*4aa0*/  IMAD.MOV.U32 R10, RZ, RZ, R18 ;  /* 0x000000ffff0a7224 */ /* 0x000fe400078e0012 */
[----:B------:R-:W-:Y:S02]  /*4ab0*/  IMAD.MOV.U32 R9, RZ, RZ, R19 ;  /* 0x000000ffff097224 */ /* 0x000fe400078e0013 */
[----:B------:R-:W-:Y:S01]  /*4ac0*/  IMAD.MOV.U32 R12, RZ, RZ, R16 ;  /* 0x000000ffff0c7224 */ /* 0x000fe200078e0010 */
[----:B------:R0:W5:Y:S01]  /*4ad0*/  LDL.LU.64 R18, [R1+0x158] ;  /* 0x0001580001127983 */ /* 0x0001620000300a00 */
[----:B------:R-:W-:Y:S01]  /*4ae0*/  IMAD.MOV.U32 R11, RZ, RZ, R17 ;  /* 0x000000ffff0b7224 */ /* 0x000fe200078e0011 */
[----:B------:R-:W-:Y:S01]  /*4af0*/  MOV R0, R23 ;  /* 0x0000001700007202 */ /* 0x000fe20000000f00 */
[----:B------:R-:W-:Y:S01]  /*4b00*/  IMAD.MOV.U32 R5, RZ, RZ, R20 ;  /* 0x000000ffff057224 */ /* 0x000fe200078e0014 */
[----:B------:R0:W5:Y:S01]  /*4b10*/  LDL.LU.64 R16, [R1+0x150] ;  /* 0x0001500001107983 */ /* 0x0001620000300a00 */
[----:B------:R-:W-:-:S02]  /*4b20*/  IMAD.MOV.U32 R4, RZ, RZ, R21 ;  /* 0x000000ffff047224 */ /* 0x000fc400078e0015 */
[----:B------:R-:W-:Y:S01]  /*4b30*/  IMAD.MOV.U32 R3, RZ, RZ, R22 ;  /* 0x000000ffff037224 */ /* 0x000fe200078e0016 */
[----:B------:R-:W-:Y:S02]  /*4b40*/  WARPGROUP.DEPBAR.LE gsb0, 0x0 ;  /* 0x00008000000079c5 */ /* 0x000fe40000010000 */
[----:B------:R-:W-:Y:S02]  /*4b50*/  IMAD.MOV.U32 R15, RZ, RZ, R230 ;  /* 0x000000ffff0f7224 */ /* 0x000fe400078e00e6 */
[----:B------:R-:W-:Y:S02]  /*4b60*/  IMAD.MOV.U32 R14, RZ, RZ, R231 ;  /* 0x000000ffff0e7224 */ /* 0x000fe400078e00e7 */
[----:B------:R-:W-:Y:S01]  /*4b70*/  IMAD.MOV.U32 R21, RZ, RZ, R228 ;  /* 0x000000ffff157224 */ /* 0x000fe200078e00e4 */
[----:B------:R-:W2:Y:S01]  /*4b80*/  LDL.LU.64 R230, [R1+0x148] ;  /* 0x0001480001e67983 */ /* 0x000ea20000300a00 */
[----:B------:R-:W-:Y:S02]  /*4b90*/  IMAD.MOV.U32 R20, RZ, RZ, R229 ;  /* 0x000000ffff147224 */ /* 0x000fe400078e00e5 */
[----:B------:R-:W-:Y:S01]  /*4ba0*/  IMAD.MOV.U32 R23, RZ, RZ, R226 ;  /* 0x000000ffff177224 */ /* 0x000fe200078e00e2 */
[----:B------:R-:W2:Y:S01]  /*4bb0*/  LDL.LU.64 R228, [R1+0x140] ;  /* 0x0001400001e47983 */ /* 0x000ea20000300a00 */
[----:B------:R-:W-:-:S02]  /*4bc0*/  IMAD.MOV.U32 R22, RZ, RZ, R227 ;  /* 0x000000ffff167224 */ /* 0x000fc400078e00e3 */
[----:B------:R-:W-:Y:S01]  /*4bd0*/  IMAD.MOV.U32 R233, RZ, RZ, R224 ;  /* 0x000000ffffe97224 */ /* 0x000fe200078e00e0 */
[----:B------:R-:W2:Y:S01]  /*4be0*/  LDL.LU.64 R226, [R1+0x138] ;  /* 0x0001380001e27983 */ /* 0x000ea20000300a00 */
[----:B------:R-:W-:-:S03]  /*4bf0*/  IMAD.MOV.U32 R232, RZ, RZ, R225 ;  /* 0x000000ffffe87224 */ /* 0x000fc600078e00e1 */
[----:B------:R-:W2:Y:S01]  /*4c00*/  LDL.LU.64 R224, [R1+0x130] ;  /* 0x0001300001e07983 */ /* 0x000ea20000300a00 */
[----:B------:R-:W-:Y:S02]  /*4c10*/  UIADD3 UR7, UR6, 0x6, URZ ;  /* 0x0000000606077890 */ /* 0x000fe4000fffe03f */
        /* <DEDUP_REMOVED lines=8> */
[----:B------:R-:W-:Y:S04]  /*4ca0*/  STL.64 [R1+0x60], R224 ;  /* 0x000060e001007387 */ /* 0x000fe80000100a00 */
[----:B------:R-:W-:Y:S04]  /*4cb0*/  STL.64 [R1+0x68], R226 ;  /* 0x000068e201007387 */ /* 0x000fe80000100a00 */
[----:B------:R-:W-:Y:S04]  /*4cc0*/  STL.64 [R1+0x70], R228 ;  /* 0x000070e401007387 */ /* 0x000fe80000100a00 */
[----:B------:R1:W-:Y:S04]  /*4cd0*/  STL.64 [R1+0x78], R230 ;  /* 0x000078e601007387 */ /* 0x0003e80000100a00 */
[----:B-1----:R-:W2:Y:S04]  /*4ce0*/  LDL.LU.64 R230, [R1+0x128] ;  /* 0x0001280001e67983 */ /* 0x002ea80000300a00 */
        /* <DEDUP_REMOVED lines=97> */
[----:B------:R-:W-:Y:S02]  /*5300*/  UIADD3 UR54, UR4, 0x706, URZ ;  /* 0x0000070604367890 */ /* 0x000fe4000fffe03f */
[----:B------:R-:W-:Y:S01]  /*5310*/  UIADD3 UR13, UR6, 0x406, URZ ;  /* 0x00000406060d7890 */ /* 0x000fe2000fffe03f */
[----:B------:R-:W-:Y:S01]  /*5320*/  UMOV UR4, UR8 ;  /* 0x0000000800047c82 */ /* 0x000fe20008000000 */
[----:B------:R-:W-:Y:S01]  /*5330*/  UMOV UR5, UR9 ;  /* 0x0000000900057c82 */ /* 0x000fe20008000000 */
[----:B------:R-:W-:Y:S01]  /*5340*/  UMOV UR6, UR12 ;  /* 0x0000000c00067c82 */ /* 0x000fe20008000000 */
[----:B------:R-:W-:Y:S01]  /*5350*/  UMOV UR7, 0x40000040 ;  /* 0x4000004000077882 */ /* 0x000fe20000000000 */
[----:B------:R-:W-:-:S02]  /*5360*/  WARPGROUP.DEPBAR.LE gsb0, 0x0 ;  /* 0x00008000000079c5 */ /* 0x000fc40000010000 */
[----:B------:R-:W-:-:S06]  /*5370*/  WARPGROUP.ARRIVE ;  /* 0x00000000000079c5 */ /* 0x000fcc0000000000 */
[----:B------:R-:W-:Y:S01]  /*5380*/  HGMMA.64x16x16.F32.BF16 R48, gdesc[UR4], R48, gsb0 ;  /* 0x00200000043079f0 */ /* 0x000fe20008001830 */
[----:B------:R-:W-:Y:S01]  /*5390*/  UMOV UR61, UR55 ;  /* 0x00000037003d7c82 */ /* 0x000fe20008000000 */
[----:B------:R-:W-:Y:S01]  /*53a0*/  UMOV UR52, UR8 ;  /* 0x0000000800347c82 */ /* 0x000fe20008000000 */
[----:B------:R-:W-:Y:S01]  /*53b0*/  UMOV UR53, UR9 ;  /* 0x0000000900357c82 */ /* 0x000fe20008000000 */
[----:B------:R-:W-:Y:S01]  /*53c0*/  UMOV UR55, 0x40000040 ;  /* 0x4000004000377882 */ /* 0x000fe20000000000 */
[----:B------:R-:W-:Y:S02]  /*53d0*/  WARPGROUP.DEPBAR.LE gsb0, 0x0 ;  /* 0x00008000000079c5 */ /* 0x000fe40000010000 */
[----:B------:R-:W-:-:S06]  /*53e0*/  WARPGROUP.ARRIVE ;  /* 0x00000000000079c5 */ /* 0x000fcc0000000000 */
[----:B------:R-:W-:Y:S01]  /*53f0*/  HGMMA.64x16x16.F32.BF16 R32, gdesc[UR52], R32, gsb0 ;  /* 0x00200000342079f0 */ /* 0x000fe20008001820 */
[----:B------:R-:W-:Y:S01]  /*5400*/  UMOV UR52, UR13 ;  /* 0x0000000d00347c82 */ /* 0x000fe20008000000 */
[----:B------:R-:W-:Y:S01]  /*5410*/  UMOV UR53, 0x40000040 ;  /* 0x4000004000357882 */ /* 0x000fe20000000000 */
        /* <DEDUP_REMOVED lines=61> */
[----:B------:R2:W-:Y:S01]  /*57f0*/  STL.64 [R1+0xc0], R228 ;  /* 0x0000c0e401007387 */ /* 0x0005e20000100a00 */
[----:B------:R-:W-:Y:S02]  /*5800*/  WARPGROUP.DEPBAR.LE gsb0, 0x0 ;  /* 0x00008000000079c5 */ /* 0x000fe40000010000 */
[----:B------:R-:W-:-:S06]  /*5810*/  WARPGROUP.ARRIVE ;  /* 0x00000000000079c5 */ /* 0x000fcc0000000000 */
[----:B------:R-:W-:Y:S01]  /*5820*/  HGMMA.64x16x16.F32.BF16 R216, gdesc[UR56], R216, gsb0 ;  /* 0x0020000038d879f0 */ /* 0x000fe200080018d8 */
[----:B-1----:R-:W-:Y:S02]  /*5830*/  IMAD.MOV.U32 R230, RZ, RZ, R23 ;  /* 0x000000ffffe67224 */ /* 0x002fe400078e0017 */
[----:B------:R-:W-:Y:S02]  /*5840*/  IMAD.MOV.U32 R231, RZ, RZ, R22 ;  /* 0x000000ffffe77224 */ /* 0x000fe400078e0016 */
[----:B--2---:R-:W-:Y:S02]  /*5850*/  IMAD.MOV.U32 R228, RZ, RZ, R233 ;  /* 0x000000ffffe47224 */ /* 0x004fe400078e00e9 */
[----:B------:R-:W-:Y:S01]  /*5860*/  IMAD.MOV.U32 R229, RZ, RZ, R232 ;  /* 0x000000ffffe57224 */ /* 0x000fe200078e00e8 */
[----:B------:R1:W-:Y:S04]  /*5870*/  STL.64 [R1+0xe8], R230 ;  /* 0x0000e8e601007387 */ /* 0x0003e80000100a00 */
[----:B------:R2:W-:Y:S04]  /*5880*/  STL.64 [R1+0xe0], R228 ;  /* 0x0000e0e401007387 */ /* 0x0005e80000100a00 */
[----:B------:R3:W-:Y:S04]  /*5890*/  STL.64 [R1+0xd8], R226 ;  /* 0x0000d8e201007387 */ /* 0x0007e80000100a00 */
[----:B------:R4:W-:Y:S01]  /*58a0*/  STL.64 [R1+0xd0], R224 ;  /* 0x0000d0e001007387 */ /* 0x0009e20000100a00 */
[----:B-1----:R-:W-:-:S02]  /*58b0*/  IMAD.MOV.U32 R230, RZ, RZ, R3 ;  /* 0x000000ffffe67224 */ /* 0x002fc400078e0003 */
[----:B------:R-:W-:Y:S02]  /*58c0*/  IMAD.MOV.U32 R231, RZ, RZ, R0 ;  /* 0x000000ffffe77224 */ /* 0x000fe400078e0000 */
[----:B--2---:R-:W-:Y:S02]  /*58d0*/  IMAD.MOV.U32 R228, RZ, RZ, R5 ;  /* 0x000000ffffe47224 */ /* 0x004fe400078e0005 */
[----:B------:R-:W-:Y:S01]  /*58e0*/  IMAD.MOV.U32 R229, RZ, RZ, R4 ;  /* 0x000000ffffe57224 */ /* 0x000fe200078e0004 */
[----:B---3--:R-:W-:Y:S01]  /*58f0*/  MOV R226, R10 ;  /* 0x0000000a00e27202 */ /* 0x008fe20000000f00 */
[----:B------:R-:W-:Y:S02]  /*5900*/  IMAD.MOV.U32 R227, RZ, RZ, R9 ;  /* 0x000000ffffe37224 */ /* 0x000fe400078e0009 */
[----:B----4-:R-:W-:Y:S02]  /*5910*/  IMAD.MOV.U32 R224, RZ, RZ, R12 ;  /* 0x000000ffffe07224 */ /* 0x010fe400078e000c */
[----:B------:R-:W-:Y:S01]  /*5920*/  IMAD.MOV.U32 R225, RZ, RZ, R11 ;  /* 0x000000ffffe17224 */ /* 0x000fe200078e000b */
[----:B------:R-:W-:Y:S01]  /*5930*/  UMOV UR54, UR60 ;  /* 0x0000003c00367c82 */ /* 0x000fe20008000000 */
[----:B------:R-:W-:Y:S01]  /*5940*/  UMOV UR55, UR61 ;  /* 0x0000003d00377c82 */ /* 0x000fe20008000000 */
[----:B------:R-:W-:-:S03]  /*5950*/  WARPGROUP.DEPBAR.LE gsb0, 0x0 ;  /* 0x00008000000079c5 */ /* 0x000fc60000010000 */
[----:B------:R-:W-:-:S06]  /*5960*/  WARPGROUP.ARRIVE ;  /* 0x00000000000079c5 */ /* 0x000fcc0000000000 */
[----:B------:R-:W-:Y:S03]  /*5970*/  HGMMA.64x16x16.F32.BF16 R224, gdesc[UR52], R224, gsb0 ;  /* 0x0020000034e079f0 */ /* 0x000fe600080018e0 */
[----:B------:R-:W-:Y:S02]  /*5980*/  WARPGROUP.DEPBAR.LE gsb0, 0x0 ;  /* 0x00008000000079c5 */ /* 0x000fe40000010000 */
[----:B------:R-:W-:Y:S04]  /*5990*/  STL.64 [R1], R224 ;  /* 0x000000e001007387 */ /* 0x000fe80000100a00 */
[----:B------:R-:W-:Y:S04]  /*59a0*/  STL.64 [R1+0x8], R226 ;  /* 0x000008e201007387 */ /* 0x000fe80000100a00 */
[----:B------:R-:W-:Y:S04]  /*59b0*/  STL.64 [R1+0x10], R228 ;  /* 0x000010e401007387 */ /* 0x000fe80000100a00 */
[----:B------:R1:W-:Y:S04]  /*59c0*/  STL.64 [R1+0x18], R230 ;  /* 0x000018e601007387 */ /* 0x0003e80000100a00 */
[----:B-1----:R-:W2:Y:S04]  /*59d0*/  LDL.LU.64 R230, [R1+0xe8] ;  /* 0x0000e80001e67983 */ /* 0x002ea80000300a00 */
[----:B------:R-:W2:Y:S01]  /*59e0*/  LDL.LU.64 R228, [R1+0xe0] ;  /* 0x0000e00001e47983 */ /* 0x000ea20000300a00 */
[----:B------:R-:W-:-:S02]  /*59f0*/  IMAD.MOV.U32 R232, RZ, RZ, R21 ;  /* 0x000000ffffe87224 */ /* 0x000fc400078e0015 */
[----:B------:R-:W-:Y:S02]  /*5a00*/  IMAD.MOV.U32 R233, RZ, RZ, R20 ;  /* 0x000000ffffe97224 */ /* 0x000fe400078e0014 */
[----:B------:R-:W-:Y:S02]  /*5a10*/  IMAD.MOV.U32 R234, RZ, RZ, R15 ;  /* 0x000000ffffea7224 */ /* 0x000fe400078e000f */
[----:B------:R-:W-:Y:S01]  /*5a20*/  IMAD.MOV.U32 R235, RZ, RZ, R14 ;  /* 0x000000ffffeb7224 */ /* 0x000fe200078e000e */
[----:B------:R-:W-:Y:S01]  /*5a30*/  UMOV UR8, UR52 ;  /* 0x0000003400087c82 */ /* 0x000fe20008000000 */
[----:B------:R-:W-:Y:S01]  /*5a40*/  UMOV UR9, UR53 ;  /* 0x0000003500097c82 */ /* 0x000fe20008000000 */
[----:B------:R0:W5:Y:S04]  /*5a50*/  LDL.LU.64 R226, [R1+0xd8] ;  /* 0x0000d80001e27983 */ /* 0x0001680000300a00 */
[----:B------:R0:W5:Y:S01]  /*5a60*/  LDL.LU.64 R224, [R1+0xd0] ;  /* 0x0000d00001e07983 */ /* 0x0001620000300a00 */
[----:B--2---:R-:W-:-:S06]  /*5a70*/  WARPGROUP.ARRIVE ;  /* 0x00000000000079c5 */ /* 0x004fcc0000000000 */
[----:B------:R-:W-:Y:S03]  /*5a80*/  HGMMA.64x16x16.F32.BF16 R228, gdesc[UR8], R228, gsb0 ;  /* 0x0020000008e479f0 */ /* 0x000fe600080018e4 */
[----:B------:R-:W-:Y:S02]  /*5a90*/  WARPGROUP.DEPBAR.LE gsb0, 0x0 ;  /* 0x00008000000079c5 */ /* 0x000fe40000010000 */
[----:B------:R-:W-:Y:S04]  /*5aa0*/  STL.64 [R1+0x40], R228 ;  /* 0x000040e401007387 */ /* 0x000fe80000100a00 */
[----:B------:R1:W-:Y:S04]  /*5ab0*/  STL.64 [R1+0x48], R230 ;  /* 0x000048e601007387 */ /* 0x0003e80000100a00 */
[----:B------:R0:W-:Y:S04]  /*5ac0*/  STL.64 [R1+0x50], R232 ;  /* 0x000050e801007387 */ /* 0x0001e80000100a00 */
[----:B------:R0:W-:Y:S04]  /*5ad0*/  STL.64 [R1+0x58], R234 ;  /* 0x000058ea01007387 */ /* 0x0001e80000100a00 */
[----:B-1----:R0:W5:Y:S04]  /*5ae0*/  LDL.LU.64 R230, [R1+0xc8] ;  /* 0x0000c80001e67983 */ /* 0x0021680000300a00 */
[----:B------:R0:W5:Y:S01]  /*5af0*/  LDL.LU.64 R228, [R1+0xc0] ;  /* 0x0000c00001e47983 */ /* 0x0001620000300a00 */
[----:B------:R-:W-:Y:S05]  /*5b00*/  @!P1 BRA `(.L_x_22) ;  /* 0x0000004400989947 */ /* 0x000fea0003800000 */
[----:B------:R-:W2:Y:S01]  /*5b10*/  LDL R0, [R1+0xb8] ;  /* 0x0000b80001007983 */ /* 0x000ea20000100800 */
[----:B------:R-:W-:Y:S02]  /*5b20*/  R2UR UR5, R13 ;  /* 0x000000000d0572ca */ /* 0x000fe400000e0000 */
[----:B-----5:R-:W-:-:S11]  /*5b30*/  R2UR UR7, R8 ;  /* 0x00000000080772ca */ /* 0x020fd600000e0000 */
[----:B------:R-:W-:Y:S02]  /*5b40*/  UIADD3 UR60, UR5, 0x1, URZ ;  /* 0x00000001053c7890 */ /* 0x000fe4000fffe03f */
[----:B------:R-:W-:Y:S02]  /*5b50*/  IMAD.U32 R5, RZ, RZ, UR7 ;  /* 0x00000007ff057e24 */ /* 0x000fe4000f8e00ff */
[----:B------:R-:W-:-:S04]  /*5b60*/  UISETP.NE.AND UP0, UPT, UR60, 0x3, UPT ;  /* 0x000000033c00788c */ /* 0x000fc8000bf05270 */
[----:B------:R-:W-:Y:S02]  /*5b70*/  USEL UR4, URZ, 0x1, UP0 ;  /* 0x000000013f047887 */ /* 0x000fe40008000000 */
[----:B------:R-:W-:Y:S01]  /*5b80*/  USEL UR60, UR60, URZ, UP0 ;  /* 0x0000003f3c3c7287 */ /* 0x000fe20008000000 */
[----:B--2---:R-:W-:-:S13]  /*5b90*/  R2UR UR6, R0 ;  /* 0x00000000000672ca */ /* 0x004fda00000e0000 */
[----:B------:R-:W-:-:S03]  /*5ba0*/  ULOP3.LUT UR6, UR6, UR4, URZ, 0x3c, !UPT ;  /* 0x0000000406067292 */ /* 0x000fc6000f8e3c3f */
[----:B------:R-:W-:Y:S02]  /*5bb0*/  UMOV UR4, UR5 ;  /* 0x0000000500047c82 */ /* 0x000fe40008000000 */
[----:B------:R-:W-:Y:S02]  /*5bc0*/  IMAD.U32 R0, RZ, RZ, UR4 ;  /* 0x00000004ff007e24 */ /* 0x000fe4000f8e00ff */
[----:B------:R-:W-:-:S07]  /*5bd0*/  IMAD.U32 R3, RZ, RZ, UR6 ;  /* 0x00000006ff037e24 */ /* 0x000fce000f8e00ff */
.L_x_29:
[----:B------:R-:W-:Y:S05]  /*5be0*/  @!P0 BRA `(.L_x_23) ;  /* 0x0000000000048947 */ /* 0x000fea0003800000 */
[----:B------:R-:W-:Y:S01]  /*5bf0*/  BPT.TRAP 0x1 ;  /* 0x000000040000795c */ /* 0x000fe20000300000 */
.L_x_23:
[----:B------:R-:W-:Y:S02]  /*5c00*/  R2UR UR4, R17 ;  /* 0x00000000110472ca */ /* 0x000fe400000e0000 */
[----:B------:R-:W-:-:S11]  /*5c10*/  R2UR UR5, R3 ;  /* 0x00000000030572ca */ /* 0x000fd600000e0000 */
[----:B------:R-:W-:Y:S02]  /*5c20*/  ULEA UR4, UR60, UR4, 0x3 ;  /* 0x000000043c047291 */ /* 0x000fe4000f8e183f */
[----:B------:R-:W-:-:S05]  /*5c30*/  IMAD.U32 R4, RZ, RZ, UR5 ;  /* 0x00000005ff047e24 */ /* 0x000fca000f8e00ff */
[----:B------:R-:W-:-:S04]  /*5c40*/  SHF.L.U32 R4, R4, 0x1f, RZ ;  /* 0x0000001f04047819 */ /* 0x000fc800000006ff */
[----:B------:R1:W2:Y:S01]  /*5c50*/  SYNCS.PHASECHK.TRANS64.TRYWAIT P1, [UR4], R4 ;  /* 0x00000004ff0075a7 */ /* 0x0002a20008020144 */
[----:B------:R-:W-:Y:S05]  /*5c60*/  @!P0 BRA `(.L_x_24) ;  /* 0x0000000000048947 */ /* 0x000fea0003800000 */
[----:B------:R-:W-:Y:S01]  /*5c70*/  BPT.TRAP 0x1 ;  /* 0x000000040000795c */ /* 0x000fe20000300000 */
.L_x_24:
[----:B--2---:R-:W-:Y:S05]  /*5c80*/  @P1 BRA `(.L_x_25) ;  /* 0x0000000000081947 */ /* 0x004fea0003800000 */
[----:B------:R-:W2:Y:S02]  /*5c90*/  SYNCS.PHASECHK.TRANS64.TRYWAIT P1, [UR4], R4 ;  /* 0x00000004ff0075a7 */ /* 0x000ea40008020144 */
[----:B--2---:R-:W-:Y:S05]  /*5ca0*/  @!P1 BRA `(.L_x_26) ;  /* 0x0000017000009947 */ /* 0x004fea0003800000 */
.L_x_25:
[----:B------:R-:W-:Y:S04]  /*5cb0*/  STL.64 [R1+0x258], R206 ;  /* 0x000258ce01007387 */ /* 0x000fe80000100a00 */
[----:B------:R-:W-:Y:S04]  /*5cc0*/  STL.64 [R1+0x250], R204 ;  /* 0x000250cc01007387 */ /* 0x000fe80000100a00 */
[----:B------:R-:W-:Y:S04]  /*5cd0*/  STL.64 [R1+0x248], R202 ;  /* 0x000248ca01007387 */ /* 0x000fe80000100a00 */
[----:B------:R3:W-:Y:S04]  /*5ce0*/  STL.64 [R1+0x240], R200 ;  /* 0x000240c801007387 */ /* 0x0007e80000100a00 */
[----:B---3--:R-:W3:Y:S04]  /*5cf0*/  LDL.LU.64 R200, [R1+0x60] ;  /* 0x0000600001c87983 */ /* 0x008ee80000300a00 */
[----:B------:R-:W3:Y:S04]  /*5d00*/  LDL.LU.64 R202, [R1+0x68] ;  /* 0x0000680001ca7983 */ /* 0x000ee80000300a00 */
[----:B------:R-:W3:Y:S04]  /*5d10*/  LDL.LU.64 R204, [R1+0x70] ;  /* 0x0000700001cc7983 */ /* 0x000ee80000300a00 */
[----:B------:R-:W3:Y:S04]  /*5d20*/  LDL.LU.64 R206, [R1+0x78] ;  /* 0x0000780001ce7983 */ /* 0x000ee80000300a00 */
[----:B------:R-:W-:Y:S04]  /*5d30*/  STL.64 [R1+0x238], R222 ;  /* 0x000238de01007387 */ /* 0x000fe80000100a00 */
[----:B------:R-:W-:Y:S04]  /*5d40*/  STL.64 [R1+0x230], R220 ;  /* 0x000230dc01007387 */ /* 0x000fe80000100a00 */
[----:B------:R-:W-:Y:S04]  /*5d50*/  STL.64 [R1+0x228], R218 ;  /* 0x000228da01007387 */ /* 0x000fe80000100a00 */
[----:B------:R4:W-:Y:S04]  /*5d60*/  STL.64 [R1+0x220], R216 ;  /* 0x000220d801007387 */ /* 0x0009e80000100a00 */
[----:B----4-:R-:W4:Y:S04]  /*5d70*/  LDL.LU.64 R216, [R1+0x20] ;  /* 0x0000200001d87983 */ /* 0x010f280000300a00 */
[----:B------:R-:W4:Y:S04]  /*5d80*/  LDL.LU.64 R218, [R1+0x28] ;  /* 0x0000280001da7983 */ /* 0x000f280000300a00 */
[----:B------:R-:W4:Y:S04]  /*5d90*/  LDL.LU.64 R220, [R1+0x30] ;  /* 0x0000300001dc7983 */ /* 0x000f280000300a00 */
[----:B------:R-:W4:Y:S01]  /*5da0*/  LDL.LU.64 R222, [R1+0x38] ;  /* 0x0000380001de7983 */ /* 0x000f220000300a00 */
[----:B------:R-:W-:-:S02]  /*5db0*/  R2UR UR5, R6 ;  /* 0x00000000060572ca */ /* 0x000fc400000e0000 */
[----:B------:R-:W-:Y:S01]  /*5dc0*/  R2UR UR4, R7 ;  /* 0x00000000070472ca */ /* 0x000fe200000e0000 */
[----:B------:R-:W-:Y:S01]  /*5dd0*/  UMOV UR9, 0x40000040 ;  /* 0x4000004000097882 */ /* 0x000fe20000000000 */
        /* <DEDUP_REMOVED lines=9> */
[----:B------:R-:W-:Y:S01]  /*5e70*/  ULEA UR61, UR60, UR5, 0xb ;  /* 0x000000053c3d7291 */ /* 0x000fe2000f8e583f */
[----:B------:R-:W-:Y:S01]  /*5e80*/  STL [R1+0x16c], R5 ;  /* 0x00016c0501007387 */ /* 0x000fe20000100800 */
[----:B------:R-:W-:Y:S01]  /*5e90*/  UIMAD UR4, UR60, 0x780, UR4 ;  /* 0x000007803c0478a4 */ /* 0x000fe2000f8e0204 */
[----:B------:R-:W-:Y:S01]  /*5ea0*/  UMOV UR17, UR9 ;  /* 0x0000000900117c82 */ /* 0x000fe20008000000 */
[----:B------:R-:W-:Y:S01]  /*5eb0*/  UMOV UR21, UR9 ;  /* 0x0000000900157c82 */ /* 0x000fe20008000000 */
[----:B------:R-:W-:-:S02]  /*5ec0*/  UMOV UR13, UR19 ;  /* 0x00000013000d7c82 */ /* 0x000fc40008000000 */
[----:B------:R-:W-:Y:S01]  /*5ed0*/  UMOV UR8, UR61 ;  /* 0x0000003d00087c82 */ /* 0x000fe20008000000 */
[----:B---3--:R-:W-:Y:S01]  /*5ee0*/  WARPGROUP.ARRIVE ;  /* 0x00000000000079c5 */ /* 0x008fe20000000000 */
[----:B------:R-:W-:Y:S01]  /*5ef0*/  UMOV UR10, UR4 ;  /* 0x00000004000a7c82 */ /* 0x000fe20008000000 */
[----:B------:R-:W-:Y:S01]  /*5f00*/  UMOV UR25, UR9 ;  /* 0x0000000900197c82 */ /* 0x000fe20008000000 */
[----:B------:R-:W-:Y:S01]  /*5f10*/  UMOV UR29, UR9 ;  /* 0x00000009001d7c82 */ /* 0x000fe20008000000 */
[----:B------:R-:W-:Y:S01]  /*5f20*/  UMOV UR33, UR9 ;  /* 0x0000000900217c82 */ /* 0x000fe20008000000 */
[----:B------:R-:W-:Y:S01]  /*5f30*/  UMOV UR37, UR9 ;  /* 0x0000000900257c82 */ /* 0x000fe20008000000 */
[----:B------:R-:W-:Y:S01]  /*5f40*/  HGMMA.64x16x16.F32.BF16 R200, gdesc[UR8], R200, gsb0 ;  /* 0x0020000008c879f0 */ /* 0x000fe200080018c8 */
[----:B------:R-:W-:Y:S01]  /*5f50*/  UIADD3 UR5, UR4, 0x80, URZ ;  /* 0x0000008004057890 */ /* 0x000fe2000fffe03f */
[----:B------:R-:W-:Y:S01]  /*5f60*/  STL [R1+0x168], R3 ;  /* 0x0001680301007387 */ /* 0x000fe20000100800 */
[----:B------:R-:W-:Y:S01]  /*5f70*/  UMOV UR16, UR8 ;  /* 0x0000000800107c82 */ /* 0x000fe20008000000 */
[----:B------:R-:W-:Y:S01]  /*5f80*/  UIADD3 UR6, UR4, 0x100, URZ ;  /* 0x0000010004067890 */ /* 0x000fe2000fffe03f */
[----:B------:R-:W-:Y:S01]  /*5f90*/  UMOV UR20, UR8 ;  /* 0x0000000800147c82 */ /* 0x000fe20008000000 */
[----:B------:R-:W-:Y:S01]  /*5fa0*/  UIADD3 UR14, UR4, 0x180, URZ ;  /* 0x00000180040e7890 */ /* 0x000fe2000fffe03f */
[----:B------:R-:W-:Y:S01]  /*5fb0*/  STL [R1+0x164], R2 ;  /* 0x0001640201007387 */ /* 0x000fe20000100800 */
[----:B------:R-:W-:Y:S01]  /*5fc0*/  UMOV UR18, UR5 ;  /* 0x0000000500127c82 */ /* 0x000fe20008000000 */
[----:B------:R-:W-:-:S02]  /*5fd0*/  WARPGROUP.DEPBAR.LE gsb0, 0x0 ;  /* 0x00008000000079c5 */ /* 0x000fc40000010000 */
[----:B----4-:R-:W-:Y:S01]  /*5fe0*/  WARPGROUP.ARRIVE ;  /* 0x00000000000079c5 */ /* 0x010fe20000000000 */
[----:B------:R-:W-:Y:S01]  /*5ff0*/  UMOV UR22, UR6 ;  /* 0x0000000600167c82 */ /* 0x000fe20008000000 */
[----:B------:R-:W-:Y:S01]  /*6000*/  UMOV UR7, UR13 ;  /* 0x0000000d00077c82 */ /* 0x000fe20008000000 */
[----:B------:R-:W-:Y:S01]  /*6010*/  UIADD3 UR26, UR4, 0x300, URZ ;  /* 0x00000300041a7890 */ /* 0x000fe2000fffe03f */
[----:B------:R-:W-:Y:S02]  /*6020*/  STL [R1+0x160], R0 ;  /* 0x0001600001007387 */ /* 0x000fe40000100800 */
[----:B------:R-:W-:Y:S01]  /*6030*/  HGMMA.64x16x16.F32.BF16 R216, gdesc[UR16], R216, gsb0 ;  /* 0x0020000010d879f0 */ /* 0x000fe200080018d8 */
[----:B------:R-:W-:Y:S01]  /*6040*/  UMOV UR12, UR18 ;  /* 0x00000012000c7c82 */ /* 0x000fe20008000000 */
[----:B------:R-:W-:Y:S01]  /*6050*/  UMOV UR13, UR9 ;  /* 0x00000009000d7c82 */ /* 0x000fe20008000000 */
[----:B------:R-:W-:Y:S01]  /*6060*/  UMOV UR24, UR8 ;  /* 0x0000000800187c82 */ /* 0x000fe20008000000 */
[----:B------:R-:W-:Y:S01]  /*6070*/  UIADD3 UR30, UR4, 0x380, URZ ;  /* 0x00000380041e7890 */ /* 0x000fe2000fffe03f */
[----:B------:R-:W-:Y:S01]  /*6080*/  STL.64 [R1+0x158], R18 ;  /* 0x0001581201007387 */ /* 0x000fe20000100a00 */
[----:B------:R-:W-:-:S02]  /*6090*/  WARPGROUP.DEPBAR.LE gsb0, 0x0 ;  /* 0x00008000000079c5 */ /* 0x000fc40000010000 */
[----:B------:R-:W-:Y:S01]  /*60a0*/  WARPGROUP.ARRIVE ;  /* 0x00000000000079c5 */ /* 0x000fe20000000000 */
[----:B------:R-:W-:Y:S01]  /*60b0*/  UMOV UR6, UR12 ;  /* 0x0000000c00067c82 */ /* 0x000fe20008000000 */
[----:B------:R-:W-:Y:S01]  /*60c0*/  UIADD3 UR18, UR4, 0x200, URZ ;  /* 0x0000020004127890 */ /* 0x000fe2000fffe03f */
[----:B------:R3:W-:Y:S03]  /*60d0*/  STL.64 [R1+0x150], R16 ;  /* 0x0001501001007387 */ /* 0x0007e60000100a00 */
[----:B------:R-:W-:Y:S01]  /*60e0*/  HGMMA.64x16x16.F32.BF16 R224, gdesc[UR20], R224, gsb0 ;  /* 0x0020000014e079f0 */ /* 0x000fe200080018e0 */
[----:B------:R-:W-:Y:S01]  /*60f0*/  UMOV UR12, UR8 ;  /* 0x00000008000c7c82 */ /* 0x000fe20008000000 */
[----:B------:R-:W-:Y:S01]  /*6100*/  UMOV UR16, UR22 ;  /* 0x0000001600107c82 */ /* 0x000fe20008000000 */
[----:B------:R-:W-:Y:S01]  /*6110*/  UMOV UR17, UR23 ;  /* 0x0000001700117c82 */ /* 0x000fe20008000000 */
[----:B------:R-:W-:Y:S01]  /*6120*/  UMOV UR19, 0x40000040 ;  /* 0x4000004000137882 */ /* 0x000fe20000000000 */
[----:B------:R-:W-:Y:S01]  /*6130*/  UMOV UR28, UR8 ;  /* 0x00000008001c7c82 */ /* 0x000fe20008000000 */
[----:B------:R-:W-:Y:S01]  /*6140*/  UIADD3 UR34, UR4, 0x400, URZ ;  /* 0x0000040004227890 */ /* 0x000fe2000fffe03f */
[----:B------:R-:W-:Y:S01]  /*6150*/  UMOV UR32, UR8 ;  /* 0x0000000800207c82 */ /* 0x000fe20008000000 */
[----:B------:R-:W-:Y:S01]  /*6160*/  UIADD3 UR38, UR4, 0x480, URZ ;  /* 0x0000048004267890 */ /* 0x000fe2000fffe03f */
[----:B---3--:R-:W3:Y:S01]  /*6170*/  LDL.LU.64 R16, [R1] ;  /* 0x0000000001107983 */ /* 0x008ee20000300a00 */
[----:B------:R-:W-:-:S02]  /*6180*/  WARPGROUP.DEPBAR.LE gsb0, 0x0 ;  /* 0x00008000000079c5 */ /* 0x000fc40000010000 */
[----:B------:R-:W-:Y:S01]  /*6190*/  WARPGROUP.ARRIVE ;  /* 0x00000000000079c5 */ /* 0x000fe20000000000 */
[----:B------:R-:W-:Y:S01]  /*61a0*/  UIADD3 UR22, UR4, 0x280, URZ ;  /* 0x0000028004167890 */ /* 0x000fe2000fffe03f */
[----:B------:R-:W3:Y:S04]  /*61b0*/  LDL.LU.64 R18, [R1+0x8] ;  /* 0x0000080001127983 */ /* 0x000ee80000300a00 */
[----:B------:R-:W-:Y:S01]  /*61c0*/  HGMMA.64x16x16.F32.BF16 R208, gdesc[UR12], R208, gsb0 ;  /* 0x002000000cd079f0 */ /* 0x000fe200080018d0 */
[----:B------:R-:W-:Y:S01]  /*61d0*/  UMOV UR12, UR16 ;  /* 0x00000010000c7c82 */ /* 0x000fe20008000000 */
[----:B------:R-:W-:Y:S01]  /*61e0*/  UMOV UR13, UR17 ;  /* 0x00000011000d7c82 */ /* 0x000fe20008000000 */
[----:B------:R-:W-:Y:S01]  /*61f0*/  UMOV UR16, UR8 ;  /* 0x0000000800107c82 */ /* 0x000fe20008000000 */
[----:B------:R-:W-:Y:S01]  /*6200*/  UMOV UR17, UR9 ;  /* 0x0000000900117c82 */ /* 0x000fe20008000000 */
[----:B------:R-:W-:Y:S01]  /*6210*/  UMOV UR20, UR8 ;  /* 0x0000000800147c82 */ /* 0x000fe20008000000 */
[----:B------:R-:W-:Y:S01]  /*6220*/  UMOV UR21, UR9 ;  /* 0x0000000900157c82 */ /* 0x000fe20008000000 */
[----:B------:R-:W-:Y:S01]  /*6230*/  UMOV UR23, 0x40000040 ;  /* 0x4000004000177882 */ /* 0x000fe20000000000 */
[----:B------:R-:W-:Y:S01]  /*6240*/  UMOV UR36, UR8 ;  /* 0x0000000800247c82 */ /* 0x000fe20008000000 */
[----:B------:R-:W-:Y:S01]  /*6250*/  UIADD3 UR42, UR4, 0x500, URZ ;  /* 0x00000500042a7890 */ /* 0x000fe2000fffe03f */
[----:B------:R-:W3:Y:S01]  /*6260*/  LDL.LU.64 R20, [R1+0x10] ;  /* 0x0000100001147983 */ /* 0x000ee20000300a00 */
[----:B------:R-:W-:Y:S01]  /*6270*/  UMOV UR40, UR8 ;  /* 0x0000000800287c82 */ /* 0x000fe20008000000 */
[----:B------:R-:W-:Y:S01]  /*6280*/  UMOV UR41, UR9 ;  /* 0x0000000900297c82 */ /* 0x000fe20008000000 */
[----:B------:R-:W-:Y:S01]  /*6290*/  UIADD3 UR46, UR4, 0x580, URZ ;  /* 0x00000580042e7890 */ /* 0x000fe2000fffe03f */
[----:B------:R-:W3:Y:S01]  /*62a0*/  LDL.LU.64 R22, [R1+0x18] ;  /* 0x0000180001167983 */ /* 0x000ee20000300a00 */
[----:B------:R-:W-:Y:S01]  /*62b0*/  UMOV UR44, UR8 ;  /* 0x00000008002c7c82 */ /* 0x000fe20008000000 */
[----:B------:R-:W-:Y:S01]  /*62c0*/  UMOV UR45, UR9 ;  /* 0x00000009002d7c82 */ /* 0x000fe20008000000 */
[----:B------:R-:W-:Y:S01]  /*62d0*/  UMOV UR47, 0x40000040 ;  /* 0x40000040002f7882 */ /* 0x000fe20000000000 */
[----:B------:R-:W-:Y:S01]  /*62e0*/  UIADD3 UR50, UR4, 0x600, URZ ;  /* 0x0000060004327890 */ /* 0x000fe2000fffe03f */
[----:B------:R-:W-:Y:S01]  /*62f0*/  IMAD.MOV.U32 R2, RZ, RZ, R206 ;  /* 0x000000ffff027224 */ /* 0x000fe200078e00ce */
        /* <DEDUP_REMOVED lines=9> */
[----:B-12---:R-:W-:Y:S01]  /*6390*/  IMAD.MOV.U32 R4, RZ, RZ, R204 ;  /* 0x000000ffff047224 */ /* 0x006fe200078e00cc */
[----:B------:R-:W-:Y:S01]  /*63a0*/  UMOV UR56, UR8 ;  /* 0x0000000800387c82 */ /* 0x000fe20008000000 */
[----:B------:R-:W-:Y:S01]  /*63b0*/  UMOV UR57, UR9 ;  /* 0x0000000900397c82 */ /* 0x000fe20008000000 */
[----:B------:R-:W-:Y:S01]  /*63c0*/  UMOV UR59, 0x40000040 ;  /* 0x40000040003b7882 */ /* 0x000fe20000000000 */
[----:B------:R-:W-:Y:S01]  /*63d0*/  UIADD3 UR5, UR61, 0x400, URZ ;  /* 0x000004003d057890 */ /* 0x000fe2000fffe03f */
[----:B------:R-:W-:Y:S01]  /*63e0*/  IMAD.MOV.U32 R3, RZ, RZ, R205 ;  /* 0x000000ffff037224 */ /* 0x000fe200078e00cd */
[----:B------:R-:W2:Y:S01]  /*63f0*/  LDL.LU.64 R206, [R1+0x258] ;  /* 0x0002580001ce7983 */ /* 0x000ea20000300a00 */
[----:B------:R-:W-:-:S02]  /*6400*/  IMAD.MOV.U32 R9, RZ, RZ, R202 ;  /* 0x000000ffff097224 */ /* 0x000fc400078e00ca */
[----:B------:R-:W-:Y:S01]  /*6410*/  IMAD.MOV.U32 R5, RZ, RZ, R203 ;  /* 0x000000ffff057224 */ /* 0x000fe200078e00cb */
[----:B------:R-:W2:Y:S01]  /*6420*/  LDL.LU.64 R204, [R1+0x250] ;  /* 0x0002500001cc7983 */ /* 0x000ea20000300a00 */
[----:B------:R-:W-:Y:S02]  /*6430*/  IMAD.MOV.U32 R11, RZ, RZ, R200 ;  /* 0x000000ffff0b7224 */ /* 0x000fe400078e00c8 */
[----:B------:R-:W-:Y:S01]  /*6440*/  IMAD.MOV.U32 R10, RZ, RZ, R201 ;  /* 0x000000ffff0a7224 */ /* 0x000fe200078e00c9 */
[----:B------:R-:W2:Y:S04]  /*6450*/  LDL.LU.64 R202, [R1+0x248] ;  /* 0x0002480001ca7983 */ /* 0x000ea80000300a00 */
[----:B------:R-:W2:Y:S01]  /*6460*/  LDL.LU.64 R200, [R1+0x240] ;  /* 0x0002400001c87983 */ /* 0x000ea20000300a00 */
[----:B------:R-:W-:-:S02]  /*6470*/  WARPGROUP.DEPBAR.LE gsb0, 0x0 ;  /* 0x00008000000079c5 */ /* 0x000fc40000010000 */
        /* <DEDUP_REMOVED lines=67> */
[----:B------:R-:W-:Y:S02]  /*68b0*/  IMAD.MOV.U32 R13, RZ, RZ, R222 ;  /* 0x000000ffff0d7224 */ /* 0x000fe400078e00de */
[----:B------:R-:W-:Y:S02]  /*68c0*/  IMAD.MOV.U32 R12, RZ, RZ, R223 ;  /* 0x000000ffff0c7224 */ /* 0x000fe400078e00df */
[----:B------:R-:W-:Y:S01]  /*68d0*/  IMAD.MOV.U32 R15, RZ, RZ, R220 ;  /* 0x000000ffff0f7224 */ /* 0x000fe200078e00dc */
[----:B------:R-:W4:Y:S01]  /*68e0*/  LDL.LU.64 R222, [R1+0x238] ;  /* 0x0002380001de7983 */ /* 0x000f220000300a00 */
[----:B------:R-:W-:Y:S01]  /*68f0*/  IMAD.MOV.U32 R14, RZ, RZ, R221 ;  /* 0x000000ffff0e7224 */ /* 0x000fe200078e00dd */
[----:B0-----:R-:W-:Y:S01]  /*6900*/  MOV R234, R217 ;  /* 0x000000d900ea7202 */ /* 0x001fe20000000f00 */
[----:B------:R-:W-:Y:S01]  /*6910*/  IMAD.MOV.U32 R233, RZ, RZ, R218 ;  /* 0x000000ffffe97224 */ /* 0x000fe200078e00da */
[----:B------:R-:W4:Y:S01]  /*6920*/  LDL.LU.64 R220, [R1+0x230] ;  /* 0x0002300001dc7983 */ /* 0x000f220000300a00 */
[----:B------:R-:W-:-:S02]  /*6930*/  IMAD.MOV.U32 R232, RZ, RZ, R219 ;  /* 0x000000ffffe87224 */ /* 0x000fc400078e00db */
[----:B------:R-:W-:Y:S01]  /*6940*/  IMAD.MOV.U32 R235, RZ, RZ, R216 ;  /* 0x000000ffffeb7224 */ /* 0x000fe200078e00d8 */
[----:B------:R-:W4:Y:S04]  /*6950*/  LDL.LU.64 R218, [R1+0x228] ;  /* 0x0002280001da7983 */ /* 0x000f280000300a00 */
[----:B------:R-:W4:Y:S01]  /*6960*/  LDL.LU.64 R216, [R1+0x220] ;  /* 0x0002200001d87983 */ /* 0x000f220000300a00 */
        /* <DEDUP_REMOVED lines=9> */
[----:B0-----:R-:W-:Y:S01]  /*6a00*/  IMAD.MOV.U32 R230, RZ, RZ, R233 ;  /* 0x000000ffffe67224 */ /* 0x001fe200078e00e9 */
[----:B------:R-:W-:Y:S02]  /*6a10*/  WARPGROUP.DEPBAR.LE gsb0, 0x0 ;  /* 0x00008000000079c5 */ /* 0x000fe40000010000 */
[----:B------:R-:W-:-:S06]  /*6a20*/  WARPGROUP.ARRIVE ;  /* 0x00000000000079c5 */ /* 0x000fcc0000000000 */
[----:B------:R-:W-:Y:S01]  /*6a30*/  HGMMA.64x16x16.F32.BF16 R152, gdesc[UR24], R152, gsb0 ;  /* 0x00200000189879f0 */ /* 0x000fe20008001898 */
[----:B------:R-:W-:Y:S02]  /*6a40*/  IMAD.MOV.U32 R231, RZ, RZ, R232 ;  /* 0x000000ffffe77224 */ /* 0x000fe400078e00e8 */
[----:B-1----:R-:W-:Y:S02]  /*6a50*/  IMAD.MOV.U32 R228, RZ, RZ, R235 ;  /* 0x000000ffffe47224 */ /* 0x002fe400078e00eb */
[----:B------:R-:W-:Y:S01]  /*6a60*/  IMAD.MOV.U32 R229, RZ, RZ, R234 ;  /* 0x000000ffffe57224 */ /* 0x000fe200078e00ea */
[----:B------:R0:W-:Y:S04]  /*6a70*/  STL.64 [R1+0x1f8], R230 ;  /* 0x0001f8e601007387 */ /* 0x0001e80000100a00 */
[----:B------:R1:W-:Y:S04]  /*6a80*/  STL.64 [R1+0x1f0], R228 ;  /* 0x0001f0e401007387 */ /* 0x0003e80000100a00 */
[----:B------:R1:W-:Y:S01]  /*6a90*/  STL.64 [R1+0x1e8], R226 ;  /* 0x0001e8e201007387 */ /* 0x0003e20000100a00 */
[----:B0-----:R-:W-:-:S02]  /*6aa0*/  IMAD.MOV.U32 R230, RZ, RZ, R2 ;  /* 0x000000ffffe67224 */ /* 0x001fc400078e0002 */
[----:B------:R-:W-:Y:S01]  /*6ab0*/  IMAD.MOV.U32 R231, RZ, RZ, R0 ;  /* 0x000000ffffe77224 */ /* 0x000fe200078e0000 */
[----:B------:R0:W-:Y:S01]  /*6ac0*/  STL.64 [R1+0x1e0], R224 ;  /* 0x0001e0e001007387 */ /* 0x0001e20000100a00 */
[----:B-1----:R-:W-:Y:S01]  /*6ad0*/  MOV R228, R4 ;  /* 0x0000000400e47202 */ /* 0x002fe20000000f00 */
[----:B------:R-:W-:Y:S02]  /*6ae0*/  IMAD.MOV.U32 R229, RZ, RZ, R3 ;  /* 0x000000ffffe57224 */ /* 0x000fe400078e0003 */
[----:B------:R-:W-:Y:S02]  /*6af0*/  IMAD.MOV.U32 R226, RZ, RZ, R9 ;  /* 0x000000ffffe27224 */ /* 0x000fe400078e0009 */
[----:B------:R-:W-:Y:S01]  /*6b00*/  IMAD.MOV.U32 R227, RZ, RZ, R5 ;  /* 0x000000ffffe37224 */ /* 0x000fe200078e0005 */
[----:B------:R-:W-:Y:S01]  /*6b10*/  STL.64 [R1+0x218], R230 ;  /* 0x000218e601007387 */ /* 0x000fe20000100a00 */
[----:B0-----:R-:W-:Y:S02]  /*6b20*/  IMAD.MOV.U32 R224, RZ, RZ, R11 ;  /* 0x000000ffffe07224 */ /* 0x001fe400078e000b */
[----:B------:R-:W-:Y:S01]  /*6b30*/  IMAD.MOV.U32 R225, RZ, RZ, R10 ;  /* 0x000000ffffe17224 */ /* 0x000fe200078e000a */
[----:B------:R-:W-:Y:S04]  /*6b40*/  STL.64 [R1+0x210], R228 ;  /* 0x000210e401007387 */ /* 0x000fe80000100a00 */
[----:B------:R-:W-:Y:S04]  /*6b50*/  STL.64 [R1+0x208], R226 ;  /* 0x000208e201007387 */ /* 0x000fe80000100a00 */
[----:B------:R0:W-:Y:S04]  /*6b60*/  STL.64 [R1+0x200], R224 ;  /* 0x000200e001007387 */ /* 0x0001e80000100a00 */
[----:B0-----:R-:W3:Y:S04]  /*6b70*/  LDL.LU.64 R224, [R1+0x40] ;  /* 0x0000400001e07983 */ /* 0x001ee80000300a00 */
[----:B------:R-:W3:Y:S04]  /*6b80*/  LDL.LU.64 R226, [R1+0x48] ;  /* 0x0000480001e27983 */ /* 0x000ee80000300a00 */
[----:B------:R-:W3:Y:S04]  /*6b90*/  LDL.LU.64 R228, [R1+0x50] ;  /* 0x0000500001e47983 */ /* 0x000ee80000300a00 */
[----:B------:R-:W3:Y:S01]  /*6ba0*/  LDL.LU.64 R230, [R1+0x58] ;  /* 0x0000580001e67983 */ /* 0x000ee20000300a00 */
[----:B------:R-:W-:-:S02]  /*6bb0*/  WARPGROUP.DEPBAR.LE gsb0, 0x0 ;  /* 0x00008000000079c5 */ /* 0x000fc40000010000 */
[----:B------:R-:W-:Y:S01]  /*6bc0*/  WARPGROUP.ARRIVE ;  /* 0x00000000000079c5 */ /* 0x000fe20000000000 */
[----:B------:R-:W-:Y:S01]  /*6bd0*/  UMOV UR20, UR56 ;  /* 0x0000003800147c82 */ /* 0x000fe20008000000 */
[----:B------:R-:W-:-:S04]  /*6be0*/  UMOV UR21, UR57 ;  /* 0x0000003900157c82 */ /* 0x000fc80008000000 */
        /* <DEDUP_REMOVED lines=13> */
[----:B------:R-:W-:Y:S01]  /*6cc0*/  UMOV UR14, UR8 ;  /* 0x00000008000e7c82 */ /* 0x000fe20008000000 */
[----:B------:R-:W-:Y:S01]  /*6cd0*/  UMOV UR15, UR9 ;  /* 0x00000009000f7c82 */ /* 0x000fe20008000000 */
[----:B------:R-:W-:Y:S01]  /*6ce0*/  UMOV UR12, UR56 ;  /* 0x00000038000c7c82 */ /* 0x000fe20008000000 */
[----:B------:R-:W-:Y:S01]  /*6cf0*/  UMOV UR13, UR57 ;  /* 0x00000039000d7c82 */ /* 0x000fe20008000000 */
[----:B------:R-:W-:Y:S02]  /*6d00*/  WARPGROUP.DEPBAR.LE gsb0, 0x0 ;  /* 0x00008000000079c5 */ /* 0x000fe40000010000 */
[----:B----4-:R-:W-:-:S06]  /*6d10*/  WARPGROUP.ARRIVE ;  /* 0x00000000000079c5 */ /* 0x010fcc0000000000 */
[----:B------:R-:W-:Y:S01]  /*6d20*/  HGMMA.64x16x16.F32.BF16 R216, gdesc[UR12], R216, gsb0 ;  /* 0x002000000cd879f0 */ /* 0x000fe200080018d8 */
[----:B------:R-:W-:Y:S01]  /*6d30*/  UMOV UR14, UR6 ;  /* 0x00000006000e7c82 */ /* 0x000fe20008000000 */
[----:B------:R-:W-:Y:S01]  /*6d40*/  UMOV UR15, UR7 ;  /* 0x00000007000f7c82 */ /* 0x000fe20008000000 */
[----:B------:R-:W-:Y:S01]  /*6d50*/  UMOV UR12, UR56 ;  /* 0x00000038000c7c82 */ /* 0x000fe20008000000 */
[----:B------:R-:W-:Y:S01]  /*6d60*/  UMOV UR13, UR57 ;  /* 0x00000039000d7c82 */ /* 0x000fe20008000000 */
[----:B------:R-:W-:Y:S02]  /*6d70*/  WARPGROUP.DEPBAR.LE gsb0, 0x0 ;  /* 0x00008000000079c5 */ /* 0x000fe40000010000 */
[----:B---3--:R-:W-:-:S06]  /*6d80*/  WARPGROUP.ARRIVE ;  /* 0x00000000000079c5 */ /* 0x008fcc0000000000 */
[----:B------:R-:W-:Y:S01]  /*6d90*/  HGMMA.64x16x16.F32.BF16 R16, gdesc[UR12], R16, gsb0 ;  /* 0x002000000c1079f0 */ /* 0x000fe20008001810 */
[----:B------:R-:W-:Y:S01]  /*6da0*/  UMOV UR58, UR10 ;  /* 0x0000000a003a7c82 */ /* 0x000fe20008000000 */
[----:B------:R-:W-:Y:S01]  /*6db0*/  UMOV UR59, UR11 ;  /* 0x0000000b003b7c82 */ /* 0x000fe20008000000 */
[----:B------:R-:W-:Y:S02]  /*6dc0*/  WARPGROUP.DEPBAR.LE gsb0, 0x0 ;  /* 0x00008000000079c5 */ /* 0x000fe40000010000 */
[----:B------:R-:W-:-:S06]  /*6dd0*/  WARPGROUP.ARRIVE ;  /* 0x00000000000079c5 */ /* 0x000fcc0000000000 */
        /* <DEDUP_REMOVED lines=14> */
[----:B------:R-:W-:Y:S02]  /*6ec0*/  UIADD3 UR8, UR61, 0x2, URZ ;  /* 0x000000023d087890 */ /* 0x000fe4000fffe03f */
[----:B------:R-:W-:Y:S01]  /*6ed0*/  UIADD3 UR5, UR4, 0x2, URZ ;  /* 0x0000000204057890 */ /* 0x000fe2000fffe03f */
[----:B------:R-:W-:Y:S01]  /*6ee0*/  UMOV UR9, 0x40000040 ;  /* 0x4000004000097882 */ /* 0x000fe20000000000 */
[----:B------:R-:W-:-:S05]  /*6ef0*/  UMOV UR11, 0x40000040 ;  /* 0x40000040000b7882 */ /* 0x000fca0000000000 */
        /* <DEDUP_REMOVED lines=10> */
[----:B------:R-:W-:-:S02]  /*6fa0*/  IMAD.MOV.U32 R232, RZ, RZ, R15 ;  /* 0x000000ffffe87224 */ /* 0x000fc400078e000f */
[----:B------:R-:W-:Y:S02]  /*6fb0*/  IMAD.MOV.U32 R233, RZ, RZ, R14 ;  /* 0x000000ffffe97224 */ /* 0x000fe400078e000e */
[----:B------:R-:W-:Y:S02]  /*6fc0*/  IMAD.MOV.U32 R234, RZ, RZ, R13 ;  /* 0x000000ffffea7224 */ /* 0x000fe400078e000d */
[----:B------:R-:W-:Y:S01]  /*6fd0*/  IMAD.MOV.U32 R235, RZ, RZ, R12 ;  /* 0x000000ffffeb7224 */ /* 0x000fe200078e000c */
[----:B------:R-:W-:Y:S01]  /*6fe0*/  UIADD3 UR6, UR4, 0x82, URZ ;  /* 0x0000008204067890 */ /* 0x000fe2000fffe03f */
[----:B------:R-:W3:Y:S01]  /*6ff0*/  LDL.LU.64 R226, [R1+0x1e8] ;  /* 0x0001e80001e27983 */ /* 0x000ee20000300a00 */
[----:B------:R-:W-:Y:S01]  /*7000*/  UMOV UR16, UR8 ;  /* 0x0000000800107c82 */ /* 0x000fe20008000000 */
[----:B------:R-:W-:Y:S01]  /*7010*/  UMOV UR17, UR9 ;  /* 0x0000000900117c82 */ /* 0x000fe20008000000 */
[----:B------:R-:W-:Y:S01]  /*7020*/  UMOV UR19, 0x40000040 ;  /* 0x4000004000137882 */ /* 0x000fe20000000000 */
[----:B------:R-:W3:Y:S02]  /*7030*/  LDL.LU.64 R224, [R1+0x1e0] ;  /* 0x0001e00001e07983 */ /* 0x000ee40000300a00 */
[----:B------:R-:W-:Y:S01]  /*7040*/  UMOV UR18, UR6 ;  /* 0x0000000600127c82 */ /* 0x000fe20008000000 */
        /* <DEDUP_REMOVED lines=17> */
[----:B------:R-:W-:Y:S01]  /*7160*/  UMOV UR6, UR12 ;  /* 0x0000000c00067c82 */ /* 0x000fe20008000000 */
[----:B------:R-:W-:Y:S01]  /*7170*/  UMOV UR7, UR13 ;  /* 0x0000000d00077c82 */ /* 0x000fe20008000000 */
        /* <DEDUP_REMOVED lines=11> */
[----:B---3--:R-:W-:-:S06]  /*7230*/  WARPGROUP.ARRIVE ;  /* 0x00000000000079c5 */ /* 0x008fcc0000000000 */
[----:B------:R-:W-:Y:S03]  /*7240*/  HGMMA.64x16x16.F32.BF16 R224, gdesc[UR20], R224, gsb0 ;  /* 0x0020000014e079f0 */ /* 0x000fe600080018e0 */
        /* <DEDUP_REMOVED lines=173> */
[----:B0-----:R-:W-:Y:S01]  /*7d20*/  IMAD.MOV.U32 R234, RZ, RZ, R2 ;  /* 0x000000ffffea7224 */ /* 0x001fe200078e0002 */
[----:B------:R-:W-:Y:S01]  /*7d30*/  MOV R235, R0 ;  /* 0x0000000000eb7202 */ /* 0x000fe20000000f00 */
[----:B-1----:R-:W-:-:S02]  /*7d40*/  IMAD.MOV.U32 R232, RZ, RZ, R4 ;  /* 0x000000ffffe87224 */ /* 0x002fc400078e0004 */
[----:B------:R-:W-:Y:S02]  /*7d50*/  IMAD.MOV.U32 R233, RZ, RZ, R3 ;  /* 0x000000ffffe97224 */ /* 0x000fe400078e0003 */
[----:B--2---:R-:W-:Y:S02]  /*7d60*/  IMAD.MOV.U32 R230, RZ, RZ, R9 ;  /* 0x000000ffffe67224 */ /* 0x004fe400078e0009 */
[----:B------:R-:W-:Y:S02]  /*7d70*/  IMAD.MOV.U32 R231, RZ, RZ, R5 ;  /* 0x000000ffffe77224 */ /* 0x000fe400078e0005 */
[----:B---3--:R-:W-:Y:S02]  /*7d80*/  IMAD.MOV.U32 R228, RZ, RZ, R11 ;  /* 0x000000ffffe47224 */ /* 0x008fe400078e000b */
        /* <DEDUP_REMOVED lines=24> */
[----:B------:R-:W-:Y:S02]  /*7f10*/  IMAD.MOV.U32 R13, RZ, RZ, R230 ;  /* 0x000000ffff0d7224 */ /* 0x000fe400078e00e6 */
[----:B------:R-:W-:Y:S02]  /*7f20*/  IMAD.MOV.U32 R12, RZ, RZ, R231 ;  /* 0x000000ffff0c7224 */ /* 0x000fe400078e00e7 */
[----:B------:R-:W-:Y:S01]  /*7f30*/  IMAD.MOV.U32 R15, RZ, RZ, R228 ;  /* 0x000000ffff0f7224 */ /* 0x000fe200078e00e4 */
[----:B------:R-:W2:Y:S01]  /*7f40*/  LDL.LU.64 R230, [R1+0x1a8] ;  /* 0x0001a80001e67983 */ /* 0x000ea20000300a00 */
[----:B------:R-:W-:-:S03]  /*7f50*/  IMAD.MOV.U32 R14, RZ, RZ, R229 ;  /* 0x000000ffff0e7224 */ /* 0x000fc600078e00e5 */
        /* <DEDUP_REMOVED lines=36> */
[----:B------:R-:W-:Y:S01]  /*81a0*/  UMOV UR6, UR18 ;  /* 0x0000001200067c82 */ /* 0x000fe20008000000 */
[----:B------:R-:W-:Y:S01]  /*81b0*/  UIADD3 UR18, UR4, 0x204, URZ ;  /* 0x0000020404127890 */ /* 0x000fe2000fffe03f */
        /* <DEDUP_REMOVED lines=132> */
[----:B------:R0:W-:Y:S01]  /*8a00*/  STL.64 [R1+0xf0], R224 ;  /* 0x0000f0e001007387 */ /* 0x0001e20000100a00 */
[----:B------:R-:W-:-:S02]  /*8a10*/  WARPGROUP.DEPBAR.LE gsb0, 0x0 ;  /* 0x00008000000079c5 */ /* 0x000fc40000010000 */
[----:B------:R-:W-:-:S06]  /*8a20*/  WARPGROUP.ARRIVE ;  /* 0x00000000000079c5 */ /* 0x000fcc0000000000 */
[----:B------:R-:W-:Y:S01]  /*8a30*/  HGMMA.64x16x16.F32.BF16 R152, gdesc[UR24], R152, gsb0 ;  /* 0x00200000189879f0 */ /* 0x000fe20008001898 */
[----:B0-----:R-:W-:Y:S02]  /*8a40*/  IMAD.MOV.U32 R224, RZ, RZ, R5 ;  /* 0x000000ffffe07224 */ /* 0x001fe400078e0005 */
[----:B------:R-:W-:Y:S01]  /*8a50*/  IMAD.MOV.U32 R230, RZ, RZ, R233 ;  /* 0x000000ffffe67224 */ /* 0x000fe200078e00e9 */
[----:B------:R0:W5:Y:S01]  /*8a60*/  LDL.LU R5, [R1+0x16c] ;  /* 0x00016c0001057983 */ /* 0x0001620000300800 */
[----:B------:R-:W-:Y:S01]  /*8a70*/  IMAD.MOV.U32 R231, RZ, RZ, R232 ;  /* 0x000000ffffe77224 */ /* 0x000fe200078e00e8 */
[----:B------:R-:W-:Y:S01]  /*8a80*/  MOV R226, R2 ;  /* 0x0000000200e27202 */ /* 0x000fe20000000f00 */
[----:B------:R-:W-:Y:S02]  /*8a90*/  IMAD.MOV.U32 R225, RZ, RZ, R3 ;  /* 0x000000ffffe17224 */ /* 0x000fe400078e0003 */
[----:B------:R-:W-:Y:S01]  /*8aa0*/  IMAD.MOV.U32 R228, RZ, RZ, R235 ;  /* 0x000000ffffe47224 */ /* 0x000fe200078e00eb */
[----:B------:R0:W5:Y:S01]  /*8ab0*/  LDL.LU R3, [R1+0x168] ;  /* 0x0001680001037983 */ /* 0x0001620000300800 */
[----:B------:R-:W-:-:S02]  /*8ac0*/  IMAD.MOV.U32 R229, RZ, RZ, R234 ;  /* 0x000000ffffe57224 */ /* 0x000fc400078e00ea */
[----:B------:R-:W-:Y:S01]  /*8ad0*/  IMAD.MOV.U32 R227, RZ, RZ, R0 ;  /* 0x000000ffffe37224 */ /* 0x000fe200078e0000 */
[----:B------:R0:W5:Y:S04]  /*8ae0*/  LDL.LU R2, [R1+0x164] ;  /* 0x0001640001027983 */ /* 0x0001680000300800 */
        /* <DEDUP_REMOVED lines=55> */
[----:B--2---:R-:W-:-:S06]  /*8e60*/  WARPGROUP.ARRIVE ;  /* 0x00000000000079c5 */ /* 0x004fcc0000000000 */
[----:B------:R-:W-:Y:S01]  /*8e70*/  HGMMA.64x16x16.F32.BF16 R224, gdesc[UR8], R224, gsb0 ;  /* 0x0020000008e079f0 */ /* 0x000fe200080018e0 */
[----:B------:R-:W-:Y:S01]  /*8e80*/  IMAD.MOV.U32 R13, RZ, RZ, R18 ;  /* 0x000000ffff0d7224 */ /* 0x000fe200078e0012 */
[----:B------:R-:W-:Y:S01]  /*8e90*/  MOV R10, R21 ;  /* 0x00000015000a7202 */ /* 0x000fe20000000f00 */
[----:B------:R-:W-:Y:S02]  /*8ea0*/  IMAD.MOV.U32 R12, RZ, RZ, R19 ;  /* 0x000000ffff0c7224 */ /* 0x000fe400078e0013 */
[----:B------:R-:W-:Y:S01]  /*8eb0*/  IMAD.MOV.U32 R15, RZ, RZ, R16 ;  /* 0x000000ffff0f7224 */ /* 0x000fe200078e0010 */
[----:B------:R0:W5:Y:S01]  /*8ec0*/  LDL.LU.64 R18, [R1+0x158] ;  /* 0x0001580001127983 */ /* 0x0001620000300a00 */
[----:B------:R-:W-:Y:S02]  /*8ed0*/  IMAD.MOV.U32 R14, RZ, RZ, R17 ;  /* 0x000000ffff0e7224 */ /* 0x000fe400078e0011 */
        /* <DEDUP_REMOVED lines=124> */
[----:B------:R-:W-:Y:S02]  /*96a0*/  UIADD3 UR54, UR4, 0x686, URZ ;  /* 0x0000068604367890 */ /* 0x000fe4000fffe03f */
[----:B------:R-:W-:Y:S01]  /*96b0*/  UIADD3 UR58, UR4, 0x706, URZ ;  /* 0x00000706043a7890 */ /* 0x000fe2000fffe03f */
[----:B------:R-:W-:Y:S02]  /*96c0*/  UMOV UR5, UR9 ;  /* 0x0000000900057c82 */ /* 0x000fe40008000000 */
[----:B------:R-:W-:Y:S01]  /*96d0*/  UMOV UR4, UR8 ;  /* 0x0000000800047c82 */ /* 0x000fe20008000000 */
[----:B------:R-:W-:Y:S01]  /*96e0*/  UMOV UR7, 0x40000040 ;  /* 0x4000004000077882 */ /* 0x000fe20000000000 */
[----:B------:R-:W-:-:S02]  /*96f0*/  WARPGROUP.DEPBAR.LE gsb0, 0x0 ;  /* 0x00008000000079c5 */ /* 0x000fc40000010000 */
[----:B------:R-:W-:-:S06]  /*9700*/  WARPGROUP.ARRIVE ;  /* 0x00000000000079c5 */ /* 0x000fcc0000000000 */
[----:B------:R-:W-:Y:S01]  /*9710*/  HGMMA.64x16x16.F32.BF16 R64, gdesc[UR4], R64, gsb0 ;  /* 0x00200000044079f0 */ /* 0x000fe20008001840 */
[----:B------:R-:W-:Y:S01]  /*9720*/  UMOV UR52, UR8 ;  /* 0x0000000800347c82 */ /* 0x000fe20008000000 */
[----:B------:R-:W-:Y:S01]  /*9730*/  UMOV UR53, UR9 ;  /* 0x0000000900357c82 */ /* 0x000fe20008000000 */
[----:B------:R-:W-:Y:S01]  /*9740*/  UMOV UR55, 0x40000040 ;  /* 0x4000004000377882 */ /* 0x000fe20000000000 */
[----:B------:R-:W-:Y:S02]  /*9750*/  WARPGROUP.DEPBAR.LE gsb0, 0x0 ;  /* 0x00008000000079c5 */ /* 0x000fe40000010000 */
        /* <DEDUP_REMOVED lines=73> */
[----:B------:R1:W-:Y:S01]  /*9bf0*/  STL.64 [R1+0xc8], R230 ;  /* 0x0000c8e601007387 */ /* 0x0003e20000100a00 */
[----:B------:R-:W-:Y:S02]  /*9c00*/  WARPGROUP.DEPBAR.LE gsb0, 0x0 ;  /* 0x00008000000079c5 */ /* 0x000fe40000010000 */
[----:B------:R-:W-:-:S06]  /*9c10*/  WARPGROUP.ARRIVE ;  /* 0x00000000000079c5 */ /* 0x000fcc0000000000 */
[----:B------:R-:W-:Y:S01]  /*9c20*/  HGMMA.64x16x16.F32.BF16 R216, gdesc[UR12], R216, gsb0 ;  /* 0x002000000cd879f0 */ /* 0x000fe200080018d8 */
[----:B------:R2:W-:Y:S01]  /*9c30*/  STL.64 [R1+0xc0], R228 ;  /* 0x0000c0e401007387 */ /* 0x0005e20000100a00 */
[----:B-1----:R-:W-:Y:S02]  /*9c40*/  IMAD.MOV.U32 R230, RZ, RZ, R233 ;  /* 0x000000ffffe67224 */ /* 0x002fe400078e00e9 */
[----:B------:R-:W-:-:S05]  /*9c50*/  IMAD.MOV.U32 R231, RZ, RZ, R232 ;  /* 0x000000ffffe77224 */ /* 0x000fca00078e00e8 */
[----:B------:R1:W-:Y:S01]  /*9c60*/  STL.64 [R1+0xe8], R230 ;  /* 0x0000e8e601007387 */ /* 0x0003e20000100a00 */
[----:B--2---:R-:W-:Y:S02]  /*9c70*/  IMAD.MOV.U32 R228, RZ, RZ, R235 ;  /* 0x000000ffffe47224 */ /* 0x004fe400078e00eb */
[----:B------:R-:W-:-:S05]  /*9c80*/  IMAD.MOV.U32 R229, RZ, RZ, R234 ;  /* 0x000000ffffe57224 */ /* 0x000fca00078e00ea */
[----:B------:R2:W-:Y:S01]  /*9c90*/  STL.64 [R1+0xe0], R228 ;  /* 0x0000e0e401007387 */ /* 0x0005e20000100a00 */
[----:B-1----:R-:W-:-:S03]  /*9ca0*/  IMAD.MOV.U32 R230, RZ, RZ, R9 ;  /* 0x000000ffffe67224 */ /* 0x002fc600078e0009 */
[----:B------:R1:W-:Y:S01]  /*9cb0*/  STL.64 [R1+0xd8], R226 ;  /* 0x0000d8e201007387 */ /* 0x0003e20000100a00 */
[----:B------:R-:W-:-:S03]  /*9cc0*/  IMAD.MOV.U32 R231, RZ, RZ, R4 ;  /* 0x000000ffffe77224 */ /* 0x000fc600078e0004 */
[----:B------:R3:W-:Y:S01]  /*9cd0*/  STL.64 [R1+0xd0], R224 ;  /* 0x0000d0e001007387 */ /* 0x0007e20000100a00 */
[----:B--2---:R-:W-:Y:S02]  /*9ce0*/  IMAD.MOV.U32 R228, RZ, RZ, R11 ;  /* 0x000000ffffe47224 */ /* 0x004fe400078e000b */
[----:B------:R-:W-:Y:S02]  /*9cf0*/  IMAD.MOV.U32 R229, RZ, RZ, R10 ;  /* 0x000000ffffe57224 */ /* 0x000fe400078e000a */
[----:B-1----:R-:W-:Y:S02]  /*9d00*/  IMAD.MOV.U32 R226, RZ, RZ, R13 ;  /* 0x000000ffffe27224 */ /* 0x002fe400078e000d */
[----:B------:R-:W-:Y:S01]  /*9d10*/  IMAD.MOV.U32 R227, RZ, RZ, R12 ;  /* 0x000000ffffe37224 */ /* 0x000fe200078e000c */
[----:B---3--:R-:W-:Y:S01]  /*9d20*/  MOV R224, R15 ;  /* 0x0000000f00e07202 */ /* 0x008fe20000000f00 */
[----:B------:R-:W-:Y:S01]  /*9d30*/  IMAD.MOV.U32 R225, RZ, RZ, R14 ;  /* 0x000000ffffe17224 */ /* 0x000fe200078e000e */
[----:B------:R-:W-:Y:S01]  /*9d40*/  UMOV UR6, UR8 ;  /* 0x0000000800067c82 */ /* 0x000fe20008000000 */
[----:B------:R-:W-:Y:S01]  /*9d50*/  UMOV UR7, UR9 ;  /* 0x0000000900077c82 */ /* 0x000fe20008000000 */
[----:B------:R-:W-:Y:S01]  /*9d60*/  UMOV UR4, UR56 ;  /* 0x0000003800047c82 */ /* 0x000fe20008000000 */
[----:B------:R-:W-:Y:S01]  /*9d70*/  UMOV UR5, UR57 ;  /* 0x0000003900057c82 */ /* 0x000fe20008000000 */
[----:B------:R-:W-:-:S02]  /*9d80*/  WARPGROUP.DEPBAR.LE gsb0, 0x0 ;  /* 0x00008000000079c5 */ /* 0x000fc40000010000 */
        /* <DEDUP_REMOVED lines=27> */
[----:B------:R-:W-:Y:S01]  /*9f40*/  BPT.TRAP 0x1 ;  /* 0x000000040000795c */ /* 0x000fe20000300000 */
.L_x_27:
[----:B------:R-:W2:Y:S04]  /*9f50*/  LDL R4, [R1+0x80] ;  /* 0x0000800001047983 */ /* 0x000ea80000100800 */
[----:B------:R-:W3:Y:S04]  /*9f60*/  LDL R10, [R1+0x98] ;  /* 0x00009800010a7983 */ /* 0x000ee80000100800 */
[----:B------:R-:W4:Y:S01]  /*9f70*/  LDL R9, [R1+0x84] ;  /* 0x0000840001097983 */ /* 0x000f220000100800 */
[----:B-----5:R-:W-:Y:S02]  /*9f80*/  R2UR UR6, R0 ;  /* 0x00000000000672ca */ /* 0x020fe400000e0000 */
[----:B------:R-:W-:-:S02]  /*9f90*/  R2UR UR5, R17 ;  /* 0x00000000110572ca */ /* 0x000fc400000e0000 */
[----:B--2---:R-:W-:-:S09]  /*9fa0*/  ISETP.NE.AND P1, PT, R4, RZ, PT ;  /* 0x000000ff0400720c */ /* 0x004fd20003f25270 */
[----:B------:R-:W-:Y:S01]  /*9fb0*/  IMAD.U32 R4, RZ, RZ, UR6 ;  /* 0x00000006ff047e24 */ /* 0x000fe2000f8e00ff */
[----:B---3--:R-:W-:-:S04]  /*9fc0*/  R2UR UR4, R10 ;  /* 0x000000000a0472ca */ /* 0x008fc800000e0000 */
[----:B------:R-:W-:-:S05]  /*9fd0*/  @P1 LEA R4, R4, UR5, 0x3 ;  /* 0x0000000504041c11 */ /* 0x000fca000f8e18ff */
[----:B------:R-:W-:-:S04]  /*9fe0*/  @P1 VIADD R4, R4, 0x18 ;  /* 0x0000001804041836 */ /* 0x000fc80000000000 */
[----:B------:R-:W-:Y:S01]  /*9ff0*/  UISETP.GT.U32.AND UP0, UPT, UR4, 0x1, UPT ;  /* 0x000000010400788c */ /* 0x000fe2000bf04070 */
[----:B----4-:R-:W-:-:S04]  /*a000*/  @P1 PRMT R4, R9, 0x654, R4 ;  /* 0x0000065409041816 */ /* 0x010fc80000000004 */
[----:B------:R1:W-:Y:S01]  /*a010*/  @P1 SYNCS.ARRIVE.TRANS64.RED.A1T0 RZ, [R4+URZ], RZ ;  /* 0x000000ff04ff19a7 */ /* 0x0003e2000810043f */
[----:B------:R-:W-:-:S13]  /*a020*/  PLOP3.LUT P1, PT, PT, PT, UP0, 0x80, 0x0 ;  /* 0x000000000000781c */ /* 0x000fda0003f2f008 */
[----:B-1----:R-:W-:Y:S05]  /*a030*/  @P1 BRA `(.L_x_28) ;  /* 0x0000000000041947 */ /* 0x002fea0003800000 */
[----:B------:R-:W-:Y:S01]  /*a040*/  BPT.TRAP 0x1 ;  /* 0x000000040000795c */ /* 0x000fe20000300000 */
.L_x_28:
[----:B------:R-:W-:Y:S01]  /*a050*/  R2UR UR6, R5 ;  /* 0x00000000050672ca */ /* 0x000fe200000e0000 */
[----:B------:R-:W-:Y:S01]  /*a060*/  UIADD3 UR60, UR60, 0x1, URZ ;  /* 0x000000013c3c7890 */ /* 0x000fe2000fffe03f */
[----:B------:R-:W-:Y:S02]  /*a070*/  R2UR UR4, R0 ;  /* 0x00000000000472ca */ /* 0x000fe400000e0000 */
[----:B------:R-:W-:Y:S01]  /*a080*/  R2UR UR7, R3 ;  /* 0x00000000030772ca */ /* 0x000fe200000e0000 */
[----:B------:R-:W-:-:S04]  /*a090*/  UISETP.NE.AND UP0, UPT, UR60, 0x3, UPT ;  /* 0x000000033c00788c */ /* 0x000fc8000bf05270 */
[----:B------:R-:W-:-:S04]  /*a0a0*/  USEL UR60, UR60, URZ, UP0 ;  /* 0x0000003f3c3c7287 */ /* 0x000fc80008000000 */
[----:B------:R-:W-:Y:S02]  /*a0b0*/  UISETP.GT.AND UP2, UPT, UR6, 0x1, UPT ;  /* 0x000000010600788c */ /* 0x000fe4000bf44270 */
[----:B------:R-:W-:Y:S02]  /*a0c0*/  UIADD3 UR4, UR4, 0x1, URZ ;  /* 0x0000000104047890 */ /* 0x000fe4000fffe03f */
[----:B------:R-:W-:Y:S02]  /*a0d0*/  UIADD3 UR5, UR6, -0x1, URZ ;  /* 0xffffffff06057890 */ /* 0x000fe4000fffe03f */
[----:B------:R-:W-:Y:S01]  /*a0e0*/  PLOP3.LUT P1, PT, PT, PT, UP2, 0x80, 0x0 ;  /* 0x000000000000781c */ /* 0x000fe20003f2f028 */
[----:B------:R-:W-:Y:S02]  /*a0f0*/  UISETP.NE.AND UP1, UPT, UR4, 0x3, UPT ;  /* 0x000000030400788c */ /* 0x000fe4000bf25270 */
[----:B------:R-:W-:Y:S01]  /*a100*/  USEL UR6, URZ, 0x1, UP0 ;  /* 0x000000013f067887 */ /* 0x000fe20008000000 */
[----:B------:R-:W-:Y:S01]  /*a110*/  IMAD.U32 R5, RZ, RZ, UR5 ;  /* 0x00000005ff057e24 */ /* 0x000fe2000f8e00ff */
[----:B------:R-:W-:-:S02]  /*a120*/  USEL UR4, UR4, URZ, UP1 ;  /* 0x0000003f04047287 */ /* 0x000fc40008800000 */
[----:B------:R-:W-:-:S04]  /*a130*/  ULOP3.LUT UR7, UR7, UR6, URZ, 0x3c, !UPT ;  /* 0x0000000607077292 */ /* 0x000fc8000f8e3c3f */
[----:B------:R-:W-:Y:S02]  /*a140*/  IMAD.U32 R0, RZ, RZ, UR4 ;  /* 0x00000004ff007e24 */ /* 0x000fe4000f8e00ff */
[----:B------:R-:W-:Y:S01]  /*a150*/  IMAD.U32 R3, RZ, RZ, UR7 ;  /* 0x00000007ff037e24 */ /* 0x000fe2000f8e00ff */
[----:B------:R-:W-:Y:S06]  /*a160*/  @P1 BRA `(.L_x_29) ;  /* 0xffffffb8009c1947 */ /* 0x000fec000383ffff */
.L_x_22:
[----:B------:R1:W5:Y:S01]  /*a170*/  LDL R9, [R1+0xac] ;  /* 0x0000ac0001097983 */ /* 0x0003620000100800 */
[----:B------:R-:W2:Y:S02]  /*a180*/  LDC R0, c[0x0][0x28c] ;  /* 0x0000a300ff007b82 */ /* 0x000ea40000000800 */
[----:B--2---:R-:W-:-:S13]  /*a190*/  ISETP.GE.AND P1, PT, R0, 0x1, PT ;  /* 0x000000010000780c */ /* 0x004fda0003f26270 */
[----:B-1----:R-:W-:Y:S05]  /*a1a0*/  @!P1 BRA `(.L_x_30) ;  /* 0x0000000000549947 */ /* 0x002fea0003800000 */
[----:B------:R-:W-:Y:S05]  /*a1b0*/  @!P0 BRA `(.L_x_31) ;  /* 0x0000000000048947 */ /* 0x000fea0003800000 */
[----:B------:R-:W-:Y:S01]  /*a1c0*/  BPT.TRAP 0x1 ;  /* 0x000000040000795c */ /* 0x000fe20000300000 */
.L_x_31:
[----:B------:R-:W2:Y:S04]  /*a1d0*/  LDL R0, [R1+0x80] ;  /* 0x0000800001007983 */ /* 0x000ea80000100800 */
[----:B------:R-:W3:Y:S04]  /*a1e0*/  LDL R4, [R1+0x98] ;  /* 0x0000980001047983 */ /* 0x000ee80000100800 */
[----:B------:R-:W4:Y:S01]  /*a1f0*/  LDL R3, [R1+0x84] ;  /* 0x0000840001037983 */ /* 0x000f220000100800 */
[----:B-----5:R-:W-:Y:S02]  /*a200*/  R2UR UR6, R9 ;  /* 0x00000000090672ca */ /* 0x020fe400000e0000 */
[----:B------:R-:W-:-:S02]  /*a210*/  R2UR UR5, R17 ;  /* 0x00000000110572ca */ /* 0x000fc400000e0000 */
[----:B--2---:R-:W-:Y:S02]  /*a220*/  ISETP.NE.AND P0, PT, R0, RZ, PT ;  /* 0x000000ff0000720c */ /* 0x004fe40003f05270 */
[----:B---3--:R-:W-:-:S11]  /*a230*/  R2UR UR4, R4 ;  /* 0x00000000040472ca */ /* 0x008fd600000e0000 */
[----:B------:R-:W-:-:S04]  /*a240*/  @P0 VIADD R8, R8, UR6 ;  /* 0x0000000608080c36 */ /* 0x000fc80008000000 */
[----:B------:R-:W-:-:S05]  /*a250*/  @P0 IMAD.WIDE.U32 R4, R8, -0x55555555, RZ ;  /* 0xaaaaaaab08040825 */ /* 0x000fca00078e00ff */
[----:B------:R-:W-:-:S05]  /*a260*/  @P0 SHF.R.U32.HI R0, RZ, 0x1, R5 ;  /* 0x00000001ff000819 */ /* 0x000fca0000011605 */
[----:B------:R-:W-:-:S05]  /*a270*/  @P0 IMAD R0, R0, -0x3, R8 ;  /* 0xfffffffd00000824 */ /* 0x000fca00078e0208 */
[----:B------:R-:W-:Y:S01]  /*a280*/  @P0 LEA R0, R0, UR5, 0x3 ;  /* 0x0000000500000c11 */ /* 0x000fe2000f8e18ff */
[----:B------:R-:W-:-:S04]  /*a290*/  UISETP.GT.U32.AND UP0, UPT, UR4, 0x1, UPT ;  /* 0x000000010400788c */ /* 0x000fc8000bf04070 */
[----:B------:R-:W-:-:S05]  /*a2a0*/  @P0 VIADD R0, R0, 0x18 ;  /* 0x0000001800000836 */ /* 0x000fca0000000000 */
[----:B----4-:R-:W-:-:S04]  /*a2b0*/  @P0 PRMT R0, R3, 0x654, R0 ;  /* 0x0000065403000816 */ /* 0x010fc80000000000 */
[----:B------:R1:W-:Y:S01]  /*a2c0*/  @P0 SYNCS.ARRIVE.TRANS64.RED.A1T0 RZ, [R0+URZ], RZ ;  /* 0x000000ff00ff09a7 */ /* 0x0003e2000810043f */
[----:B------:R-:W-:-:S13]  /*a2d0*/  PLOP3.LUT P0, PT, PT, PT, UP0, 0x80, 0x0 ;  /* 0x000000000000781c */ /* 0x000fda0003f0f008 */
[----:B-1----:R-:W-:Y:S05]  /*a2e0*/  @P0 BRA `(.L_x_30) ;  /* 0x0000000000040947 */ /* 0x002fea0003800000 */
[----:B------:R-:W-:Y:S01]  /*a2f0*/  BPT.TRAP 0x1 ;  /* 0x000000040000795c */ /* 0x000fe20000300000 */
.L_x_30:
[----:B------:R-:W2:Y:S01]  /*a300*/  LDL R0, [R1+0xbc] ;  /* 0x0000bc0001007983 */ /* 0x000ea20000100800 */
[----:B------:R-:W1:Y:S01]  /*a310*/  S2R R5, SR_TID.X ;  /* 0x0000000000057919 */ /* 0x000e620000002100 */
[----:B-----5:R-:W-:Y:S01]  /*a320*/  R2UR UR4, R18 ;  /* 0x00000000120472ca */ /* 0x020fe200000e0000 */
[----:B------:R-:W-:Y:S01]  /*a330*/  ULDC.64 UR8, c[0x0][0x5d0] ;  /* 0x0001740000087ab9 */ /* 0x000fe20000000a00 */
[----:B------:R-:W3:Y:S04]  /*a340*/  LDL.LU R6, [R1+0xb8] ;  /* 0x0000b80001067983 */ /* 0x000ee80000300800 */
[----:B------:R-:W4:Y:S01]  /*a350*/  LDL R20, [R1+0x9c] ;  /* 0x00009c0001147983 */ /* 0x000f220000100800 */
[----:B------:R-:W-:Y:S01]  /*a360*/  R2UR UR7, R19 ;  /* 0x00000000130772ca */ /* 0x000fe200000e0000 */
[----:B------:R-:W-:Y:S01]  /*a370*/  IMAD.U32 R8, RZ, RZ, UR8 ;  /* 0x00000008ff087e24 */ /* 0x000fe2000f8e00ff */
[----:B------:R-:W-:-:S04]  /*a380*/  R2UR UR14, R9 ;  /* 0x00000000090e72ca */ /* 0x000fc800000e0000 */
[----:B------:R-:W-:-:S06]  /*a390*/  UIMAD UR6, UR4, 0xf0, URZ ;  /* 0x000000f0040678a4 */ /* 0x000fcc000f8e023f */
[----:B------:R-:W-:Y:S01]  /*a3a0*/  IMAD.U32 R10, RZ, RZ, UR6 ;  /* 0x00000006ff0a7e24 */ /* 0x000fe2000f8e00ff */
[----:B------:R-:W-:Y:S02]  /*a3b0*/  UIMAD.WIDE UR10, UR7, 0x100, URZ ;  /* 0x00000100070a78a5 */ /* 0x000fe4000f8e023f */
[----:B------:R-:W-:Y:S01]  /*a3c0*/  USHF.L.U32 UR7, UR7, 0x8, URZ ;  /* 0x0000000807077899 */ /* 0x000fe2000800063f */
[----:B-1----:R-:W-:Y:S01]  /*a3d0*/  SHF.R.U32.HI R3, RZ, 0x7, R5 ;  /* 0x00000007ff037819 */ /* 0x002fe20000011605 */
[C---:B------:R-:W-:Y:S01]  /*a3e0*/  IMAD.SHL.U32 R11, R5.reuse, 0x2, RZ ;  /* 0x00000002050b7824 */ /* 0x040fe200078e00ff */
[----:B------:R-:W-:Y:S02]  /*a3f0*/  LOP3.LUT R4, R5, 0x60, RZ, 0xc0, !PT ;  /* 0x0000006005047812 */ /* 0x000fe400078ec0ff */
[----:B------:R-:W-:Y:S02]  /*a400*/  LOP3.LUT R3, R3, 0x1, RZ, 0xc0, !PT ;  /* 0x0000000103037812 */ /* 0x000fe400078ec0ff */
[----:B------:R-:W-:-:S02]  /*a410*/  SHF.R.U32.HI R4, RZ, 0x1, R4 ;  /* 0x00000001ff047819 */ /* 0x000fc40000011604 */
[----:B------:R-:W-:Y:S01]  /*a420*/  LOP3.LUT R10, R10, 0x6, R11, 0xf8, !PT ;  /* 0x000000060a0a7812 */ /* 0x000fe200078ef80b */
[----:B------:R-:W-:-:S03]  /*a430*/  IMAD.SHL.U32 R17, R3, 0x40, RZ ;  /* 0x0000004003117824 */ /* 0x000fc600078e00ff */
[----:B------:R-:W-:Y:S02]  /*a440*/  SHF.R.S32.HI R11, RZ, 0x1f, R10 ;  /* 0x0000001fff0b7819 */ /* 0x000fe4000001140a */
[----:B--2---:R-:W-:Y:S02]  /*a450*/  R2UR UR5, R0 ;  /* 0x00000000000572ca */ /* 0x004fe400000e0000 */
[----:B------:R-:W-:-:S04]  /*a460*/  SHF.R.U32.HI R0, RZ, 0x2, R5 ;  /* 0x00000002ff007819 */ /* 0x000fc80000011605 */
[----:B------:R-:W-:Y:S02]  /*a470*/  LOP3.LUT R0, R0, 0x7, RZ, 0xc0, !PT ;  /* 0x0000000700007812 */ /* 0x000fe400078ec0ff */
[----:B---3--:R-:W-:Y:S02]  /*a480*/  R2UR UR13, R6 ;  /* 0x00000000060d72ca */ /* 0x008fe400000e0000 */
[--C-:B------:R-:W-:Y:S02]  /*a490*/  LOP3.LUT R17, R17, 0x40, R0.reuse, 0xe2, !PT ;  /* 0x0000004011117812 */ /* 0x100fe400078ee200 */
[----:B----4-:R-:W-:Y:S01]  /*a4a0*/  R2UR UR15, R20 ;  /* 0x00000000140f72ca */ /* 0x010fe200000e0000 */
[----:B------:R-:W-:Y:S01]  /*a4b0*/  UISETP.GE.U32.AND UP2, UPT, UR5, 0x3, UPT ;  /* 0x000000030500788c */ /* 0x000fe2000bf46070 */
[----:B------:R-:W-:Y:S02]  /*a4c0*/  IADD3 R0, RZ, -R4, -R0 ;  /* 0x80000004ff007210 */ /* 0x000fe40007ffe800 */
[----:B------:R-:W-:Y:S01]  /*a4d0*/  LOP3.LUT R17, R17, UR10, R4, 0xfe, !PT ;  /* 0x0000000a11117c12 */ /* 0x000fe2000f8efe04 */
[----:B------:R-:W-:-:S02]  /*a4e0*/  IMAD.MOV.U32 R4, RZ, RZ, -0x2 ;  /* 0xfffffffeff047424 */ /* 0x000fc400078e00ff */
[----:B------:R-:W-:-:S06]  /*a4f0*/  IMAD R0, R3, -0x40, R0 ;  /* 0xffffffc003007824 */ /* 0x000fcc00078e0200 */
[----:B------:R-:W-:Y:S02]  /*a500*/  USHF.R.S32.HI UR12, URZ, 0x1f, UR15 ;  /* 0x0000001f3f0c7899 */ /* 0x000fe4000801140f */
[----:B------:R-:W-:Y:S02]  /*a510*/  IMAD.WIDE.U32 R8, R8, UR15, R10 ;  /* 0x0000000f08087c25 */ /* 0x000fe4000f8e000a */
[----:B------:R-:W-:Y:S02]  /*a520*/  UIMAD UR4, UR12, UR8, URZ ;  /* 0x000000080c0472a4 */ /* 0x000fe4000f8e023f */
[----:B------:R-:W-:Y:S02]  /*a530*/  UIADD3 UR8, UR5, UR14, URZ ;  /* 0x0000000e05087290 */ /* 0x000fe4000fffe03f */
[----:B------:R-:W-:Y:S02]  /*a540*/  UIMAD UR4, UR15, UR9, UR4 ;  /* 0x000000090f0472a4 */ /* 0x000fe4000f8e0204 */
[----:B------:R-:W-:Y:S01]  /*a550*/  UISETP.GT.U32.AND UP1, UPT, UR8, 0x2, UPT ;  /* 0x000000020800788c */ /* 0x000fe2000bf24070 */
[----:B------:R-:W-:-:S02]  /*a560*/  ULDC UR9, c[0x0][0x284] ;  /* 0x0000a10000097ab9 */ /* 0x000fc40000000800 */
[----:B------:R-:W-:Y:S01]  /*a570*/  IMAD.U32 R3, RZ, RZ, UR9 ;  /* 0x00000009ff037e24 */ /* 0x000fe2000f8e00ff */
[----:B------:R-:W-:Y:S01]  /*a580*/  IADD3 R9, R9, UR4, RZ ;  /* 0x0000000409097c10 */ /* 0x000fe2000fffe0ff */
[----:B------:R-:W-:Y:S01]  /*a590*/  ULDC UR4, c[0x0][0x288] ;  /* 0x0000a20000047ab9 */ /* 0x000fe20000000800 */
[----:B------:R-:W-:Y:S02]  /*a5a0*/  UISETP.LT.U32.AND UP1, UPT, UR5, 0x3, UP1 ;  /* 0x000000030500788c */ /* 0x000fe40008f21070 */
[----:B------:R-:W-:Y:S01]  /*a5b0*/  IADD3 R0, R3, -UR7, R0 ;  /* 0x8000000703007c10 */ /* 0x000fe2000fffe000 */
[----:B------:R-:W-:Y:S01]  /*a5c0*/  UISETP.GE.AND UP0, UPT, UR6, UR4, UPT ;  /* 0x000000040600728c */ /* 0x000fe2000bf06270 */
[----:B------:R-:W-:-:S03]  /*a5d0*/  LOP3.LUT R3, R5, 0x3, RZ, 0xc0, !PT ;  /* 0x0000000305037812 */ /* 0x000fc600078ec0ff */
[----:B------:R-:W-:Y:S02]  /*a5e0*/  UISETP.GE.OR UP0, UPT, UR7, UR9, UP0 ;  /* 0x000000090700728c */ /* 0x000fe40008706670 */
[----:B------:R-:W-:Y:S01]  /*a5f0*/  IMAD R3, R3, R4, UR4 ;  /* 0x0000000403037e24 */ /* 0x000fe2000f8e0204 */
[----:B------:R-:W-:Y:S02]  /*a600*/  UIMAD.WIDE.U32 UR4, UR8, -0x55555555, URZ ;  /* 0xaaaaaaab080478a5 */ /* 0x000fe4000f8e003f */
[----:B------:R-:W-:Y:S01]  /*a610*/  USEL UR7, URZ, 0x1, !UP1 ;  /* 0x000000013f077887 */ /* 0x000fe2000c800000 */
[----:B------:R-:W-:Y:S01]  /*a620*/  PLOP3.LUT P0, PT, PT, PT, UP0, 0x80, 0x0 ;  /* 0x000000000000781c */ /* 0x000fe20003f0f008 */
[----:B------:R-:W-:Y:S01]  /*a630*/  USHF.R.U32.HI UR4, URZ, 0x1, UR5 ;  /* 0x000000013f047899 */ /* 0x000fe20008011605 */
[----:B------:R-:W-:Y:S01]  /*a640*/  VIADD R3, R3, -UR6 ;  /* 0x8000000603037c36 */ /* 0x000fe20008000000 */
[----:B------:R-:W-:Y:S02]  /*a650*/  ULOP3.LUT UR13, UR13, UR7, URZ, 0x3c, !UPT ;  /* 0x000000070d0d7292 */ /* 0x000fe4000f8e3c3f */
[----:B------:R-:W-:-:S02]  /*a660*/  UIMAD UR5, UR4, -0x3, UR8 ;  /* 0xfffffffd040578a4 */ /* 0x000fc4000f8e0208 */
[----:B------:R-:W-:Y:S01]  /*a670*/  @UP2 ULOP3.LUT UR13, UR13, 0x1, UR4, 0x78, !UPT ;  /* 0x000000010d0d2892 */ /* 0x000fe2000f8e7804 */
[----:B------:R-:W-:-:S03]  /*a680*/  UMOV UR6, 0xffffffff ;  /* 0xffffffff00067882 */ /* 0x000fc60000000000 */
[----:B------:R-:W-:-:S05]  /*a690*/  IMAD.U32 R4, RZ, RZ, UR5 ;  /* 0x00000005ff047e24 */ /* 0x000fca000f8e00ff */
[----:B------:R1:W-:Y:S02]  /*a6a0*/  STL [R1+0xac], R4 ;  /* 0x0000ac0401007387 */ /* 0x0003e40000100800 */
[----:B-1----:R-:W-:-:S05]  /*a6b0*/  IMAD.U32 R4, RZ, RZ, UR13 ;  /* 0x0000000dff047e24 */ /* 0x002fca000f8e00ff */
[----:B------:R1:W-:Y:S01]  /*a6c0*/  STL [R1+0xb8], R4 ;  /* 0x0000b80401007387 */ /* 0x0003e20000100800 */
[----:B------:R-:W-:Y:S05]  /*a6d0*/  @P0 BRA `(.L_x_32) ;  /* 0x0000010400e40947 */ /* 0x000fea0003800000 */
[----:B------:R-:W-:Y:S01]  /*a6e0*/  FSETP.NEU.AND P2, PT, R16, RZ, PT ;  /* 0x000000ff1000720b */ /* 0x000fe20003f4d000 */
[----:B------:R-:W-:Y:S01]  /*a6f0*/  ULDC.64 UR8, c[0x0][0x5c8] ;  /* 0x0001720000087ab9 */ /* 0x000fe20000000a00 */
[----:B------:R-:W-:Y:S01]  /*a700*/  ISETP.GT.AND P0, PT, R3, RZ, PT ;  /* 0x000000ff0300720c */ /* 0x000fe20003f04270 */
[----:B------:R-:W-:Y:S01]  /*a710*/  UIMAD UR4, UR11, UR8, URZ ;  /* 0x000000080b0472a4 */ /* 0x000fe2000f8e023f */
[----:B------:R-:W-:Y:S01]  /*a720*/  IMAD.U32 R18, RZ, RZ, UR9 ;  /* 0x00000009ff127e24 */ /* 0x000fe2000f8e00ff */
[----:B------:R-:W-:Y:S01]  /*a730*/  BSSY B0, `(.L_x_32) ;  /* 0x0001073000007945 */ /* 0x000fe20003800000 */
[----:B------:R-:W-:Y:S01]  /*a740*/  IMAD.WIDE.U32 R8, R17, UR8, R8 ;  /* 0x0000000811087c25 */ /* 0x000fe2000f8e0008 */
[----:B------:R-:W-:-:S03]  /*a750*/  ISETP.GT.AND P1, PT, R0, RZ, P0 ;  /* 0x000000ff0000720c */ /* 0x000fc60000724270 */
[----:B------:R-:W-:-:S04]  /*a760*/  IMAD R18, R17, R18, UR4 ;  /* 0x0000000411127e24 */ /* 0x000fc8000f8e0212 */
[----:B------:R-:W-:Y:S01]  /*a770*/  IMAD.IADD R18, R9, 0x1, R18 ;  /* 0x0000000109127824 */ /* 0x000fe200078e0212 */
[----:B------:R-:W-:Y:S06]  /*a780*/  @!P2 BRA `(.L_x_33) ;  /* 0x000000c000dca947 */ /* 0x000fec0003800000 */
[----:B------:R-:W2:Y:S01]  /*a790*/  LDC.64 R6, c[0x0][0x5b8] ;  /* 0x00016e00ff067b82 */ /* 0x000ea20000000a00 */
[----:B------:R-:W3:Y:S01]  /*a7a0*/  LDL.LU R21, [R1+0x60] ;  /* 0x0000600001157983 */ /* 0x000ee20000300800 */
[----:B------:R-:W-:Y:S01]  /*a7b0*/  R2UR UR7, R20 ;  /* 0x00000000140772ca */ /* 0x000fe200000e0000 */
[----:B------:R-:W-:-:S05]  /*a7c0*/  ULDC.64 UR14, c[0x0][0x208] ;  /* 0x00008200000e7ab9 */ /* 0x000fca0000000a00 */
[----:B------:R-:W4:Y:S01]  /*a7d0*/  LDC.64 R14, c[0x0][0x5b0] ;  /* 0x00016c00ff0e7b82 */ /* 0x000f220000000a00 */
[----:B--2---:R-:W-:Y:S01]  /*a7e0*/  IMAD.MOV.U32 R5, RZ, RZ, R7 ;  /* 0x000000ffff057224 */ /* 0x004fe200078e0007 */
[----:B------:R2:W-:Y:S01]  /*a7f0*/  STL [R1+0x88], R6 ;  /* 0x0000880601007387 */ /* 0x0005e20000100800 */
[----:B------:R-:W-:-:S04]  /*a800*/  IMAD.MOV.U32 R19, RZ, RZ, R6 ;  /* 0x000000ffff137224 */ /* 0x000fc800078e0006 */
[C---:B-1----:R-:W-:Y:S01]  /*a810*/  IMAD R4, R19.reuse, UR12, RZ ;  /* 0x0000000c13047c24 */ /* 0x042fe2000f8e02ff */
[----:B----4-:R-:W-:Y:S01]  /*a820*/  R2UR UR4, R14 ;  /* 0x000000000e0472ca */ /* 0x010fe200000e0000 */
[----:B------:R-:W-:Y:S01]  /*a830*/  IMAD.WIDE.U32 R12, R19, UR7, R10 ;  /* 0x00000007130c7c25 */ /* 0x000fe2000f8e000a */
[----:B--2---:R-:W1:Y:S03]  /*a840*/  LDC.64 R6, c[0x0][0x5a8] ;  /* 0x00016a00ff067b82 */ /* 0x004e660000000a00 */
[----:B0-----:R-:W-:Y:S02]  /*a850*/  IMAD R233, R5, UR7, R4 ;  /* 0x0000000705e97c24 */ /* 0x001fe4000f8e0204 */
[----:B------:R-:W-:Y:S02]  /*a860*/  IMAD.MOV.U32 R236, RZ, RZ, R12 ;  /* 0x000000ffffec7224 */ /* 0x000fe400078e000c */
[----:B------:R-:W-:Y:S01]  /*a870*/  IMAD.IADD R237, R13, 0x1, R233 ;  /* 0x000000010ded7824 */ /* 0x000fe200078e02e9 */
[----:B------:R-:W-:Y:S03]  /*a880*/  STL [R1+0x8c], R233 ;  /* 0x00008ce901007387 */ /* 0x000fe60000100800 */
[----:B------:R-:W-:Y:S01]  /*a890*/  UIMAD UR4, UR11, UR4, URZ ;  /* 0x000000040b0472a4 */ /* 0x000fe2000f8e023f */
[C---:B------:R-:W-:Y:S01]  /*a8a0*/  IMAD.WIDE.U32 R4, R17.reuse, R14, R236 ;  /* 0x0000000e11047225 */ /* 0x040fe200078e00ec */
[----:B------:R1:W-:Y:S04]  /*a8b0*/  STL.64 [R1+0x90], R12 ;  /* 0x0000900c01007387 */ /* 0x0003e80000100a00 */
[----:B------:R-:W-:Y:S01]  /*a8c0*/  IMAD R23, R17, R15, UR4 ;  /* 0x0000000411177e24 */ /* 0x000fe2000f8e020f */
[----:B------:R-:W-:-:S03]  /*a8d0*/  ULDC.64 UR4, c[0x0][0x5c0] ;  /* 0x0001700000047ab9 */ /* 0x000fc60000000a00 */
[----:B------:R-:W-:Y:S01]  /*a8e0*/  IMAD.IADD R5, R5, 0x1, R23 ;  /* 0x0000000105057824 */ /* 0x000fe200078e0217 */
[----:B------:R0:W-:Y:S01]  /*a8f0*/  STL [R1+0xa8], R23 ;  /* 0x0000a81701007387 */ /* 0x0001e20000100800 */
[----:B-1----:R-:W-:-:S04]  /*a900*/  LEA R12, P2, R4, R6, 0x1 ;  /* 0x00000006040c7211 */ /* 0x002fc800078408ff */
[----:B------:R-:W-:-:S05]  /*a910*/  LEA.HI.X R13, R4, R7, R5, 0x1, P2 ;  /* 0x00000007040d7211 */ /* 0x000fca00010f0c05 */
[----:B------:R-:W2:Y:S01]  /*a920*/  @P1 LDG.E.LTC128B.U16 R234, desc[UR14][R12.64] ;  /* 0x0000000e0cea1981 */ /* 0x000ea2000c1e1520 */
[C---:B------:R-:W-:Y:S01]  /*a930*/  LEA R4, P2, R8.reuse, UR4, 0x1 ;  /* 0x0000000408047c11 */ /* 0x040fe2000f8408ff */
[----:B------:R-:W-:Y:S01]  /*a940*/  BSSY B1, `(.L_x_34) ;  /* 0x0000012000017945 */ /* 0x000fe20003800000 */
[----:B------:R-:W-:Y:S02]  /*a950*/  ISETP.GT.AND P3, PT, R3, 0x1, PT ;  /* 0x000000010300780c */ /* 0x000fe40003f64270 */
[----:B------:R-:W-:Y:S01]  /*a960*/  LEA.HI.X R5, R8, UR5, R18, 0x1, P2 ;  /* 0x0000000508057c11 */ /* 0x000fe200090f0c12 */
[----:B------:R-:W-:-:S04]  /*a970*/  IMAD.WIDE.U32 R8, R17, R14, R10 ;  /* 0x0000000e11087225 */ /* 0x000fc800078e000a */
[----:B------:R-:W-:Y:S02]  /*a980*/  IMAD.IADD R9, R23, 0x1, R9 ;  /* 0x0000000117097824 */ /* 0x000fe400078e0209 */
[----:B------:R-:W-:-:S04]  /*a990*/  IMAD.WIDE.U32 R8, R19, UR7, R8 ;  /* 0x0000000713087c25 */ /* 0x000fc8000f8e0008 */
[----:B------:R-:W-:Y:S01]  /*a9a0*/  IMAD.IADD R9, R233, 0x1, R9 ;  /* 0x00000001e9097824 */ /* 0x000fe200078e0209 */
[----:B------:R-:W-:-:S04]  /*a9b0*/  LEA R18, P2, R8, R6, 0x1 ;  /* 0x0000000608127211 */ /* 0x000fc800078408ff */
[----:B------:R-:W-:Y:S02]  /*a9c0*/  LEA.HI.X R19, R8, R7, R9, 0x1, P2 ;  /* 0x0000000708137211 */ /* 0x000fe400010f0c09 */
[----:B------:R-:W-:Y:S01]  /*a9d0*/  ISETP.GT.AND P2, PT, R0, RZ, P3 ;  /* 0x000000ff0000720c */ /* 0x000fe20001f44270 */
[----:B--2---:R-:W-:-:S04]  /*a9e0*/  IMAD.U32 R12, R234, 0x10000, RZ ;  /* 0x00010000ea0c7824 */ /* 0x004fc800078e00ff */
[----:B------:R-:W-:-:S04]  /*a9f0*/  FMUL R12, R12, R16 ;  /* 0x000000100c0c7220 */ /* 0x000fc80000400000 */
[----:B---3--:R-:W-:-:S05]  /*aa00*/  FFMA R12, R21, R2, R12 ;  /* 0x00000002150c7223 */ /* 0x008fca000000000c */
[----:B------:R-:W-:-:S05]  /*aa10*/  F2FP.BF16.F32.PACK_AB R8, RZ, R12 ;  /* 0x0000000cff08723e */ /* 0x000fca00000010ff */
[----:B------:R0:W-:Y:S01]  /*aa20*/  @P1 STG.E.U16 desc[UR14][R4.64], R8 ;  /* 0x0000000804001986 */ /* 0x0001e2000c10150e */
[----:B------:R-:W-:Y:S05]  /*aa30*/  @!P2 BRA `(.L_x_35) ;  /* 0x000000000008a947 */ /* 0x000fea0003800000 */
[----:B------:R-:W-:Y:S02]  /*aa40*/  ULDC.64 UR4, c[0x0][0x208] ;  /* 0x0000820000047ab9 */ /* 0x000fe40000000a00 */
[----:B------:R1:W5:Y:S03]  /*aa50*/  LDG.E.LTC128B.U16 R234, desc[UR4][R18.64+0x2] ;  /* 0x0000020412ea7981 */ /* 0x000366000c1e1520 */
.L_x_35:
[----:B------:R-:W-:Y:S05]  /*aa60*/  BSYNC B1 ;  /* 0x0000000000017941 */ /* 0x000fea0003800000 */
.L_x_34:
[----:B------:R-:W2:Y:S04]  /*aa70*/  LDL.LU R9, [R1+0x64] ;  /* 0x0000640001097983 */ /* 0x000ea80000300800 */
[----:B------:R-:W3:Y:S01]  /*aa80*/  LDL.64 R12, [R1+0x90] ;  /* 0x00009000010c7983 */ /* 0x000ee20000100a00 */
[----:B0----5:R-:W-:Y:S01]  /*aa90*/  IMAD.U32 R8, R234, 0x10000, RZ ;  /* 0x00010000ea087824 */ /* 0x021fe200078e00ff */
[----:B------:R-:W-:Y:S01]  /*aaa0*/  R2UR UR7, R20 ;  /* 0x00000000140772ca */ /* 0x000fe200000e0000 */
[C---:B------:R-:W-:Y:S01]  /*aab0*/  IMAD.SHL.U32 R20, R14.reuse, 0x8, RZ ;  /* 0x000000080e147824 */ /* 0x040fe200078e00ff */
[----:B------:R-:W-:Y:S01]  /*aac0*/  SHF.L.U64.HI R21, R14, 0x3, R15 ;  /* 0x000000030e157819 */ /* 0x000fe2000001020f */
[----:B------:R-:W-:Y:S01]  /*aad0*/  FMUL R8, R8, R16 ;  /* 0x0000001008087220 */ /* 0x000fe20000400000 */
[----:B------:R-:W-:Y:S01]  /*aae0*/  ISETP.GT.AND P1, PT, R0, 0x8, P0 ;  /* 0x000000080000780c */ /* 0x000fe20000724270 */
[----:B------:R-:W-:Y:S01]  /*aaf0*/  ULDC.64 UR4, c[0x0][0x208] ;  /* 0x0000820000047ab9 */ /* 0x000fe20000000a00 */
[----:B------:R-:W4:Y:S01]  /*ab00*/  LDL.LU R232, [R1+0x68] ;  /* 0x0000680001e87983 */ /* 0x000f220000300800 */
[----:B--2---:R-:W-:Y:S01]  /*ab10*/  FFMA R22, R9, R2, R8 ;  /* 0x0000000209167223 */ /* 0x004fe20000000008 */
[----:B------:R-:W-:-:S04]  /*ab20*/  IMAD.WIDE.U32 R8, R17, R14, R20 ;  /* 0x0000000e11087225 */ /* 0x000fc800078e0014 */
[----:B------:R-:W-:Y:S01]  /*ab30*/  IMAD.IADD R235, R23, 0x1, R9 ;  /* 0x0000000117eb7824 */ /* 0x000fe200078e0209 */
[----:B---3--:R-:W-:Y:S02]  /*ab40*/  IADD3 R13, P4, R12, R8, RZ ;  /* 0x000000080c0d7210 */ /* 0x008fe40007f9e0ff */
[----:B------:R-:W-:Y:S02]  /*ab50*/  F2FP.BF16.F32.PACK_AB R22, RZ, R22 ;  /* 0x00000016ff16723e */ /* 0x000fe400000010ff */
[----:B------:R-:W-:Y:S02]  /*ab60*/  IADD3.X R23, R235, R237, RZ, P4, !PT ;  /* 0x000000edeb177210 */ /* 0x000fe400027fe4ff */
[C---:B------:R-:W-:Y:S01]  /*ab70*/  LEA R12, P4, R13.reuse, R6, 0x1 ;  /* 0x000000060d0c7211 */ /* 0x040fe200078808ff */
[----:B------:R0:W-:Y:S03]  /*ab80*/  @P2 STG.E.U16 desc[UR4][R4.64+0x2], R22 ;  /* 0x0000021604002986 */ /* 0x0001e6000c101504 */
[----:B------:R-:W-:-:S05]  /*ab90*/  LEA.HI.X R13, R13, R7, R23, 0x1, P4 ;  /* 0x000000070d0d7211 */ /* 0x000fca00020f0c17 */
[----:B------:R2:W3:Y:S04]  /*aba0*/  @P1 LDG.E.LTC128B.U16 R234, desc[UR4][R12.64] ;  /* 0x000000040cea1981 */ /* 0x0004e8000c1e1520 */
[----:B------:R-:W4:Y:S01]  /*abb0*/  LDL R13, [R1+0x88] ;  /* 0x00008800010d7983 */ /* 0x000f220000100800 */
[----:B0-----:R-:W-:Y:S01]  /*abc0*/  IADD3 R22, P2, R10, R8, RZ ;  /* 0x000000080a167210 */ /* 0x001fe20007f5e0ff */
[----:B------:R-:W-:Y:S01]  /*abd0*/  BSSY B1, `(.L_x_36) ;  /* 0x0000018000017945 */ /* 0x000fe20003800000 */
[----:B------:R-:W-:-:S03]  /*abe0*/  ISETP.GT.AND P5, PT, R0, 0x8, P3 ;  /* 0x000000080000780c */ /* 0x000fc60001fa4270 */
[----:B------:R-:W-:Y:S02]  /*abf0*/  IMAD.X R23, R11, 0x1, R235, P2 ;  /* 0x000000010b177824 */ /* 0x000fe400010e06eb */
[----:B----4-:R-:W-:-:S04]  /*ac00*/  IMAD.WIDE.U32 R22, R13, UR7, R22 ;  /* 0x000000070d167c25 */ /* 0x010fc8000f8e0016 */
[----:B--2---:R-:W-:Y:S01]  /*ac10*/  IMAD.IADD R13, R233, 0x1, R23 ;  /* 0x00000001e90d7824 */ /* 0x004fe200078e0217 */
[----:B------:R-:W-:Y:S01]  /*ac20*/  LEA R12, P2, R22, R6, 0x1 ;  /* 0x00000006160c7211 */ /* 0x000fe200078408ff */
[----:B------:R-:W-:-:S03]  /*ac30*/  IMAD.U32 R23, RZ, RZ, UR8 ;  /* 0x00000008ff177e24 */ /* 0x000fc6000f8e00ff */
[----:B------:R-:W-:Y:S01]  /*ac40*/  LEA.HI.X R13, R22, R7, R13, 0x1, P2 ;  /* 0x00000007160d7211 */ /* 0x000fe200010f0c0d */
[----:B---3--:R-:W-:Y:S02]  /*ac50*/  IMAD.U32 R22, R234, 0x10000, RZ ;  /* 0x00010000ea167824 */ /* 0x008fe400078e00ff */
[----:B------:R-:W-:Y:S02]  /*ac60*/  IMAD.SHL.U32 R233, R23, 0x10, RZ ;  /* 0x0000001017e97824 */ /* 0x000fe400078e00ff */
[----:B------:R-:W-:Y:S01]  /*ac70*/  FMUL R22, R22, R16 ;  /* 0x0000001016167220 */ /* 0x000fe20000400000 */
[----:B------:R-:W-:Y:S02]  /*ac80*/  IMAD.U32 R23, RZ, RZ, UR9 ;  /* 0x00000009ff177e24 */ /* 0x000fe4000f8e00ff */
[----:B------:R0:W-:Y:S01]  /*ac90*/  STL [R1+0xb0], R233 ;  /* 0x0000b0e901007387 */ /* 0x0001e20000100800 */
[----:B------:R-:W-:Y:S01]  /*aca0*/  FFMA R22, R232, R2, R22 ;  /* 0x00000002e8167223 */ /* 0x000fe20000000016 */
[----:B------:R-:W-:-:S04]  /*acb0*/  IMAD.U32 R232, RZ, RZ, UR8 ;  /* 0x00000008ffe87e24 */ /* 0x000fc8000f8e00ff */
[----:B------:R-:W-:Y:S02]  /*acc0*/  F2FP.BF16.F32.PACK_AB R22, RZ, R22 ;  /* 0x00000016ff16723e */ /* 0x000fe400000010ff */
[----:B------:R-:W-:Y:S02]  /*acd0*/  SHF.L.U64.HI R23, R232, 0x4, R23 ;  /* 0x00000004e8177819 */ /* 0x000fe40000010217 */
[----:B------:R-:W-:-:S03]  /*ace0*/  IADD3 R232, P2, R233, R4, RZ ;  /* 0x00000004e9e87210 */ /* 0x000fc60007f5e0ff */
[----:B------:R2:W-:Y:S02]  /*acf0*/  STL [R1+0xb4], R23 ;  /* 0x0000b41701007387 */ /* 0x0005e40000100800 */
[----:B0-----:R-:W-:-:S05]  /*ad00*/  IMAD.X R233, R23, 0x1, R5, P2 ;  /* 0x0000000117e97824 */ /* 0x001fca00010e0605 */
[----:B------:R2:W-:Y:S01]  /*ad10*/  @P1 STG.E.U16 desc[UR4][R232.64], R22 ;  /* 0x00000016e8001986 */ /* 0x0005e2000c101504 */
[----:B------:R-:W-:Y:S05]  /*ad20*/  @!P5 BRA `(.L_x_37) ;  /* 0x000000000008d947 */ /* 0x000fea0003800000 */
[----:B------:R-:W-:Y:S02]  /*ad30*/  ULDC.64 UR4, c[0x0][0x208] ;  /* 0x0000820000047ab9 */ /* 0x000fe40000000a00 */
[----:B------:R0:W5:Y:S03]  /*ad40*/  LDG.E.LTC128B.U16 R234, desc[UR4][R12.64+0x2] ;  /* 0x000002040cea7981 */ /* 0x000166000c1e1520 */
.L_x_37:
[----:B------:R-:W-:Y:S05]  /*ad50*/  BSYNC B1 ;  /* 0x0000000000017941 */ /* 0x000fea0003800000 */
.L_x_36:
[----:B--2---:R-:W2:Y:S01]  /*ad60*/  LDL.LU R23, [R1+0x6c] ;  /* 0x00006c0001177983 */ /* 0x004ea20000300800 */
[----:B-----5:R-:W-:Y:S01]  /*ad70*/  IMAD.U32 R22, R234, 0x10000, RZ ;  /* 0x00010000ea167824 */ /* 0x020fe200078e00ff */
[----:B------:R-:W-:Y:S01]  /*ad80*/  ISETP.GT.AND P2, PT, R3, 0x8, PT ;  /* 0x000000080300780c */ /* 0x000fe20003f44270 */
[----:B------:R-:W-:Y:S01]  /*ad90*/  ULDC.64 UR4, c[0x0][0x208] ;  /* 0x0000820000047ab9 */ /* 0x000fe20000000a00 */
[----:B------:R-:W-:Y:S01]  /*ada0*/  BSSY B1, `(.L_x_38) ;  /* 0x000000a000017945 */ /* 0x000fe20003800000 */
[----:B------:R-:W-:Y:S01]  /*adb0*/  FMUL R22, R22, R16 ;  /* 0x0000001016167220 */ /* 0x000fe20000400000 */
[----:B------:R-:W-:-:S03]  /*adc0*/  ISETP.GT.AND P4, PT, R0, RZ, P2 ;  /* 0x000000ff0000720c */ /* 0x000fc60001784270 */
[----:B--2---:R-:W-:-:S05]  /*add0*/  FFMA R22, R23, R2, R22 ;  /* 0x0000000217167223 */ /* 0x004fca0000000016 */
[----:B------:R-:W-:-:S05]  /*ade0*/  F2FP.BF16.F32.PACK_AB R22, RZ, R22 ;  /* 0x00000016ff16723e */ /* 0x000fca00000010ff */
[----:B------:R2:W-:Y:S02]  /*adf0*/  @P5 STG.E.U16 desc[UR4][R232.64+0x2], R22 ;  /* 0x00000216e8005986 */ /* 0x0005e4000c101504 */
[----:B--2---:R-:W-:Y:S01]  /*ae00*/  PRMT R22, R234, 0x7610, R22 ;  /* 0x00007610ea167816 */ /* 0x004fe20000000016 */
[----:B------:R-:W-:Y:S06]  /*ae10*/  @!P4 BRA `(.L_x_39) ;  /* 0x000000000008c947 */ /* 0x000fec0003800000 */
[----:B------:R-:W-:Y:S02]  /*ae20*/  ULDC.64 UR4, c[0x0][0x208] ;  /* 0x0000820000047ab9 */ /* 0x000fe40000000a00 */
[----:B------:R2:W5:Y:S03]  /*ae30*/  LDG.E.LTC128B.U16 R22, desc[UR4][R18.64+0x10] ;  /* 0x0000100412167981 */ /* 0x000566000c1e1520 */
.L_x_39:
[----:B------:R-:W-:Y:S05]  /*ae40*/  BSYNC B1 ;  /* 0x0000000000017941 */ /* 0x000fea0003800000 */
.L_x_38:
[----:B------:R-:W3:Y:S01]  /*ae50*/  LDL.LU R234, [R1+0x70] ;  /* 0x0000700001ea7983 */ /* 0x000ee20000300800 */
[----:B-----5:R-:W-:Y:S01]  /*ae60*/  IMAD.U32 R23, R22, 0x10000, RZ ;  /* 0x0001000016177824 */ /* 0x020fe200078e00ff */
[----:B------:R-:W-:Y:S01]  /*ae70*/  ISETP.GT.AND P1, PT, R3, 0x9, PT ;  /* 0x000000090300780c */ /* 0x000fe20003f24270 */
[----:B------:R-:W-:Y:S01]  /*ae80*/  ULDC.64 UR4, c[0x0][0x208] ;  /* 0x0000820000047ab9 */ /* 0x000fe20000000a00 */
[----:B------:R-:W-:Y:S01]  /*ae90*/  BSSY B1, `(.L_x_40) ;  /* 0x0000009000017945 */ /* 0x000fe20003800000 */
[----:B------:R-:W-:Y:S01]  /*aea0*/  FMUL R23, R23, R16 ;  /* 0x0000001017177220 */ /* 0x000fe20000400000 */
[----:B------:R-:W-:-:S03]  /*aeb0*/  ISETP.GT.AND P5, PT, R0, RZ, P1 ;  /* 0x000000ff0000720c */ /* 0x000fc60000fa4270 */
[----:B---3--:R-:W-:-:S05]  /*aec0*/  FFMA R23, R234, R2, R23 ;  /* 0x00000002ea177223 */ /* 0x008fca0000000017 */
[----:B------:R-:W-:-:S05]  /*aed0*/  F2FP.BF16.F32.PACK_AB R23, RZ, R23 ;  /* 0x00000017ff17723e */ /* 0x000fca00000010ff */
[----:B------:R3:W-:Y:S01]  /*aee0*/  @P4 STG.E.U16 desc[UR4][R4.64+0x10], R23 ;  /* 0x0000101704004986 */ /* 0x0007e2000c101504 */
[----:B------:R-:W-:Y:S05]  /*aef0*/  @!P5 BRA `(.L_x_41) ;  /* 0x000000000008d947 */ /* 0x000fea0003800000 */
[----:B------:R-:W-:Y:S02]  /*af00*/  ULDC.64 UR4, c[0x0][0x208] ;  /* 0x0000820000047ab9 */ /* 0x000fe40000000a00 */
[----:B------:R4:W5:Y:S03]  /*af10*/  LDG.E.LTC128B.U16 R22, desc[UR4][R18.64+0x12] ;  /* 0x0000120412167981 */ /* 0x000966000c1e1520 */
.L_x_41:
[----:B------:R-:W-:Y:S05]  /*af20*/  BSYNC B1 ;  /* 0x0000000000017941 */ /* 0x000fea0003800000 */
.L_x_40:
[----:B------:R-:W2:Y:S01]  /*af30*/  LDL.LU R234, [R1+0x74] ;  /* 0x0000740001ea7983 */ /* 0x000ea20000300800 */
[----:B---3-5:R-:W-:Y:S01]  /*af40*/  IMAD.U32 R23, R22, 0x10000, RZ ;  /* 0x0001000016177824 */ /* 0x028fe200078e00ff */
[----:B------:R-:W-:Y:S01]  /*af50*/  ISETP.GT.AND P4, PT, R0, 0x8, P2 ;  /* 0x000000080000780c */ /* 0x000fe20001784270 */
[----:B------:R-:W-:Y:S01]  /*af60*/  ULDC.64 UR4, c[0x0][0x208] ;  /* 0x0000820000047ab9 */ /* 0x000fe20000000a00 */
[----:B------:R-:W-:Y:S01]  /*af70*/  BSSY B1, `(.L_x_42) ;  /* 0x0000008000017945 */ /* 0x000fe20003800000 */
[----:B------:R-:W-:-:S04]  /*af80*/  FMUL R23, R23, R16 ;  /* 0x0000001017177220 */ /* 0x000fc80000400000 */
[----:B--2---:R-:W-:-:S05]  /*af90*/  FFMA R23, R234, R2, R23 ;  /* 0x00000002ea177223 */ /* 0x004fca0000000017 */
[----:B------:R-:W-:-:S05]  /*afa0*/  F2FP.BF16.F32.PACK_AB R23, RZ, R23 ;  /* 0x00000017ff17723e */ /* 0x000fca00000010ff */
[----:B------:R2:W-:Y:S01]  /*afb0*/  @P5 STG.E.U16 desc[UR4][R4.64+0x12], R23 ;  /* 0x0000121704005986 */ /* 0x0005e2000c101504 */
[----:B------:R-:W-:Y:S05]  /*afc0*/  @!P4 BRA `(.L_x_43) ;  /* 0x000000000008c947 */ /* 0x000fea0003800000 */
[----:B------:R-:W-:Y:S02]  /*afd0*/  ULDC.64 UR4, c[0x0][0x208] ;  /* 0x0000820000047ab9 */ /* 0x000fe40000000a00 */
[----:B------:R3:W5:Y:S03]  /*afe0*/  LDG.E.LTC128B.U16 R22, desc[UR4][R12.64+0x10] ;  /* 0x000010040c167981 */ /* 0x000766000c1e1520 */
.L_x_43:
[----:B------:R-:W-:Y:S05]  /*aff0*/  BSYNC B1 ;  /* 0x0000000000017941 */ /* 0x000fea0003800000 */
.L_x_42:
[----:B------:R-:W4:Y:S01]  /*b000*/  LDL.LU R234, [R1+0x78] ;  /* 0x0000780001ea7983 */ /* 0x000f220000300800 */
[----:B--2--5:R-:W-:Y:S01]  /*b010*/  IMAD.U32 R23, R22, 0x10000, RZ ;  /* 0x0001000016177824 */ /* 0x024fe200078e00ff */
[----:B------:R-:W-:Y:S01]  /*b020*/  ISETP.GT.AND P5, PT, R0, 0x8, P1 ;  /* 0x000000080000780c */ /* 0x000fe20000fa4270 */
[----:B------:R-:W-:Y:S01]  /*b030*/  ULDC.64 UR4, c[0x0][0x208] ;  /* 0x0000820000047ab9 */ /* 0x000fe20000000a00 */
[----:B------:R-:W-:Y:S01]  /*b040*/  BSSY B1, `(.L_x_44) ;  /* 0x0000008000017945 */ /* 0x000fe20003800000 */
[----:B------:R-:W-:-:S04]  /*b050*/  FMUL R23, R23, R16 ;  /* 0x0000001017177220 */ /* 0x000fc80000400000 */
[----:B----4-:R-:W-:-:S05]  /*b060*/  FFMA R23, R234, R2, R23 ;  /* 0x00000002ea177223 */ /* 0x010fca0000000017 */
[----:B------:R-:W-:-:S05]  /*b070*/  F2FP.BF16.F32.PACK_AB R23, RZ, R23 ;  /* 0x00000017ff17723e */ /* 0x000fca00000010ff */
[----:B------:R2:W-:Y:S01]  /*b080*/  @P4 STG.E.U16 desc[UR4][R232.64+0x10], R23 ;  /* 0x00001017e8004986 */ /* 0x0005e2000c101504 */
[----:B------:R-:W-:Y:S05]  /*b090*/  @!P5 BRA `(.L_x_45) ;  /* 0x000000000008d947 */ /* 0x000fea0003800000 */
[----:B------:R-:W-:Y:S02]  /*b0a0*/  ULDC.64 UR4, c[0x0][0x208] ;  /* 0x0000820000047ab9 */ /* 0x000fe40000000a00 */
[----:B------:R4:W5:Y:S03]  /*b0b0*/  LDG.E.LTC128B.U16 R22, desc[UR4][R12.64+0x12] ;  /* 0x000012040c167981 */ /* 0x000966000c1e1520 */
.L_x_45:
[----:B------:R-:W-:Y:S05]  /*b0c0*/  BSYNC B1 ;  /* 0x0000000000017941 */ /* 0x000fea0003800000 */
.L_x_44:
[----:B--2---:R-:W2:Y:S04]  /*b0d0*/  LDL R23, [R1+0x9c] ;  /* 0x00009c0001177983 */ /* 0x004ea80000100800 */
[----:B------:R1:W-:Y:S04]  /*b0e0*/  STL.64 [R1+0xd8], R18 ;  /* 0x0000d81201007387 */ /* 0x0003e80000100a00 */
[----:B-1----:R-:W3:Y:S01]  /*b0f0*/  LDL.LU R19, [R1+0x7c] ;  /* 0x00007c0001137983 */ /* 0x002ee20000300800 */
[----:B------:R-:W-:-:S03]  /*b100*/  IMAD.MOV.U32 R9, RZ, RZ, R235 ;  /* 0x000000ffff097224 */ /* 0x000fc600078e00eb */
[----:B------:R-:W-:Y:S04]  /*b110*/  STL [R1+0xd0], R3 ;  /* 0x0000d00301007387 */ /* 0x000fe80000100800 */
[----:B------:R-:W-:Y:S04]  /*b120*/  STL.64 [R1+0xc8], R12 ;  /* 0x0000c80c01007387 */ /* 0x000fe80000100a00 */
[----:B------:R1:W-:Y:S04]  /*b130*/  STL.64 [R1+0xc0], R4 ;  /* 0x0000c00401007387 */ /* 0x0003e80000100a00 */
[----:B------:R-:W4:Y:S01]  /*b140*/  LDL.LU R235, [R1+0x40] ;  /* 0x0000400001eb7983 */ /* 0x000f220000300800 */
[----:B--2---:R-:W-:Y:S01]  /*b150*/  R2UR UR7, R23 ;  /* 0x00000000170772ca */ /* 0x004fe200000e0000 */
[----:B-----5:R-:W-:-:S04]  /*b160*/  IMAD.U32 R23, R22, 0x10000, RZ ;  /* 0x0001000016177824 */ /* 0x020fc800078e00ff */
[----:B------:R-:W-:-:S04]  /*b170*/  FMUL R23, R23, R16 ;  /* 0x0000001017177220 */ /* 0x000fc80000400000 */
[----:B---3--:R-:W-:Y:S01]  /*b180*/  FFMA R23, R19, R2, R23 ;  /* 0x0000000213177223 */ /* 0x008fe20000000017 */
[----:B------:R-:W-:Y:S02]  /*b190*/  IMAD.WIDE.U32 R18, R14, 0x78, R8 ;  /* 0x000000780e127825 */ /* 0x000fe400078e0008 */
[----:B------:R-:W2:Y:S02]  /*b1a0*/  LDL.64 R8, [R1+0x90] ;  /* 0x0000900001087983 */ /* 0x000ea40000100a00 */
[----:B------:R-:W-:Y:S01]  /*b1b0*/  F2FP.BF16.F32.PACK_AB R23, RZ, R23 ;  /* 0x00000017ff17723e */ /* 0x000fe200000010ff */
[----:B------:R-:W-:-:S03]  /*b1c0*/  ULDC.64 UR4, c[0x0][0x208] ;  /* 0x0000820000047ab9 */ /* 0x000fc60000000a00 */
[----:B------:R-:W-:Y:S01]  /*b1d0*/  PRMT R234, R23, 0x7610, R234 ;  /* 0x0000761017ea7816 */ /* 0x000fe200000000ea */
[----:B------:R-:W-:-:S04]  /*b1e0*/  IMAD R23, R15, 0x78, RZ ;  /* 0x000000780f177824 */ /* 0x000fc800078e02ff */
[----:B------:R3:W-:Y:S01]  /*b1f0*/  @P5 STG.E.U16 desc[UR4][R232.64+0x12], R234 ;  /* 0x000012eae8005986 */ /* 0x0007e2000c101504 */
[----:B-1----:R-:W-:-:S03]  /*b200*/  IMAD.IADD R4, R19, 0x1, R23 ;  /* 0x0000000113047824 */ /* 0x002fc600078e0217 */
[----:B---3--:R-:W3:Y:S04]  /*b210*/  LDL R234, [R1+0x8c] ;  /* 0x00008c0001ea7983 */ /* 0x008ee80000100800 */
[----:B------:R1:W-:Y:S01]  /*b220*/  STL.64 [R1+0x68], R18 ;  /* 0x0000681201007387 */ /* 0x0003e20000100a00 */
[----:B--2---:R-:W-:-:S03]  /*b230*/  IADD3 R9, P5, R8, R18, RZ ;  /* 0x0000001208097210 */ /* 0x004fc60007fbe0ff */
[----:B-1----:R-:W5:Y:S02]  /*b240*/  LDL.LU.64 R18, [R1+0xd8] ;  /* 0x0000d80001127983 */ /* 0x002f640000300a00 */
[----:B------:R-:W-:Y:S02]  /*b250*/  IMAD.X R15, R4, 0x1, R237, P5 ;  /* 0x00000001040f7824 */ /* 0x000fe400028e06ed */
[----:B------:R1:W-:Y:S02]  /*b260*/  STL [R1+0x70], R4 ;  /* 0x0000700401007387 */ /* 0x0003e40000100800 */
[----:B-1----:R-:W-:-:S04]  /*b270*/  IMAD.WIDE.U32 R4, R14, 0x78, R20 ;  /* 0x000000780e047825 */ /* 0x002fc800078e0014 */
[----:B0---4-:R-:W-:Y:S02]  /*b280*/  IMAD.IADD R13, R23, 0x1, R5 ;  /* 0x00000001170d7824 */ /* 0x011fe400078e0205 */
[----:B------:R-:W2:Y:S01]  /*b290*/  LDL R23, [R1+0xa8] ;  /* 0x0000a80001177983 */ /* 0x000ea20000100800 */
[----:B------:R-:W-:Y:S02]  /*b2a0*/  ISETP.GT.AND P4, PT, R0, 0x80, P0 ;  /* 0x000000800000780c */ /* 0x000fe40000784270 */
[----:B------:R-:W-:-:S04]  /*b2b0*/  LEA R8, P5, R9, R6, 0x1 ;  /* 0x0000000609087211 */ /* 0x000fc800078a08ff */
[--C-:B------:R-:W-:Y:S02]  /*b2c0*/  LEA.HI.X R9, R9, R7, R15.reuse, 0x1, P5 ;  /* 0x0000000709097211 */ /* 0x100fe400028f0c0f */
[----:B------:R-:W-:Y:S01]  /*b2d0*/  PRMT R15, R22, 0x7610, R15 ;  /* 0x00007610160f7816 */ /* 0x000fe2000000000f */
[----:B------:R-:W-:-:S05]  /*b2e0*/  IMAD.MOV.U32 R12, RZ, RZ, R4 ;  /* 0x000000ffff0c7224 */ /* 0x000fca00078e0004 */
[----:B------:R0:W4:Y:S02]  /*b2f0*/  @P4 LDG.E.LTC128B.U16 R15, desc[UR4][R8.64] ;  /* 0x00000004080f4981 */ /* 0x000124000c1e1520 */
[----:B0-----:R-:W-:-:S03]  /*b300*/  IMAD.WIDE.U32 R8, R17, R14, R12 ;  /* 0x0000000e11087225 */ /* 0x001fc600078e000c */
[----:B------:R-:W-:-:S04]  /*b310*/  IADD3 R22, P5, R10, R8, RZ ;  /* 0x000000080a167210 */ /* 0x000fc80007fbe0ff */
[----:B--2---:R-:W-:Y:S02]  /*b320*/  IADD3.X R23, R11, R23, R9, P5, !PT ;  /* 0x000000170b177210 */ /* 0x004fe40002ffe409 */
[----:B------:R-:W2:Y:S02]  /*b330*/  LDL R9, [R1+0x88] ;  /* 0x0000880001097983 */ /* 0x000ea40000100800 */
[----:B--2---:R-:W-:-:S05]  /*b340*/  IMAD.WIDE.U32 R22, R9, UR7, R22 ;  /* 0x0000000709167c25 */ /* 0x004fca000f8e0016 */
[----:B---3--:R-:W-:Y:S02]  /*b350*/  IADD3 R9, R234, R23, RZ ;  /* 0x00000017ea097210 */ /* 0x008fe40007ffe0ff */
[----:B------:R-:W-:-:S04]  /*b360*/  LEA R8, P5, R22, R6, 0x1 ;  /* 0x0000000616087211 */ /* 0x000fc800078a08ff */
[----:B------:R-:W-:Y:S01]  /*b370*/  LEA.HI.X R9, R22, R7, R9, 0x1, P5 ;  /* 0x0000000716097211 */ /* 0x000fe200028f0c09 */
[----:B----4-:R-:W-:-:S04]  /*b380*/  IMAD.U32 R22, R15, 0x10000, RZ ;  /* 0x000100000f167824 */ /* 0x010fc800078e00ff */
[----:B------:R-:W-:Y:S01]  /*b390*/  FMUL R22, R22, R16 ;  /* 0x0000001016167220 */ /* 0x000fe20000400000 */
[----:B------:R-:W-:-:S03]  /*b3a0*/  IMAD.U32 R23, RZ, RZ, UR9 ;  /* 0x00000009ff177e24 */ /* 0x000fc6000f8e00ff */
[----:B------:R-:W-:Y:S01]  /*b3b0*/  FFMA R22, R235, R2, R22 ;  /* 0x00000002eb167223 */ /* 0x000fe20000000016 */
[----:B------:R-:W-:Y:S01]  /*b3c0*/  IMAD.U32 R234, RZ, RZ, UR8 ;  /* 0x00000008ffea7e24 */ /* 0x000fe2000f8e00ff */
[----:B------:R-:W-:Y:S01]  /*b3d0*/  IADD3 R4, P5, R20, R4, RZ ;  /* 0x0000000414047210 */ /* 0x000fe20007fbe0ff */
[----:B------:R-:W-:Y:S02]  /*b3e0*/  IMAD R23, R23, 0xf0, RZ ;  /* 0x000000f017177824 */ /* 0x000fe400078e02ff */
[----:B------:R-:W-:Y:S01]  /*b3f0*/  F2FP.BF16.F32.PACK_AB R22, RZ, R22 ;  /* 0x00000016ff16723e */ /* 0x000fe200000010ff */
[----:B------:R-:W-:Y:S02]  /*b400*/  IMAD.WIDE.U32 R234, R234, 0xf0, R232 ;  /* 0x000000f0eaea7825 */ /* 0x000fe400078e00e8 */
[----:B------:R0:W-:Y:S01]  /*b410*/  STL [R1+0x74], R23 ;  /* 0x0000741701007387 */ /* 0x0001e20000100800 */
[----:B------:R-:W-:Y:S01]  /*b420*/  PRMT R3, R22, 0x7610, R3 ;  /* 0x0000761016037816 */ /* 0x000fe20000000003 */
[----:B------:R-:W-:-:S02]  /*b430*/  IMAD.X R5, R13, 0x1, R21, P5 ;  /* 0x000000010d057824 */ /* 0x000fc400028e0615 */
[----:B------:R-:W-:Y:S02]  /*b440*/  @P4 IMAD.MOV.U32 R22, RZ, RZ, R234 ;  /* 0x000000ffff164224 */ /* 0x000fe400078e00ea */
[----:B------:R-:W-:-:S04]  /*b450*/  IMAD.WIDE.U32 R4, R17, R14, R4 ;  /* 0x0000000e11047225 */ /* 0x000fc800078e0004 */
[----:B0-----:R-:W-:-:S05]  /*b460*/  IMAD.IADD R23, R235, 0x1, R23 ;  /* 0x00000001eb177824 */ /* 0x001fca00078e0217 */
[----:B------:R0:W-:Y:S04]  /*b470*/  @P4 STG.E.U16 desc[UR4][R22.64], R3 ;  /* 0x0000000316004986 */ /* 0x0001e8000c101504 */
[----:B0-----:R0:W5:Y:S04]  /*b480*/  LDL.LU R3, [R1+0xd0] ;  /* 0x0000d00001037983 */ /* 0x0011680000300800 */
[----:B------:R0:W5:Y:S04]  /*b490*/  LDL.LU.64 R12, [R1+0xc8] ;  /* 0x0000c800010c7983 */ /* 0x0001680000300a00 */
[----:B------:R1:W-:Y:S04]  /*b4a0*/  STL.64 [R1+0x60], R4 ;  /* 0x0000600401007387 */ /* 0x0003e80000100a00 */
[----:B-1----:R0:W5:Y:S01]  /*b4b0*/  LDL.LU.64 R4, [R1+0xc0] ;  /* 0x0000c00001047983 */ /* 0x0021620000300a00 */
[----:B------:R-:W-:Y:S01]  /*b4c0*/  ISETP.GT.AND P4, PT, R0, 0x80, P3 ;  /* 0x000000800000780c */ /* 0x000fe20001f84270 */
[----:B------:R-:W-:-:S12]  /*b4d0*/  BSSY B1, `(.L_x_46) ;  /* 0x0000004000017945 */ /* 0x000fd80003800000 */
[----:B0-----:R-:W-:Y:S05]  /*b4e0*/  @!P4 BRA `(.L_x_47) ;  /* 0x000000000008c947 */ /* 0x001fea0003800000 */
[----:B------:R-:W-:Y:S02]  /*b4f0*/  ULDC.64 UR4, c[0x0][0x208] ;  /* 0x0000820000047ab9 */ /* 0x000fe40000000a00 */
[----:B------:R0:W5:Y:S03]  /*b500*/  LDG.E.LTC128B.U16 R15, desc[UR4][R8.64+0x2] ;  /* 0x00000204080f7981 */ /* 0x000166000c1e1520 */
.L_x_47:
[----:B------:R-:W-:Y:S05]  /*b510*/  BSYNC B1 ;  /* 0x0000000000017941 */ /* 0x000fea0003800000 */
.L_x_46:
[----:B-----5:R1:W-:Y:S04]  /*b520*/  STL.64 [R1+0xd8], R18 ;  /* 0x0000d81201007387 */ /* 0x0203e80000100a00 */
[----:B-1----:R-:W2:Y:S04]  /*b530*/  LDL.LU.64 R18, [R1+0x60] ;  /* 0x0000600001127983 */ /* 0x002ea80000300a00 */
[----:B------:R1:W-:Y:S04]  /*b540*/  STL.64 [R1+0xd0], R12 ;  /* 0x0000d00c01007387 */ /* 0x0003e80000100a00 */
[----:B-1----:R-:W3:Y:S01]  /*b550*/  LDL.LU R13, [R1+0x44] ;  /* 0x00004400010d7983 */ /* 0x002ee20000300800 */
[----:B------:R-:W-:-:S03]  /*b560*/  IMAD.U32 R14, R15, 0x10000, RZ ;  /* 0x000100000f0e7824 */ /* 0x000fc600078e00ff */
[----:B------:R0:W-:Y:S01]  /*b570*/  STL.64 [R1+0xc8], R8 ;  /* 0x0000c80801007387 */ /* 0x0001e20000100a00 */
[----:B------:R-:W-:-:S03]  /*b580*/  FMUL R14, R14, R16 ;  /* 0x000000100e0e7220 */ /* 0x000fc60000400000 */
[----:B0-----:R-:W4:Y:S04]  /*b590*/  LDL.LU.64 R8, [R1+0x68] ;  /* 0x0000680001087983 */ /* 0x001f280000300a00 */
[----:B------:R0:W-:Y:S04]  /*b5a0*/  STL.64 [R1+0xc0], R4 ;  /* 0x0000c00401007387 */ /* 0x0001e80000100a00 */
[----:B0-----:R-:W4:Y:S01]  /*b5b0*/  LDL.LU.64 R4, [R1+0x90] ;  /* 0x0000900001047983 */ /* 0x001f220000300a00 */
[----:B------:R-:W-:Y:S01]  /*b5c0*/  ULDC.64 UR4, c[0x0][0x208] ;  /* 0x0000820000047ab9 */ /* 0x000fe20000000a00 */
[----:B--2---:R-:W-:Y:S01]  /*b5d0*/  IADD3 R12, P5, R10, R18, RZ ;  /* 0x000000120a0c7210 */ /* 0x004fe20007fbe0ff */
[----:B---3--:R-:W-:-:S02]  /*b5e0*/  FFMA R14, R13, R2, R14 ;  /* 0x000000020d0e7223 */ /* 0x008fc4000000000e */
[----:B------:R-:W2:Y:S03]  /*b5f0*/  LDL.LU R13, [R1+0xa8] ;  /* 0x0000a800010d7983 */ /* 0x000ea60000300800 */
[----:B------:R-:W-:-:S04]  /*b600*/  F2FP.BF16.F32.PACK_AB R10, RZ, R14 ;  /* 0x0000000eff0a723e */ /* 0x000fc800000010ff */
[----:B------:R-:W-:Y:S01]  /*b610*/  PRMT R14, R10, 0x7610, R14 ;  /* 0x000076100a0e7816 */ /* 0x000fe2000000000e */
[----:B------:R-:W-:Y:S01]  /*b620*/  @P4 IMAD.MOV.U32 R10, RZ, RZ, R234 ;  /* 0x000000ffff0a4224 */ /* 0x000fe200078e00ea */
[----:B--2---:R-:W-:Y:S01]  /*b630*/  IADD3.X R13, R11, R13, R19, P5, !PT ;  /* 0x0000000d0b0d7210 */ /* 0x004fe20002ffe413 */
[----:B------:R-:W-:Y:S01]  /*b640*/  @P4 IMAD.MOV.U32 R11, RZ, RZ, R23 ;  /* 0x000000ffff0b4224 */ /* 0x000fe200078e0017 */
[----:B------:R0:W5:Y:S04]  /*b650*/  LDL.LU.64 R18, [R1+0xd8] ;  /* 0x0000d80001127983 */ /* 0x0001680000300a00 */
[----:B------:R1:W-:Y:S04]  /*b660*/  STL.64 [R1+0x40], R12 ;  /* 0x0000400c01007387 */ /* 0x0003e80000100a00 */
[----:B------:R2:W-:Y:S04]  /*b670*/  @P4 STG.E.U16 desc[UR4][R10.64+0x2], R14 ;  /* 0x0000020e0a004986 */ /* 0x0005e8000c101504 */
[----:B-1----:R0:W5:Y:S04]  /*b680*/  LDL.LU.64 R12, [R1+0xd0] ;  /* 0x0000d000010c7983 */ /* 0x0021680000300a00 */
[----:B--2---:R-:W2:Y:S01]  /*b690*/  LDL.LU R10, [R1+0x70] ;  /* 0x00007000010a7983 */ /* 0x004ea20000300800 */
[----:B----4-:R-:W-:-:S03]  /*b6a0*/  IADD3 R11, P4, P5, R4, R8, R20 ;  /* 0x00000008040b7210 */ /* 0x010fc60007d9e014 */
[----:B------:R0:W5:Y:S04]  /*b6b0*/  LDL.LU.64 R8, [R1+0xc8] ;  /* 0x0000c80001087983 */ /* 0x0001680000300a00 */
[----:B------:R0:W5:Y:S01]  /*b6c0*/  LDL.LU.64 R4, [R1+0xc0] ;  /* 0x0000c00001047983 */ /* 0x0001620000300a00 */
[----:B------:R-:W-:Y:S01]  /*b6d0*/  ISETP.GT.AND P0, PT, R0, 0x88, P0 ;  /* 0x000000880000780c */ /* 0x000fe20000704270 */
[----:B------:R-:W-:Y:S01]  /*b6e0*/  BSSY B1, `(.L_x_48) ;  /* 0x0000008000017945 */ /* 0x000fe20003800000 */
[----:B------:R-:W-:Y:S02]  /*b6f0*/  PRMT R17, R15, 0x7610, R17 ;  /* 0x000076100f117816 */ /* 0x000fe40000000011 */
[----:B--2---:R-:W-:Y:S02]  /*b700*/  IADD3.X R20, R237, R10, R21, P4, P5 ;  /* 0x0000000aed147210 */ /* 0x004fe400027ea415 */
[----:B------:R-:W-:-:S04]  /*b710*/  LEA R10, P4, R11, R6, 0x1 ;  /* 0x000000060b0a7211 */ /* 0x000fc800078808ff */
[----:B------:R-:W-:-:S03]  /*b720*/  LEA.HI.X R11, R11, R7, R20, 0x1, P4 ;  /* 0x000000070b0b7211 */ /* 0x000fc600020f0c14 */
[----:B0-----:R-:W-:Y:S06]  /*b730*/  @!P0 BRA `(.L_x_49) ;  /* 0x0000000000088947 */ /* 0x001fec0003800000 */
[----:B------:R-:W-:Y:S02]  /*b740*/  ULDC.64 UR4, c[0x0][0x208] ;  /* 0x0000820000047ab9 */ /* 0x000fe40000000a00 */
[----:B------:R0:W5:Y:S03]  /*b750*/  LDG.E.LTC128B.U16 R17, desc[UR4][R10.64] ;  /* 0x000000040a117981 */ /* 0x000166000c1e1520 */
.L_x_49:
[----:B------:R-:W-:Y:S05]  /*b760*/  BSYNC B1 ;  /* 0x0000000000017941 */ /* 0x000fea0003800000 */
.L_x_48:
[----:B0-----:R-:W2:Y:S04]  /*b770*/  LDL R11, [R1+0x9c] ;  /* 0x00009c00010b7983 */ /* 0x001ea80000100800 */
[----:B-----5:R0:W-:Y:S04]  /*b780*/  STL.64 [R1+0xc8], R4 ;  /* 0x0000c80401007387 */ /* 0x0201e80000100a00 */
[----:B0-----:R-:W3:Y:S04]  /*b790*/  LDL.LU.64 R4, [R1+0x40] ;  /* 0x0000400001047983 */ /* 0x001ee80000300a00 */
[----:B------:R-:W3:Y:S04]  /*b7a0*/  LDL.LU R14, [R1+0x88] ;  /* 0x00008800010e7983 */ /* 0x000ee80000300800 */
[----:B------:R0:W-:Y:S04]  /*b7b0*/  STL [R1+0xc0], R3 ;  /* 0x0000c00301007387 */ /* 0x0001e80000100800 */
[----:B0-----:R-:W4:Y:S04]  /*b7c0*/  LDL.LU R3, [R1+0x8c] ;  /* 0x00008c0001037983 */ /* 0x001f280000300800 */
[----:B------:R-:W4:Y:S04]  /*b7d0*/  LDL.LU R21, [R1+0x48] ;  /* 0x0000480001157983 */ /* 0x000f280000300800 */
[----:B------:R-:W4:Y:S04]  /*b7e0*/  LDL R10, [R1+0xb0] ;  /* 0x0000b000010a7983 */ /* 0x000f280000100800 */
[----:B------:R-:W4:Y:S01]  /*b7f0*/  LDL R20, [R1+0xb4] ;  /* 0x0000b40001147983 */ /* 0x000f220000100800 */
[----:B--2---:R-:W-:Y:S01]  /*b800*/  R2UR UR4, R11 ;  /* 0x000000000b0472ca */ /* 0x004fe200000e0000 */
[----:B------:R-:W-:-:S12]  /*b810*/  IMAD.U32 R11, R17, 0x10000, RZ ;  /* 0x00010000110b7824 */ /* 0x000fd800078e00ff */
[----:B---3--:R-:W-:Y:S02]  /*b820*/  IMAD.WIDE.U32 R14, R14, UR4, R4 ;  /* 0x000000040e0e7c25 */ /* 0x008fe4000f8e0004 */
[----:B------:R0:W5:Y:S02]  /*b830*/  LDL.LU.64 R4, [R1+0xc8] ;  /* 0x0000c80001047983 */ /* 0x0001640000300a00 */
[----:B------:R-:W-:Y:S01]  /*b840*/  FMUL R11, R11, R16 ;  /* 0x000000100b0b7220 */ /* 0x000fe20000400000 */
[----:B----4-:R-:W-:Y:S02]  /*b850*/  IMAD.IADD R15, R3, 0x1, R15 ;  /* 0x00000001030f7824 */ /* 0x010fe400078e020f */
[----:B------:R0:W5:Y:S01]  /*b860*/  LDL.LU R3, [R1+0xc0] ;  /* 0x0000c00001037983 */ /* 0x0001620000300800 */
[----:B------:R-:W-:Y:S01]  /*b870*/  ISETP.GT.AND P3, PT, R0, 0x88, P3 ;  /* 0x000000880000780c */ /* 0x000fe20001f64270 */
[----:B------:R-:W-:Y:S01]  /*b880*/  FFMA R11, R21, R2, R11 ;  /* 0x00000002150b7223 */ /* 0x000fe2000000000b */
[----:B------:R-:W-:Y:S01]  /*b890*/  LEA R6, P5, R14, R6, 0x1 ;  /* 0x000000060e067211 */ /* 0x000fe200078a08ff */
[----:B------:R-:W-:Y:S01]  /*b8a0*/  ULDC.64 UR4, c[0x0][0x208] ;  /* 0x0000820000047ab9 */ /* 0x000fe20000000a00 */
[----:B------:R-:W-:Y:S01]  /*b8b0*/  BSSY B1, `(.L_x_50) ;  /* 0x000000a000017945 */ /* 0x000fe20003800000 */
[----:B------:R-:W-:-:S02]  /*b8c0*/  IADD3 R10, P4, R10, R234, RZ ;  /* 0x000000ea0a0a7210 */ /* 0x000fc40007f9e0ff */
[----:B------:R-:W-:Y:S02]  /*b8d0*/  LEA.HI.X R7, R14, R7, R15, 0x1, P5 ;  /* 0x000000070e077211 */ /* 0x000fe400028f0c0f */
[----:B------:R-:W-:Y:S01]  /*b8e0*/  F2FP.BF16.F32.PACK_AB R14, RZ, R11 ;  /* 0x0000000bff0e723e */ /* 0x000fe200000010ff */
[----:B------:R-:W-:-:S05]  /*b8f0*/  IMAD.X R11, R23, 0x1, R20, P4 ;  /* 0x00000001170b7824 */ /* 0x000fca00020e0614 */
[----:B------:R1:W-:Y:S02]  /*b900*/  @P0 STG.E.U16 desc[UR4][R10.64], R14 ;  /* 0x0000000e0a000986 */ /* 0x0003e4000c101504 */
[----:B-1----:R-:W-:Y:S01]  /*b910*/  PRMT R14, R17, 0x7610, R14 ;  /* 0x00007610110e7816 */ /* 0x002fe2000000000e */
[----:B0-----:R-:W-:Y:S06]  /*b920*/  @!P3 BRA `(.L_x_51) ;  /* 0x000000000008b947 */ /* 0x001fec0003800000 */
[----:B------:R-:W-:Y:S02]  /*b930*/  ULDC.64 UR4, c[0x0][0x208] ;  /* 0x0000820000047ab9 */ /* 0x000fe40000000a00 */
[----:B------:R0:W5:Y:S03]  /*b940*/  LDG.E.LTC128B.U16 R14, desc[UR4][R6.64+0x2] ;  /* 0x00000204060e7981 */ /* 0x000166000c1e1520 */
.L_x_51:
[----:B------:R-:W-:Y:S05]  /*b950*/  BSYNC B1 ;  /* 0x0000000000017941 */ /* 0x000fea0003800000 */
.L_x_50:
[----:B------:R-:W2:Y:S01]  /*b960*/  LDL.LU R17, [R1+0x4c] ;  /* 0x00004c0001117983 */ /* 0x000ea20000300800 */
[----:B-----5:R-:W-:Y:S01]  /*b970*/  IMAD.U32 R15, R14, 0x10000, RZ ;  /* 0x000100000e0f7824 */ /* 0x020fe200078e00ff */
        /* <DEDUP_REMOVED lines=10> */
.L_x_53:
[----:B------:R-:W-:Y:S05]  /*ba20*/  BSYNC B1 ;  /* 0x0000000000017941 */ /* 0x000fea0003800000 */
.L_x_52:
[----:B------:R-:W3:Y:S01]  /*ba30*/  LDL.LU R17, [R1+0x50] ;  /* 0x0000500001117983 */ /* 0x000ee20000300800 */
[----:B-1---5:R-:W-:Y:S01]  /*ba40*/  IMAD.U32 R15, R14, 0x10000, RZ ;  /* 0x000100000e0f7824 */ /* 0x022fe200078e00ff */
[----:B------:R-:W-:Y:S01]  /*ba50*/  ISETP.GT.AND P3, PT, R0, 0x80, P1 ;  /* 0x000000800000780c */ /* 0x000fe20000f64270 */
[----:B------:R-:W-:Y:S01]  /*ba60*/  @P0 IMAD.MOV.U32 R20, RZ, RZ, R234 ;  /* 0x000000ffff140224 */ /* 0x000fe200078e00ea */
[----:B------:R-:W-:Y:S01]  /*ba70*/  ULDC.64 UR4, c[0x0][0x208] ;  /* 0x0000820000047ab9 */ /* 0x000fe20000000a00 */
[----:B------:R-:W-:Y:S01]  /*ba80*/  FMUL R15, R15, R16 ;  /* 0x000000100f0f7220 */ /* 0x000fe20000400000 */
[----:B------:R-:W-:Y:S01]  /*ba90*/  @P0 IMAD.MOV.U32 R21, RZ, RZ, R23 ;  /* 0x000000ffff150224 */ /* 0x000fe200078e0017 */
[----:B------:R-:W-:Y:S02]  /*baa0*/  BSSY B1, `(.L_x_54) ;  /* 0x0000007000017945 */ /* 0x000fe40003800000 */
[----:B---3--:R-:W-:-:S05]  /*bab0*/  FFMA R15, R17, R2, R15 ;  /* 0x00000002110f7223 */ /* 0x008fca000000000f */
[----:B------:R-:W-:-:S05]  /*bac0*/  F2FP.BF16.F32.PACK_AB R15, RZ, R15 ;  /* 0x0000000fff0f723e */ /* 0x000fca00000010ff */
[----:B------:R1:W-:Y:S01]  /*bad0*/  @P0 STG.E.U16 desc[UR4][R20.64+0x10], R15 ;  /* 0x0000100f14000986 */ /* 0x0003e2000c101504 */
[----:B------:R-:W-:Y:S05]  /*bae0*/  @!P3 BRA `(.L_x_55) ;  /* 0x000000000008b947 */ /* 0x000fea0003800000 */
[----:B------:R-:W-:Y:S02]  /*baf0*/  ULDC.64 UR4, c[0x0][0x208] ;  /* 0x0000820000047ab9 */ /* 0x000fe40000000a00 */
[----:B------:R3:W5:Y:S03]  /*bb00*/  LDG.E.LTC128B.U16 R14, desc[UR4][R8.64+0x12] ;  /* 0x00001204080e7981 */ /* 0x000766000c1e1520 */
.L_x_55:
[----:B------:R-:W-:Y:S05]  /*bb10*/  BSYNC B1 ;  /* 0x0000000000017941 */ /* 0x000fea0003800000 */
.L_x_54:
[----:B------:R-:W4:Y:S01]  /*bb20*/  LDL.LU R17, [R1+0x54] ;  /* 0x0000540001117983 */ /* 0x000f220000300800 */
[----:B-1---5:R-:W-:Y:S01]  /*bb30*/  IMAD.U32 R15, R14, 0x10000, RZ ;  /* 0x000100000e0f7824 */ /* 0x022fe200078e00ff */
[----:B------:R-:W-:Y:S01]  /*bb40*/  ISETP.GT.AND P2, PT, R0, 0x88, P2 ;  /* 0x000000880000780c */ /* 0x000fe20001744270 */
[----:B------:R-:W-:Y:S01]  /*bb50*/  ULDC.64 UR4, c[0x0][0x208] ;  /* 0x0000820000047ab9 */ /* 0x000fe20000000a00 */
[----:B------:R-:W-:Y:S01]  /*bb60*/  @P3 MOV R22, R234 ;  /* 0x000000ea00163202 */ /* 0x000fe20000000f00 */
[----:B------:R-:W-:Y:S01]  /*bb70*/  FMUL R15, R15, R16 ;  /* 0x000000100f0f7220 */ /* 0x000fe20000400000 */
[----:B------:R-:W-:Y:S03]  /*bb80*/  BSSY B1, `(.L_x_56) ;  /* 0x0000007000017945 */ /* 0x000fe60003800000 */
[----:B----4-:R-:W-:-:S05]  /*bb90*/  FFMA R15, R17, R2, R15 ;  /* 0x00000002110f7223 */ /* 0x010fca000000000f */
[----:B------:R-:W-:-:S05]  /*bba0*/  F2FP.BF16.F32.PACK_AB R15, RZ, R15 ;  /* 0x0000000fff0f723e */ /* 0x000fca00000010ff */
[----:B------:R1:W-:Y:S01]  /*bbb0*/  @P3 STG.E.U16 desc[UR4][R22.64+0x12], R15 ;  /* 0x0000120f16003986 */ /* 0x0003e2000c101504 */
[----:B------:R-:W-:Y:S05]  /*bbc0*/  @!P2 BRA `(.L_x_57) ;  /* 0x000000000008a947 */ /* 0x000fea0003800000 */
[----:B------:R-:W-:Y:S02]  /*bbd0*/  ULDC.64 UR4, c[0x0][0x208] ;  /* 0x0000820000047ab9 */ /* 0x000fe40000000a00 */
[----:B------:R4:W5:Y:S03]  /*bbe0*/  LDG.E.LTC128B.U16 R14, desc[UR4][R6.64+0x10] ;  /* 0x00001004060e7981 */ /* 0x000966000c1e1520 */
.L_x_57:
[----:B------:R-:W-:Y:S05]  /*bbf0*/  BSYNC B1 ;  /* 0x0000000000017941 */ /* 0x000fea0003800000 */
.L_x_56:
[----:B------:R-:W2:Y:S01]  /*bc00*/  LDL.LU R17, [R1+0x58] ;  /* 0x0000580001117983 */ /* 0x000ea20000300800 */
[----:B-1---5:R-:W-:Y:S01]  /*bc10*/  IMAD.U32 R15, R14, 0x10000, RZ ;  /* 0x000100000e0f7824 */ /* 0x022fe200078e00ff */
        /* <DEDUP_REMOVED lines=10> */
.L_x_59:
[----:B------:R-:W-:Y:S05]  /*bcc0*/  BSYNC B1 ;  /* 0x0000000000017941 */ /* 0x000fea0003800000 */
.L_x_58:
[----:B------:R-:W3:Y:S01]  /*bcd0*/  LDL.LU R17, [R1+0x5c] ;  /* 0x00005c0001117983 */ /* 0x000ee20000300800 */
[----:B-1---5:R-:W-:Y:S01]  /*bce0*/  IMAD.U32 R15, R14, 0x10000, RZ ;  /* 0x000100000e0f7824 */ /* 0x022fe200078e00ff */
[----:B------:R-:W-:Y:S01]  /*bcf0*/  ISETP.GT.AND P3, PT, R3, 0x10, PT ;  /* 0x000000100300780c */ /* 0x000fe20003f64270 */
[--C-:B------:R-:W-:Y:S01]  /*bd00*/  @P1 IMAD.MOV.U32 R20, RZ, RZ, R10.reuse ;  /* 0x000000ffff141224 */ /* 0x100fe200078e000a */
[----:B------:R-:W-:Y:S01]  /*bd10*/  ULDC.64 UR4, c[0x0][0x208] ;  /* 0x0000820000047ab9 */ /* 0x000fe20000000a00 */
[----:B------:R-:W-:Y:S01]  /*bd20*/  FMUL R15, R15, R16 ;  /* 0x000000100f0f7220 */ /* 0x000fe20000400000 */
[----:B------:R-:W-:Y:S01]  /*bd30*/  ISETP.GT.AND P0, PT, R0, RZ, P3 ;  /* 0x000000ff0000720c */ /* 0x000fe20001f04270 */
[----:B------:R-:W-:Y:S01]  /*bd40*/  @P1 IMAD.MOV.U32 R21, RZ, RZ, R11 ;  /* 0x000000ffff151224 */ /* 0x000fe200078e000b */
[----:B------:R-:W-:Y:S01]  /*bd50*/  BSSY B1, `(.L_x_60) ;  /* 0x0000008000017945 */ /* 0x000fe20003800000 */
[----:B------:R-:W-:Y:S01]  /*bd60*/  PRMT R10, R14, 0x7610, R10 ;  /* 0x000076100e0a7816 */ /* 0x000fe2000000000a */
[----:B---3--:R-:W-:-:S05]  /*bd70*/  FFMA R15, R17, R2, R15 ;  /* 0x00000002110f7223 */ /* 0x008fca000000000f */
[----:B------:R-:W-:-:S05]  /*bd80*/  F2FP.BF16.F32.PACK_AB R15, RZ, R15 ;  /* 0x0000000fff0f723e */ /* 0x000fca00000010ff */
[----:B------:R1:W-:Y:S01]  /*bd90*/  @P1 STG.E.U16 desc[UR4][R20.64+0x12], R15 ;  /* 0x0000120f14001986 */ /* 0x0003e2000c101504 */
[----:B------:R-:W-:Y:S05]  /*bda0*/  @!P0 BRA `(.L_x_61) ;  /* 0x0000000000088947 */ /* 0x000fea0003800000 */
[----:B------:R-:W-:Y:S02]  /*bdb0*/  ULDC.64 UR4, c[0x0][0x208] ;  /* 0x0000820000047ab9 */ /* 0x000fe40000000a00 */
[----:B------:R3:W5:Y:S03]  /*bdc0*/  LDG.E.LTC128B.U16 R10, desc[UR4][R18.64+0x20] ;  /* 0x00002004120a7981 */ /* 0x000766000c1e1520 */
.L_x_61:
[----:B------:R-:W-:Y:S05]  /*bdd0*/  BSYNC B1 ;  /* 0x0000000000017941 */ /* 0x000fea0003800000 */
.L_x_60:
[----:B------:R-:W2:Y:S01]  /*bde0*/  LDL.LU R14, [R1+0x20] ;  /* 0x00002000010e7983 */ /* 0x000ea20000300800 */
        /* <DEDUP_REMOVED lines=8> */
[----:B------:R2:W-:Y:S01]  /*be70*/  @P0 STG.E.U16 desc[UR4][R4.64+0x20], R11 ;  /* 0x0000200b04000986 */ /* 0x0005e2000c101504 */
[----:B------:R-:W-:Y:S05]  /*be80*/  @!P1 BRA `(.L_x_63) ;  /* 0x0000000000089947 */ /* 0x000fea0003800000 */
[----:B------:R-:W-:Y:S02]  /*be90*/  ULDC.64 UR4, c[0x0][0x208] ;  /* 0x0000820000047ab9 */ /* 0x000fe40000000a00 */
[----:B------:R0:W5:Y:S03]  /*bea0*/  LDG.E.LTC128B.U16 R10, desc[UR4][R18.64+0x22] ;  /* 0x00002204120a7981 */ /* 0x000166000c1e1520 */
.L_x_63:
[----:B------:R-:W-:Y:S05]  /*beb0*/  BSYNC B1 ;  /* 0x0000000000017941 */ /* 0x000fea0003800000 */
.L_x_62:
[----:B-1----:R-:W3:Y:S01]  /*bec0*/  LDL.LU R15, [R1+0x24] ;  /* 0x00002400010f7983 */ /* 0x002ee20000300800 */
[----:B--2--5:R-:W-:Y:S01]  /*bed0*/  IMAD.U32 R11, R10, 0x10000, RZ ;  /* 0x000100000a0b7824 */ /* 0x024fe200078e00ff */
[----:B------:R-:W-:Y:S01]  /*bee0*/  ISETP.GT.AND P0, PT, R0, 0x8, P3 ;  /* 0x000000080000780c */ /* 0x000fe20001f04270 */
[----:B------:R-:W-:Y:S01]  /*bef0*/  ULDC.64 UR4, c[0x0][0x208] ;  /* 0x0000820000047ab9 */ /* 0x000fe20000000a00 */
[----:B------:R-:W-:Y:S01]  /*bf00*/  BSSY B1, `(.L_x_64) ;  /* 0x0000009000017945 */ /* 0x000fe20003800000 */
[----:B------:R-:W-:Y:S01]  /*bf10*/  FMUL R11, R11, R16 ;  /* 0x000000100b0b7220 */ /* 0x000fe20000400000 */
[----:B------:R-:W-:-:S03]  /*bf20*/  PRMT R14, R10, 0x7610, R14 ;  /* 0x000076100a0e7816 */ /* 0x000fc6000000000e */
[----:B---3--:R-:W-:-:S05]  /*bf30*/  FFMA R11, R15, R2, R11 ;  /* 0x000000020f0b7223 */ /* 0x008fca000000000b */
[----:B------:R-:W-:-:S05]  /*bf40*/  F2FP.BF16.F32.PACK_AB R11, RZ, R11 ;  /* 0x0000000bff0b723e */ /* 0x000fca00000010ff */
[----:B------:R1:W-:Y:S01]  /*bf50*/  @P1 STG.E.U16 desc[UR4][R4.64+0x22], R11 ;  /* 0x0000220b04001986 */ /* 0x0003e2000c101504 */
[----:B------:R-:W-:Y:S05]  /*bf60*/  @!P0 BRA `(.L_x_65) ;  /* 0x0000000000088947 */ /* 0x000fea0003800000 */
[----:B------:R-:W-:Y:S02]  /*bf70*/  ULDC.64 UR4, c[0x0][0x208] ;  /* 0x0000820000047ab9 */ /* 0x000fe40000000a00 */
[----:B------:R2:W5:Y:S03]  /*bf80*/  LDG.E.LTC128B.U16 R14, desc[UR4][R12.64+0x20] ;  /* 0x000020040c0e7981 */ /* 0x000566000c1e1520 */
.L_x_65:
[----:B------:R-:W-:Y:S05]  /*bf90*/  BSYNC B1 ;  /* 0x0000000000017941 */ /* 0x000fea0003800000 */
.L_x_64:
[----:B-1----:R-:W3:Y:S01]  /*bfa0*/  LDL.LU R11, [R1+0x28] ;  /* 0x00002800010b7983 */ /* 0x002ee20000300800 */
[----:B-----5:R-:W-:Y:S01]  /*bfb0*/  IMAD.U32 R10, R14, 0x10000, RZ ;  /* 0x000100000e0a7824 */ /* 0x020fe200078e00ff */
[----:B------:R-:W-:Y:S01]  /*bfc0*/  ISETP.GT.AND P4, PT, R0, 0x8, P2 ;  /* 0x000000080000780c */ /* 0x000fe20001784270 */
[----:B------:R-:W-:Y:S01]  /*bfd0*/  ULDC.64 UR4, c[0x0][0x208] ;  /* 0x0000820000047ab9 */ /* 0x000fe20000000a00 */
[----:B------:R-:W-:Y:S01]  /*bfe0*/  BSSY B1, `(.L_x_66) ;  /* 0x000000b000017945 */ /* 0x000fe20003800000 */
[----:B------:R-:W-:-:S04]  /*bff0*/  FMUL R10, R10, R16 ;  /* 0x000000100a0a7220 */ /* 0x000fc80000400000 */
[----:B---3--:R-:W-:Y:S01]  /*c000*/  FFMA R10, R11, R2, R10 ;  /* 0x000000020b0a7223 */ /* 0x008fe2000000000a */
[----:B------:R-:W-:-:S04]  /*c010*/  IMAD.MOV.U32 R11, RZ, RZ, R233 ;  /* 0x000000ffff0b7224 */ /* 0x000fc800078e00e9 */
[----:B------:R-:W-:-:S04]  /*c020*/  F2FP.BF16.F32.PACK_AB R10, RZ, R10 ;  /* 0x0000000aff0a723e */ /* 0x000fc800000010ff */
[----:B------:R-:W-:Y:S01]  /*c030*/  PRMT R15, R10, 0x7610, R15 ;  /* 0x000076100a0f7816 */ /* 0x000fe2000000000f */
[----:B------:R-:W-:-:S05]  /*c040*/  IMAD.MOV.U32 R10, RZ, RZ, R232 ;  /* 0x000000ffff0a7224 */ /* 0x000fca00078e00e8 */
[----:B------:R1:W-:Y:S01]  /*c050*/  @P0 STG.E.U16 desc[UR4][R10.64+0x20], R15 ;  /* 0x0000200f0a000986 */ /* 0x0003e2000c101504 */
[----:B------:R-:W-:Y:S05]  /*c060*/  @!P4 BRA `(.L_x_67) ;  /* 0x000000000008c947 */ /* 0x000fea0003800000 */
[----:B------:R-:W-:Y:S02]  /*c070*/  ULDC.64 UR4, c[0x0][0x208] ;  /* 0x0000820000047ab9 */ /* 0x000fe40000000a00 */
[----:B------:R3:W5:Y:S03]  /*c080*/  LDG.E.LTC128B.U16 R14, desc[UR4][R12.64+0x22] ;  /* 0x000022040c0e7981 */ /* 0x000766000c1e1520 */
.L_x_67:
[----:B------:R-:W-:Y:S05]  /*c090*/  BSYNC B1 ;  /* 0x0000000000017941 */ /* 0x000fea0003800000 */
.L_x_66:
[----:B------:R-:W2:Y:S01]  /*c0a0*/  LDL.LU R17, [R1+0x2c] ;  /* 0x00002c0001117983 */ /* 0x000ea20000300800 */
[----:B-1---5:R-:W-:Y:S01]  /*c0b0*/  IMAD.U32 R15, R14, 0x10000, RZ ;  /* 0x000100000e0f7824 */ /* 0x022fe200078e00ff */
        /* <DEDUP_REMOVED lines=11> */
.L_x_69:
[----:B------:R-:W-:Y:S05]  /*c170*/  BSYNC B1 ;  /* 0x0000000000017941 */ /* 0x000fea0003800000 */
.L_x_68:
[----:B------:R-:W3:Y:S01]  /*c180*/  LDL.LU R17, [R1+0x30] ;  /* 0x0000300001117983 */ /* 0x000ee20000300800 */
[----:B-1---5:R-:W-:Y:S01]  /*c190*/  IMAD.U32 R15, R14, 0x10000, RZ ;  /* 0x000100000e0f7824 */ /* 0x022fe200078e00ff */
        /* <DEDUP_REMOVED lines=11> */
.L_x_71:
[----:B------:R-:W-:Y:S05]  /*c250*/  BSYNC B1 ;  /* 0x0000000000017941 */ /* 0x000fea0003800000 */
.L_x_70:
        /* <DEDUP_REMOVED lines=12> */
.L_x_73:
[----:B------:R-:W-:Y:S05]  /*c320*/  BSYNC B1 ;  /* 0x0000000000017941 */ /* 0x000fea0003800000 */
.L_x_72:
[----:B------:R-:W3:Y:S01]  /*c330*/  LDL.LU R17, [R1+0x38] ;  /* 0x0000380001117983 */ /* 0x000ee20000300800 */
[----:B-1---5:R-:W-:Y:S01]  /*c340*/  IMAD.U32 R15, R14, 0x10000, RZ ;  /* 0x000100000e0f7824 */ /* 0x022fe200078e00ff */
[----:B------:R-:W-:Y:S01]  /*c350*/  ISETP.GT.AND P4, PT, R0, 0x8, P0 ;  /* 0x000000080000780c */ /* 0x000fe20000784270 */
[----:B------:R-:W-:Y:S01]  /*c360*/  ULDC.64 UR4, c[0x0][0x208] ;  /* 0x0000820000047ab9 */ /* 0x000fe20000000a00 */
[----:B------:R-:W-:Y:S01]  /*c370*/  BSSY B1, `(.L_x_74) ;  /* 0x0000008000017945 */ /* 0x000fe20003800000 */
[----:B------:R-:W-:-:S04]  /*c380*/  FMUL R15, R15, R16 ;  /* 0x000000100f0f7220 */ /* 0x000fc80000400000 */
[----:B---3--:R-:W-:-:S05]  /*c390*/  FFMA R15, R17, R2, R15 ;  /* 0x00000002110f7223 */ /* 0x008fca000000000f */
[----:B------:R-:W-:-:S05]  /*c3a0*/  F2FP.BF16.F32.PACK_AB R15, RZ, R15 ;  /* 0x0000000fff0f723e */ /* 0x000fca00000010ff */
[----:B------:R1:W-:Y:S01]  /*c3b0*/  @P5 STG.E.U16 desc[UR4][R10.64+0x30], R15 ;  /* 0x0000300f0a005986 */ /* 0x0003e2000c101504 */
[----:B------:R-:W-:Y:S05]  /*c3c0*/  @!P4 BRA `(.L_x_75) ;  /* 0x000000000008c947 */ /* 0x000fea0003800000 */
[----:B------:R-:W-:Y:S02]  /*c3d0*/  ULDC.64 UR4, c[0x0][0x208] ;  /* 0x0000820000047ab9 */ /* 0x000fe40000000a00 */
[----:B------:R3:W5:Y:S03]  /*c3e0*/  LDG.E.LTC128B.U16 R14, desc[UR4][R12.64+0x32] ;  /* 0x000032040c0e7981 */ /* 0x000766000c1e1520 */
.L_x_75:
[----:B------:R-:W-:Y:S05]  /*c3f0*/  BSYNC B1 ;  /* 0x0000000000017941 */ /* 0x000fea0003800000 */
.L_x_74:
[----:B------:R-:W2:Y:S01]  /*c400*/  LDL.LU R20, [R1+0x3c] ;  /* 0x00003c0001147983 */ /* 0x000ea20000300800 */
[----:B-1---5:R-:W-:Y:S01]  /*c410*/  IMAD.U32 R15, R14, 0x10000, RZ ;  /* 0x000100000e0f7824 */ /* 0x022fe200078e00ff */
[----:B------:R-:W-:Y:S01]  /*c420*/  ISETP.GT.AND P5, PT, R0, 0x80, P3 ;  /* 0x000000800000780c */ /* 0x000fe20001fa4270 */
[----:B------:R-:W-:Y:S01]  /*c430*/  ULDC.64 UR4, c[0x0][0x208] ;  /* 0x0000820000047ab9 */ /* 0x000fe20000000a00 */
[----:B------:R-:W-:Y:S01]  /*c440*/  BSSY B1, `(.L_x_76) ;  /* 0x0000009000017945 */ /* 0x000fe20003800000 */
[----:B------:R-:W-:Y:S01]  /*c450*/  FMUL R15, R15, R16 ;  /* 0x000000100f0f7220 */ /* 0x000fe20000400000 */
[----:B------:R-:W-:-:S03]  /*c460*/  PRMT R17, R14, 0x7610, R17 ;  /* 0x000076100e117816 */ /* 0x000fc60000000011 */
[----:B--2---:R-:W-:-:S05]  /*c470*/  FFMA R15, R20, R2, R15 ;  /* 0x00000002140f7223 */ /* 0x004fca000000000f */
[----:B------:R-:W-:-:S05]  /*c480*/  F2FP.BF16.F32.PACK_AB R15, RZ, R15 ;  /* 0x0000000fff0f723e */ /* 0x000fca00000010ff */
[----:B------:R1:W-:Y:S01]  /*c490*/  @P4 STG.E.U16 desc[UR4][R10.64+0x32], R15 ;  /* 0x0000320f0a004986 */ /* 0x0003e2000c101504 */
[----:B------:R-:W-:Y:S05]  /*c4a0*/  @!P5 BRA `(.L_x_77) ;  /* 0x000000000008d947 */ /* 0x000fea0003800000 */
[----:B------:R-:W-:Y:S02]  /*c4b0*/  ULDC.64 UR4, c[0x0][0x208] ;  /* 0x0000820000047ab9 */ /* 0x000fe40000000a00 */
[----:B------:R2:W5:Y:S03]  /*c4c0*/  LDG.E.LTC128B.U16 R17, desc[UR4][R8.64+0x20] ;  /* 0x0000200408117981 */ /* 0x000566000c1e1520 */
.L_x_77:
[----:B------:R-:W-:Y:S05]  /*c4d0*/  BSYNC B1 ;  /* 0x0000000000017941 */ /* 0x000fea0003800000 */
.L_x_76:
[----:B------:R-:W3:Y:S04]  /*c4e0*/  LDL.LU R21, [R1] ;  /* 0x0000000001157983 */ /* 0x000ee80000300800 */
[----:B-1----:R-:W4:Y:S01]  /*c4f0*/  LDL.LU R15, [R1+0x74] ;  /* 0x00007400010f7983 */ /* 0x002f220000300800 */
[----:B-----5:R-:W-:Y:S01]  /*c500*/  IMAD.U32 R14, R17, 0x10000, RZ ;  /* 0x00010000110e7824 */ /* 0x020fe200078e00ff */
[----:B------:R-:W-:Y:S01]  /*c510*/  ISETP.GT.AND P4, PT, R0, 0x80, P2 ;  /* 0x000000800000780c */ /* 0x000fe20001784270 */
[----:B------:R-:W-:Y:S01]  /*c520*/  IMAD.U32 R20, RZ, RZ, UR8 ;  /* 0x00000008ff147e24 */ /* 0x000fe2000f8e00ff */
[----:B------:R-:W-:Y:S01]  /*c530*/  ULDC.64 UR4, c[0x0][0x208] ;  /* 0x0000820000047ab9 */ /* 0x000fe20000000a00 */
[----:B------:R-:W-:Y:S01]  /*c540*/  FMUL R14, R14, R16 ;  /* 0x000000100e0e7220 */ /* 0x000fe20000400000 */
[----:B------:R-:W-:Y:S03]  /*c550*/  BSSY B1, `(.L_x_78) ;  /* 0x000000b000017945 */ /* 0x000fe60003800000 */
[----:B---3--:R-:W-:Y:S01]  /*c560*/  FFMA R14, R21, R2, R14 ;  /* 0x00000002150e7223 */ /* 0x008fe2000000000e */
[----:B------:R-:W-:-:S04]  /*c570*/  IMAD.WIDE.U32 R20, R20, 0xf0, R10 ;  /* 0x000000f014147825 */ /* 0x000fc800078e000a */
[----:B------:R-:W-:Y:S01]  /*c580*/  F2FP.BF16.F32.PACK_AB R14, RZ, R14 ;  /* 0x0000000eff0e723e */ /* 0x000fe200000010ff */
[----:B----4-:R-:W-:-:S03]  /*c590*/  IMAD.IADD R15, R15, 0x1, R21 ;  /* 0x000000010f0f7824 */ /* 0x010fc600078e0215 */
[----:B------:R-:W-:Y:S02]  /*c5a0*/  PRMT R22, R14, 0x7610, R22 ;  /* 0x000076100e167816 */ /* 0x000fe40000000016 */
[----:B------:R-:W-:-:S05]  /*c5b0*/  MOV R14, R20 ;  /* 0x00000014000e7202 */ /* 0x000fca0000000f00 */
[----:B------:R1:W-:Y:S01]  /*c5c0*/  @P5 STG.E.U16 desc[UR4][R14.64+0x20], R22 ;  /* 0x000020160e005986 */ /* 0x0003e2000c101504 */
[----:B------:R-:W-:Y:S05]  /*c5d0*/  @!P4 BRA `(.L_x_79) ;  /* 0x000000000008c947 */ /* 0x000fea0003800000 */
[----:B------:R-:W-:Y:S02]  /*c5e0*/  ULDC.64 UR4, c[0x0][0x208] ;  /* 0x0000820000047ab9 */ /* 0x000fe40000000a00 */
[----:B------:R3:W5:Y:S03]  /*c5f0*/  LDG.E.LTC128B.U16 R17, desc[UR4][R8.64+0x22] ;  /* 0x0000220408117981 */ /* 0x000766000c1e1520 */
.L_x_79:
[----:B------:R-:W-:Y:S05]  /*c600*/  BSYNC B1 ;  /* 0x0000000000017941 */ /* 0x000fea0003800000 */
.L_x_78:
[----:B------:R-:W4:Y:S01]  /*c610*/  LDL.LU R23, [R1+0x4] ;  /* 0x0000040001177983 */ /* 0x000f220000300800 */
[----:B-1---5:R-:W-:Y:S01]  /*c620*/  IMAD.U32 R22, R17, 0x10000, RZ ;  /* 0x0001000011167824 */ /* 0x022fe200078e00ff */
        /* <DEDUP_REMOVED lines=10> */
.L_x_81:
[----:B------:R-:W-:Y:S05]  /*c6d0*/  BSYNC B1 ;  /* 0x0000000000017941 */ /* 0x000fea0003800000 */
.L_x_80:
[----:B-1----:R-:W2:Y:S04]  /*c6e0*/  LDL.LU R22, [R1+0x8] ;  /* 0x0000080001167983 */ /* 0x002ea80000300800 */
[----:B------:R-:W3:Y:S04]  /*c6f0*/  LDL.LU R232, [R1+0xb0] ;  /* 0x0000b00001e87983 */ /* 0x000ee80000300800 */
[----:B------:R-:W4:Y:S01]  /*c700*/  LDL.LU R23, [R1+0xb4] ;  /* 0x0000b40001177983 */ /* 0x000f220000300800 */
[----:B-----5:R-:W-:Y:S01]  /*c710*/  IMAD.U32 R21, R17, 0x10000, RZ ;  /* 0x0001000011157824 */ /* 0x020fe200078e00ff */
[----:B------:R-:W-:Y:S01]  /*c720*/  ISETP.GT.AND P2, PT, R0, 0x88, P2 ;  /* 0x000000880000780c */ /* 0x000fe20001744270 */
[----:B------:R-:W-:Y:S01]  /*c730*/  ULDC.64 UR4, c[0x0][0x208] ;  /* 0x0000820000047ab9 */ /* 0x000fe20000000a00 */
[----:B------:R-:W-:Y:S01]  /*c740*/  BSSY B1, `(.L_x_82) ;  /* 0x000000a000017945 */ /* 0x000fe20003800000 */
[----:B------:R-:W-:-:S04]  /*c750*/  FMUL R21, R21, R16 ;  /* 0x0000001015157220 */ /* 0x000fc80000400000 */
[----:B--2---:R-:W-:Y:S01]  /*c760*/  FFMA R22, R22, R2, R21 ;  /* 0x0000000216167223 */ /* 0x004fe20000000015 */
[----:B---3--:R-:W-:-:S04]  /*c770*/  IADD3 R20, P4, R232, R20, RZ ;  /* 0x00000014e8147210 */ /* 0x008fc80007f9e0ff */
[----:B------:R-:W-:Y:S01]  /*c780*/  F2FP.BF16.F32.PACK_AB R22, RZ, R22 ;  /* 0x00000016ff16723e */ /* 0x000fe200000010ff */
[----:B----4-:R-:W-:-:S05]  /*c790*/  IMAD.X R21, R23, 0x1, R15, P4 ;  /* 0x0000000117157824 */ /* 0x010fca00020e060f */
[----:B------:R1:W-:Y:S01]  /*c7a0*/  @P3 STG.E.U16 desc[UR4][R20.64+0x20], R22 ;  /* 0x0000201614003986 */ /* 0x0003e2000c101504 */
[----:B------:R-:W-:Y:S05]  /*c7b0*/  @!P2 BRA `(.L_x_83) ;  /* 0x000000000008a947 */ /* 0x000fea0003800000 */
[----:B------:R-:W-:Y:S02]  /*c7c0*/  ULDC.64 UR4, c[0x0][0x208] ;  /* 0x0000820000047ab9 */ /* 0x000fe40000000a00 */
[----:B------:R2:W5:Y:S03]  /*c7d0*/  LDG.E.LTC128B.U16 R17, desc[UR4][R6.64+0x22] ;  /* 0x0000220406117981 */ /* 0x000566000c1e1520 */
.L_x_83:
[----:B------:R-:W-:Y:S05]  /*c7e0*/  BSYNC B1 ;  /* 0x0000000000017941 */ /* 0x000fea0003800000 */
.L_x_82:
        /* <DEDUP_REMOVED lines=12> */
.L_x_85:
[----:B------:R-:W-:Y:S05]  /*c8b0*/  BSYNC B1 ;  /* 0x0000000000017941 */ /* 0x000fea0003800000 */
.L_x_84:
        /* <DEDUP_REMOVED lines=12> */
.L_x_87:
[----:B------:R-:W-:Y:S05]  /*c980*/  BSYNC B1 ;  /* 0x0000000000017941 */ /* 0x000fea0003800000 */
.L_x_86:
        /* <DEDUP_REMOVED lines=12> */
.L_x_89:
[----:B------:R-:W-:Y:S05]  /*ca50*/  BSYNC B1 ;  /* 0x0000000000017941 */ /* 0x000fea0003800000 */
.L_x_88:
        /* <DEDUP_REMOVED lines=12> */
.L_x_91:
[----:B------:R-:W-:Y:S05]  /*cb20*/  BSYNC B1 ;  /* 0x0000000000017941 */ /* 0x000fea0003800000 */
.L_x_90:
        /* <DEDUP_REMOVED lines=13> */
.L_x_93:
[----:B------:R-:W-:Y:S05]  /*cc00*/  BSYNC B1 ;  /* 0x0000000000017941 */ /* 0x000fea0003800000 */
.L_x_92:
[----:B-1---5:R-:W-:Y:S01]  /*cc10*/  IMAD.U32 R22, R17, 0x10000, RZ ;  /* 0x0001000011167824 */ /* 0x022fe200078e00ff */
[----:B------:R-:W-:Y:S01]  /*cc20*/  ISETP.GT.AND P2, PT, R3, 0x21, PT ;  /* 0x000000210300780c */ /* 0x000fe20003f44270 */
[----:B------:R-:W-:Y:S01]  /*cc30*/  ULDC.64 UR4, c[0x0][0x208] ;  /* 0x0000820000047ab9 */ /* 0x000fe20000000a00 */
[----:B------:R-:W-:Y:S01]  /*cc40*/  BSSY B1, `(.L_x_94) ;  /* 0x0000009000017945 */ /* 0x000fe20003800000 */
[----:B------:R-:W-:Y:S01]  /*cc50*/  FMUL R22, R22, R16 ;  /* 0x0000001016167220 */ /* 0x000fe20000400000 */
[----:B------:R-:W-:-:S03]  /*cc60*/  ISETP.GT.AND P0, PT, R0, RZ, P2 ;  /* 0x000000ff0000720c */ /* 0x000fc60001704270 */
[----:B------:R-:W-:-:S05]  /*cc70*/  FFMA R22, R224, R2, R22 ;  /* 0x00000002e0167223 */ /* 0x000fca0000000016 */
[----:B------:R-:W-:-:S05]  /*cc80*/  F2FP.BF16.F32.PACK_AB R22, RZ, R22 ;  /* 0x00000016ff16723e */ /* 0x000fca00000010ff */
[----:B------:R1:W-:Y:S01]  /*cc90*/  @P1 STG.E.U16 desc[UR4][R4.64+0x40], R22 ;  /* 0x0000401604001986 */ /* 0x0003e2000c101504 */
[----:B------:R-:W-:Y:S05]  /*cca0*/  @!P0 BRA `(.L_x_95) ;  /* 0x0000000000088947 */ /* 0x000fea0003800000 */
[----:B------:R-:W-:Y:S02]  /*ccb0*/  ULDC.64 UR4, c[0x0][0x208] ;  /* 0x0000820000047ab9 */ /* 0x000fe40000000a00 */
[----:B------:R0:W5:Y:S03]  /*ccc0*/  LDG.E.LTC128B.U16 R17, desc[UR4][R18.64+0x42] ;  /* 0x0000420412117981 */ /* 0x000166000c1e1520 */
.L_x_95:
[----:B------:R-:W-:Y:S05]  /*ccd0*/  BSYNC B1 ;  /* 0x0000000000017941 */ /* 0x000fea0003800000 */
.L_x_94:
[----:B-1---5:R-:W-:Y:S01]  /*cce0*/  IMAD.U32 R22, R17, 0x10000, RZ ;  /* 0x0001000011167824 */ /* 0x022fe200078e00ff */
[----:B------:R-:W-:Y:S01]  /*ccf0*/  ISETP.GT.AND P1, PT, R0, 0x8, P3 ;  /* 0x000000080000780c */ /* 0x000fe20001f24270 */
[----:B------:R-:W-:Y:S01]  /*cd00*/  ULDC.64 UR4, c[0x0][0x208] ;  /* 0x0000820000047ab9 */ /* 0x000fe20000000a00 */
[----:B------:R-:W-:Y:S01]  /*cd10*/  BSSY B1, `(.L_x_96) ;  /* 0x0000008000017945 */ /* 0x000fe20003800000 */
[----:B------:R-:W-:-:S04]  /*cd20*/  FMUL R22, R22, R16 ;  /* 0x0000001016167220 */ /* 0x000fc80000400000 */
[----:B------:R-:W-:-:S05]  /*cd30*/  FFMA R22, R225, R2, R22 ;  /* 0x00000002e1167223 */ /* 0x000fca0000000016 */
[----:B------:R-:W-:-:S05]  /*cd40*/  F2FP.BF16.F32.PACK_AB R22, RZ, R22 ;  /* 0x00000016ff16723e */ /* 0x000fca00000010ff */
[----:B------:R1:W-:Y:S01]  /*cd50*/  @P0 STG.E.U16 desc[UR4][R4.64+0x42], R22 ;  /* 0x0000421604000986 */ /* 0x0003e2000c101504 */
[----:B------:R-:W-:Y:S05]  /*cd60*/  @!P1 BRA `(.L_x_97) ;  /* 0x0000000000089947 */ /* 0x000fea0003800000 */
[----:B------:R-:W-:Y:S02]  /*cd70*/  ULDC.64 UR4, c[0x0][0x208] ;  /* 0x0000820000047ab9 */ /* 0x000fe40000000a00 */
[----:B------:R0:W5:Y:S03]  /*cd80*/  LDG.E.LTC128B.U16 R17, desc[UR4][R12.64+0x40] ;  /* 0x000040040c117981 */ /* 0x000166000c1e1520 */
.L_x_97:
[----:B------:R-:W-:Y:S05]  /*cd90*/  BSYNC B1 ;  /* 0x0000000000017941 */ /* 0x000fea0003800000 */
.L_x_96:
        /* <DEDUP_REMOVED lines=11> */
.L_x_99:
[----:B------:R-:W-:Y:S05]  /*ce50*/  BSYNC B1 ;  /* 0x0000000000017941 */ /* 0x000fea0003800000 */
.L_x_98:
        /* <DEDUP_REMOVED lines=12> */
.L_x_101:
[----:B------:R-:W-:Y:S05]  /*cf20*/  BSYNC B1 ;  /* 0x0000000000017941 */ /* 0x000fea0003800000 */
.L_x_100:
[----:B-----5:R-:W-:Y:S01]  /*cf30*/  IMAD.U32 R23, R17, 0x10000, RZ ;  /* 0x0001000011177824 */ /* 0x020fe200078e00ff */
        /* <DEDUP_REMOVED lines=11> */
.L_x_103:
[----:B------:R-:W-:Y:S05]  /*cff0*/  BSYNC B1 ;  /* 0x0000000000017941 */ /* 0x000fea0003800000 */
.L_x_102:
[----:B0----5:R-:W-:Y:S01]  /*d000*/  IMAD.U32 R23, R17, 0x10000, RZ ;  /* 0x0001000011177824 */ /* 0x021fe200078e00ff */
[----:B------:R-:W-:Y:S01]  /*d010*/  ISETP.GT.AND P5, PT, R0, 0x8, P1 ;  /* 0x000000080000780c */ /* 0x000fe20000fa4270 */
[----:B------:R-:W-:Y:S01]  /*d020*/  ULDC.64 UR4, c[0x0][0x208] ;  /* 0x0000820000047ab9 */ /* 0x000fe20000000a00 */
[----:B------:R-:W-:Y:S01]  /*d030*/  BSSY B1, `(.L_x_104) ;  /* 0x0000008000017945 */ /* 0x000fe20003800000 */
[----:B-1----:R-:W-:-:S04]  /*d040*/  FMUL R22, R23, R16 ;  /* 0x0000001017167220 */ /* 0x002fc80000400000 */
[----:B------:R-:W-:-:S05]  /*d050*/  FFMA R22, R229, R2, R22 ;  /* 0x00000002e5167223 */ /* 0x000fca0000000016 */
[----:B------:R-:W-:-:S05]  /*d060*/  F2FP.BF16.F32.PACK_AB R22, RZ, R22 ;  /* 0x00000016ff16723e */ /* 0x000fca00000010ff */
[----:B------:R0:W-:Y:S01]  /*d070*/  @P4 STG.E.U16 desc[UR4][R4.64+0x52], R22 ;  /* 0x0000521604004986 */ /* 0x0001e2000c101504 */
[----:B------:R-:W-:Y:S05]  /*d080*/  @!P5 BRA `(.L_x_105) ;  /* 0x000000000008d947 */ /* 0x000fea0003800000 */
[----:B------:R-:W-:Y:S02]  /*d090*/  ULDC.64 UR4, c[0x0][0x208] ;  /* 0x0000820000047ab9 */ /* 0x000fe40000000a00 */
[----:B------:R1:W5:Y:S03]  /*d0a0*/  LDG.E.LTC128B.U16 R17, desc[UR4][R12.64+0x50] ;  /* 0x000050040c117981 */ /* 0x000366000c1e1520 */
.L_x_105:
[----:B------:R-:W-:Y:S05]  /*d0b0*/  BSYNC B1 ;  /* 0x0000000000017941 */ /* 0x000fea0003800000 */
.L_x_104:
[----:B-----5:R-:W-:Y:S01]  /*d0c0*/  IMAD.U32 R23, R17, 0x10000, RZ ;  /* 0x0001000011177824 */ /* 0x020fe200078e00ff */
        /* <DEDUP_REMOVED lines=10> */
.L_x_107:
[----:B------:R-:W-:Y:S05]  /*d170*/  BSYNC B1 ;  /* 0x0000000000017941 */ /* 0x000fea0003800000 */
.L_x_106:
[----:B0----5:R-:W-:Y:S01]  /*d180*/  IMAD.U32 R23, R17, 0x10000, RZ ;  /* 0x0001000011177824 */ /* 0x021fe200078e00ff */
        /* <DEDUP_REMOVED lines=10> */
.L_x_109:
[----:B------:R-:W-:Y:S05]  /*d230*/  BSYNC B1 ;  /* 0x0000000000017941 */ /* 0x000fea0003800000 */
.L_x_108:
        /* <DEDUP_REMOVED lines=11> */
.L_x_111:
[----:B------:R-:W-:Y:S05]  /*d2f0*/  BSYNC B1 ;  /* 0x0000000000017941 */ /* 0x000fea0003800000 */
.L_x_110:
[----:B0----5:R-:W-:Y:S01]  /*d300*/  SHF.L.U32 R23, R17, 0x10, RZ ;  /* 0x0000001011177819 */ /* 0x021fe200000006ff */
[----:B------:R-:W-:Y:S01]  /*d310*/  ULDC.64 UR4, c[0x0][0x208] ;  /* 0x0000820000047ab9 */ /* 0x000fe20000000a00 */
[----:B------:R-:W-:Y:S01]  /*d320*/  ISETP.GT.AND P3, PT, R0, 0x88, P3 ;  /* 0x000000880000780c */ /* 0x000fe20001f64270 */
[----:B------:R-:W-:Y:S02]  /*d330*/  BSSY B1, `(.L_x_112) ;  /* 0x0000008000017945 */ /* 0x000fe40003800000 */
[----:B------:R-:W-:-:S04]  /*d340*/  FMUL R22, R23, R16 ;  /* 0x0000001017167220 */ /* 0x000fc80000400000 */
[----:B------:R-:W-:-:S05]  /*d350*/  FFMA R22, R217, R2, R22 ;  /* 0x00000002d9167223 */ /* 0x000fca0000000016 */
[----:B------:R-:W-:-:S05]  /*d360*/  F2FP.BF16.F32.PACK_AB R22, RZ, R22 ;  /* 0x00000016ff16723e */ /* 0x000fca00000010ff */
[----:B------:R0:W-:Y:S01]  /*d370*/  @P4 STG.E.U16 desc[UR4][R14.64+0x42], R22 ;  /* 0x000042160e004986 */ /* 0x0001e2000c101504 */
[----:B------:R-:W-:Y:S05]  /*d380*/  @!P3 BRA `(.L_x_113) ;  /* 0x000000000008b947 */ /* 0x000fea0003800000 */
[----:B------:R-:W-:Y:S02]  /*d390*/  ULDC.64 UR4, c[0x0][0x208] ;  /* 0x0000820000047ab9 */ /* 0x000fe40000000a00 */
[----:B------:R0:W5:Y:S03]  /*d3a0*/  LDG.E.LTC128B.U16 R17, desc[UR4][R6.64+0x40] ;  /* 0x0000400406117981 */ /* 0x000166000c1e1520 */
.L_x_113:
[----:B------:R-:W-:Y:S05]  /*d3b0*/  BSYNC B1 ;  /* 0x0000000000017941 */ /* 0x000fea0003800000 */
.L_x_112:
        /* <DEDUP_REMOVED lines=11> */
.L_x_115:
[----:B------:R-:W-:Y:S05]  /*d470*/  BSYNC B1 ;  /* 0x0000000000017941 */ /* 0x000fea0003800000 */
.L_x_114:
        /* <DEDUP_REMOVED lines=11> */
.L_x_117:
[----:B------:R-:W-:Y:S05]  /*d530*/  BSYNC B1 ;  /* 0x0000000000017941 */ /* 0x000fea0003800000 */
.L_x_116:
        /* <DEDUP_REMOVED lines=11> */
.L_x_119:
[----:B------:R-:W-:Y:S05]  /*d5f0*/  BSYNC B1 ;  /* 0x0000000000017941 */ /* 0x000fea0003800000 */
.L_x_118:
        /* <DEDUP_REMOVED lines=11> */
.L_x_121:
[----:B------:R-:W-:Y:S05]  /*d6b0*/  BSYNC B1 ;  /* 0x0000000000017941 */ /* 0x000fea0003800000 */
.L_x_120:
        /* <DEDUP_REMOVED lines=11> */
.L_x_123:
[----:B------:R-:W-:Y:S05]  /*d770*/  BSYNC B1 ;  /* 0x0000000000017941 */ /* 0x000fea0003800000 */
.L_x_122:
[----:B0----5:R-:W-:Y:S01]  /*d780*/  IMAD.U32 R23, R17, 0x10000, RZ ;  /* 0x0001000011177824 */ /* 0x021fe200078e00ff */
        /* <DEDUP_REMOVED lines=11> */
.L_x_125:
[----:B------:R-:W-:Y:S05]  /*d840*/  BSYNC B1 ;  /* 0x0000000000017941 */ /* 0x000fea0003800000 */
.L_x_124:
        /* <DEDUP_REMOVED lines=12> */
.L_x_127:
[----:B------:R-:W-:Y:S05]  /*d910*/  BSYNC B1 ;  /* 0x0000000000017941 */ /* 0x000fea0003800000 */
.L_x_126:
        /* <DEDUP_REMOVED lines=11> */
.L_x_129:
[----:B------:R-:W-:Y:S05]  /*d9d0*/  BSYNC B1 ;  /* 0x0000000000017941 */ /* 0x000fea0003800000 */
.L_x_128:
        /* <DEDUP_REMOVED lines=11> */
.L_x_131:
[----:B------:R-:W-:Y:S05]  /*da90*/  BSYNC B1 ;  /* 0x0000000000017941 */ /* 0x000fea0003800000 */
.L_x_130:
        /* <DEDUP_REMOVED lines=12> */
.L_x_133:
[----:B------:R-:W-:Y:S05]  /*db60*/  BSYNC B1 ;  /* 0x0000000000017941 */ /* 0x000fea0003800000 */
.L_x_132:
        /* <DEDUP_REMOVED lines=12> */
.L_x_135:
[----:B------:R-:W-:Y:S05]  /*dc30*/  BSYNC B1 ;  /* 0x0000000000017941 */ /* 0x000fea0003800000 */
.L_x_134:
        /* <DEDUP_REMOVED lines=11> */
.L_x_137:
[----:B------:R-:W-:Y:S05]  /*dcf0*/  BSYNC B1 ;  /* 0x0000000000017941 */ /* 0x000fea0003800000 */
.L_x_136:
        /* <DEDUP_REMOVED lines=11> */
.L_x_139:
[----:B------:R-:W-:Y:S05]  /*ddb0*/  BSYNC B1 ;  /* 0x0000000000017941 */ /* 0x000fea0003800000 */
.L_x_138:
        /* <DEDUP_REMOVED lines=11> */
.L_x_141:
[----:B------:R-:W-:Y:S05]  /*de70*/  BSYNC B1 ;  /* 0x0000000000017941 */ /* 0x000fea0003800000 */
.L_x_140:
        /* <DEDUP_REMOVED lines=11> */
.L_x_143:
[----:B------:R-:W-:Y:S05]  /*df30*/  BSYNC B1 ;  /* 0x0000000000017941 */ /* 0x000fea0003800000 */
.L_x_142:
        /* <DEDUP_REMOVED lines=11> */
.L_x_145:
[----:B------:R-:W-:Y:S05]  /*dff0*/  BSYNC B1 ;  /* 0x0000000000017941 */ /* 0x000fea0003800000 */
.L_x_144:
        /* <DEDUP_REMOVED lines=11> */
.L_x_147:
[----:B------:R-:W-:Y:S05]  /*e0b0*/  BSYNC B1 ;  /* 0x0000000000017941 */ /* 0x000fea0003800000 */
.L_x_146:
        /* <DEDUP_REMOVED lines=11> */
.L_x_149:
[----:B------:R-:W-:Y:S05]  /*e170*/  BSYNC B1 ;  /* 0x0000000000017941 */ /* 0x000fea0003800000 */
.L_x_148:
        /* <DEDUP_REMOVED lines=11> */
.L_x_151:
[----:B------:R-:W-:Y:S05]  /*e230*/  BSYNC B1 ;  /* 0x0000000000017941 */ /* 0x000fea0003800000 */
.L_x_150:
        /* <DEDUP_REMOVED lines=11> */
.L_x_153:
[----:B------:R-:W-:Y:S05]  /*e2f0*/  BSYNC B1 ;  /* 0x0000000000017941 */ /* 0x000fea0003800000 */
.L_x_152:
        /* <DEDUP_REMOVED lines=11> */
.L_x_155:
[----:B------:R-:W-:Y:S05]  /*e3b0*/  BSYNC B1 ;  /* 0x0000000000017941 */ /* 0x000fea0003800000 */
.L_x_154:
        /* <DEDUP_REMOVED lines=12> */
.L_x_157:
[----:B------:R-:W-:Y:S05]  /*e480*/  BSYNC B1 ;  /* 0x0000000000017941 */ /* 0x000fea0003800000 */
.L_x_156:
        /* <DEDUP_REMOVED lines=12> */
.L_x_159:
[----:B------:R-:W-:Y:S05]  /*e550*/  BSYNC B1 ;  /* 0x0000000000017941 */ /* 0x000fea0003800000 */
.L_x_158:
        /* <DEDUP_REMOVED lines=11> */
.L_x_161:
[----:B------:R-:W-:Y:S05]  /*e610*/  BSYNC B1 ;  /* 0x0000000000017941 */ /* 0x000fea0003800000 */
.L_x_160:
        /* <DEDUP_REMOVED lines=11> */
.L_x_163:
[----:B------:R-:W-:Y:S05]  /*e6d0*/  BSYNC B1 ;  /* 0x0000000000017941 */ /* 0x000fea0003800000 */
.L_x_162:
        /* <DEDUP_REMOVED lines=12> */
.L_x_165:
[----:B------:R-:W-:Y:S05]  /*e7a0*/  BSYNC B1 ;  /* 0x0000000000017941 */ /* 0x000fea0003800000 */
.L_x_164:
        /* <DEDUP_REMOVED lines=12> */
.L_x_167:
[----:B------:R-:W-:Y:S05]  /*e870*/  BSYNC B1 ;  /* 0x0000000000017941 */ /* 0x000fea0003800000 */
.L_x_166:
        /* <DEDUP_REMOVED lines=11> */
.L_x_169:
[----:B------:R-:W-:Y:S05]  /*e930*/  BSYNC B1 ;  /* 0x0000000000017941 */ /* 0x000fea0003800000 */
.L_x_168:
        /* <DEDUP_REMOVED lines=11> */
.L_x_171:
[----:B------:R-:W-:Y:S05]  /*e9f0*/  BSYNC B1 ;  /* 0x0000000000017941 */ /* 0x000fea0003800000 */
.L_x_170:
        /* <DEDUP_REMOVED lines=11> */
.L_x_173:
[----:B------:R-:W-:Y:S05]  /*eab0*/  BSYNC B1 ;  /* 0x0000000000017941 */ /* 0x000fea0003800000 */
.L_x_172:
        /* <DEDUP_REMOVED lines=11> */
.L_x_175:
[----:B------:R-:W-:Y:S05]  /*eb70*/  BSYNC B1 ;  /* 0x0000000000017941 */ /* 0x000fea0003800000 */
.L_x_174:
        /* <DEDUP_REMOVED lines=11> */
.L_x_177:
[----:B------:R-:W-:Y:S05]  /*ec30*/  BSYNC B1 ;  /* 0x0000000000017941 */ /* 0x000fea0003800000 */
.L_x_176:
        /* <DEDUP_REMOVED lines=11> */
.L_x_179:
[----:B------:R-:W-:Y:S05]  /*ecf0*/  BSYNC B1 ;  /* 0x0000000000017941 */ /* 0x000fea0003800000 */
.L_x_178:
        /* <DEDUP_REMOVED lines=11> */
.L_x_181:
[----:B------:R-:W-:Y:S05]  /*edb0*/  BSYNC B1 ;  /* 0x0000000000017941 */ /* 0x000fea0003800000 */
.L_x_180:
        /* <DEDUP_REMOVED lines=11> */
.L_x_183:
[----:B------:R-:W-:Y:S05]  /*ee70*/  BSYNC B1 ;  /* 0x0000000000017941 */ /* 0x000fea0003800000 */
.L_x_182:
        /* <DEDUP_REMOVED lines=11> */
.L_x_185:
[----:B------:R-:W-:Y:S05]  /*ef30*/  BSYNC B1 ;  /* 0x0000000000017941 */ /* 0x000fea0003800000 */
.L_x_184:
        /* <DEDUP_REMOVED lines=11> */
.L_x_187:
[----:B------:R-:W-:Y:S05]  /*eff0*/  BSYNC B1 ;  /* 0x0000000000017941 */ /* 0x000fea0003800000 */
.L_x_186:
        /* <DEDUP_REMOVED lines=12> */
.L_x_189:
[----:B------:R-:W-:Y:S05]  /*f0c0*/  BSYNC B1 ;  /* 0x0000000000017941 */ /* 0x000fea0003800000 */
.L_x_188:
        /* <DEDUP_REMOVED lines=12> */
.L_x_191:
[----:B------:R-:W-:Y:S05]  /*f190*/  BSYNC B1 ;  /* 0x0000000000017941 */ /* 0x000fea0003800000 */
.L_x_190:
        /* <DEDUP_REMOVED lines=11> */
.L_x_193:
[----:B------:R-:W-:Y:S05]  /*f250*/  BSYNC B1 ;  /* 0x0000000000017941 */ /* 0x000fea0003800000 */
.L_x_192:
        /* <DEDUP_REMOVED lines=11> */
.L_x_195:
[----:B------:R-:W-:Y:S05]  /*f310*/  BSYNC B1 ;  /* 0x0000000000017941 */ /* 0x000fea0003800000 */
.L_x_194:
        /* <DEDUP_REMOVED lines=12> */
.L_x_197:
[----:B------:R-:W-:Y:S05]  /*f3e0*/  BSYNC B1 ;  /* 0x0000000000017941 */ /* 0x000fea0003800000 */
.L_x_196:
        /* <DEDUP_REMOVED lines=12> */
.L_x_199:
[----:B------:R-:W-:Y:S05]  /*f4b0*/  BSYNC B1 ;  /* 0x0000000000017941 */ /* 0x000fea0003800000 */
.L_x_198:
        /* <DEDUP_REMOVED lines=11> */
.L_x_201:
[----:B------:R-:W-:Y:S05]  /*f570*/  BSYNC B1 ;  /* 0x0000000000017941 */ /* 0x000fea0003800000 */
.L_x_200:
        /* <DEDUP_REMOVED lines=11> */
.L_x_203:
[----:B------:R-:W-:Y:S05]  /*f630*/  BSYNC B1 ;  /* 0x0000000000017941 */ /* 0x000fea0003800000 */
.L_x_202:
        /* <DEDUP_REMOVED lines=11> */
.L_x_205:
[----:B------:R-:W-:Y:S05]  /*f6f0*/  BSYNC B1 ;  /* 0x0000000000017941 */ /* 0x000fea0003800000 */
.L_x_204:
        /* <DEDUP_REMOVED lines=11> */
.L_x_207:
[----:B------:R-:W-:Y:S05]  /*f7b0*/  BSYNC B1 ;  /* 0x0000000000017941 */ /* 0x000fea0003800000 */
.L_x_206:
        /* <DEDUP_REMOVED lines=11> */
.L_x_209:
[----:B------:R-:W-:Y:S05]  /*f870*/  BSYNC B1 ;  /* 0x0000000000017941 */ /* 0x000fea0003800000 */
.L_x_208:
        /* <DEDUP_REMOVED lines=11> */
.L_x_211:
[----:B------:R-:W-:Y:S05]  /*f930*/  BSYNC B1 ;  /* 0x0000000000017941 */ /* 0x000fea0003800000 */
.L_x_210:
        /* <DEDUP_REMOVED lines=11> */
.L_x_213:
[----:B------:R-:W-:Y:S05]  /*f9f0*/  BSYNC B1 ;  /* 0x0000000000017941 */ /* 0x000fea0003800000 */
.L_x_212:
        /* <DEDUP_REMOVED lines=11> */
.L_x_215:
[----:B------:R-:W-:Y:S05]  /*fab0*/  BSYNC B1 ;  /* 0x0000000000017941 */ /* 0x000fea0003800000 */
.L_x_214:
        /* <DEDUP_REMOVED lines=11> */
.L_x_217:
[----:B------:R-:W-:Y:S05]  /*fb70*/  BSYNC B1 ;  /* 0x0000000000017941 */ /* 0x000fea0003800000 */
.L_x_216:
        /* <DEDUP_REMOVED lines=11> */
.L_x_219:
[----:B------:R-:W-:Y:S05]  /*fc30*/  BSYNC B1 ;  /* 0x0000000000017941 */ /* 0x000fea0003800000 */
.L_x_218:
[----:B0----5:R-:W-:Y:S01]  /*fc40*/  SHF.L.U32 R23, R17, 0x10, RZ ;  /* 0x0000001011177819 */ /* 0x021fe200000006ff */
[----:B------:R-:W-:Y:S01]  /*fc50*/  ULDC.64 UR4, c[0x0][0x208] ;  /* 0x0000820000047ab9 */ /* 0x000fe20000000a00 */
[----:B------:R-:W-:Y:S01]  /*fc60*/  ISETP.GT.AND P3, PT, R3, 0x60, PT ;  /* 0x000000600300780c */ /* 0x000fe20003f64270 */
[----:B------:R-:W-:Y:S02]  /*fc70*/  BSSY B1, `(.L_x_220) ;  /* 0x0000009000017945 */ /* 0x000fe40003800000 */
        /* <DEDUP_REMOVED lines=8> */
.L_x_221:
[----:B------:R-:W-:Y:S05]  /*fd00*/  BSYNC B1 ;  /* 0x0000000000017941 */ /* 0x000fea0003800000 */
.L_x_220:
        /* <DEDUP_REMOVED lines=12> */
.L_x_223:
[----:B------:R-:W-:Y:S05]  /*fdd0*/  BSYNC B1 ;  /* 0x0000000000017941 */ /* 0x000fea0003800000 */
.L_x_222:
        /* <DEDUP_REMOVED lines=11> */
.L_x_225:
[----:B------:R-:W-:Y:S05]  /*fe90*/  BSYNC B1 ;  /* 0x0000000000017941 */ /* 0x000fea0003800000 */
.L_x_224:
        /* <DEDUP_REMOVED lines=11> */
.L_x_227:
[----:B------:R-:W-:Y:S05]  /*ff50*/  BSYNC B1 ;  /* 0x0000000000017941 */ /* 0x000fea0003800000 */
.L_x_226:
        /* <DEDUP_REMOVED lines=12> */
.L_x_229:
[----:B------:R-:W-:Y:S05]  /*10020*/  BSYNC B1 ;  /* 0x0000000000017941 */ /* 0x000fea0003800000 */
.L_x_228:
        /* <DEDUP_REMOVED lines=12> */
.L_x_231:
[----:B------:R-:W-:Y:S05]  /*100f0*/  BSYNC B1 ;  /* 0x0000000000017941 */ /* 0x000fea0003800000 */
.L_x_230:
        /* <DEDUP_REMOVED lines=11> */
.L_x_233:
[----:B------:R-:W-:Y:S05]  /*101b0*/  BSYNC B1 ;  /* 0x0000000000017941 */ /* 0x000fea0003800000 */
.L_x_232:
        /* <DEDUP_REMOVED lines=11> */
.L_x_235:
[----:B------:R-:W-:Y:S05]  /*10270*/  BSYNC B1 ;  /* 0x0000000000017941 */ /* 0x000fea0003800000 */
.L_x_234:
        /* <DEDUP_REMOVED lines=11> */
.L_x_237:
[----:B------:R-:W-:Y:S05]  /*10330*/  BSYNC B1 ;  /* 0x0000000000017941 */ /* 0x000fea0003800000 */
.L_x_236:
        /* <DEDUP_REMOVED lines=11> */
.L_x_239:
[----:B------:R-:W-:Y:S05]  /*103f0*/  BSYNC B1 ;  /* 0x0000000000017941 */ /* 0x000fea0003800000 */
.L_x_238:
        /* <DEDUP_REMOVED lines=11> */
.L_x_241:
[----:B------:R-:W-:Y:S05]  /*104b0*/  BSYNC B1 ;  /* 0x0000000000017941 */ /* 0x000fea0003800000 */
.L_x_240:
        /* <DEDUP_REMOVED lines=11> */
.L_x_243:
[----:B------:R-:W-:Y:S05]  /*10570*/  BSYNC B1 ;  /* 0x0000000000017941 */ /* 0x000fea0003800000 */
.L_x_242:
        /* <DEDUP_REMOVED lines=11> */
.L_x_245:
[----:B------:R-:W-:Y:S05]  /*10630*/  BSYNC B1 ;  /* 0x0000000000017941 */ /* 0x000fea0003800000 */
.L_x_244:
        /* <DEDUP_REMOVED lines=11> */
.L_x_247:
[----:B------:R-:W-:Y:S05]  /*106f0*/  BSYNC B1 ;  /* 0x0000000000017941 */ /* 0x000fea0003800000 */
.L_x_246:
        /* <DEDUP_REMOVED lines=11> */
.L_x_249:
[----:B------:R-:W-:Y:S05]  /*107b0*/  BSYNC B1 ;  /* 0x0000000000017941 */ /* 0x000fea0003800000 */
.L_x_248:
        /* <DEDUP_REMOVED lines=11> */
.L_x_251:
[----:B------:R-:W-:Y:S05]  /*10870*/  BSYNC B1 ;  /* 0x0000000000017941 */ /* 0x000fea0003800000 */
.L_x_250:
        /* <DEDUP_REMOVED lines=12> */
.L_x_253:
[----:B------:R-:W-:Y:S05]  /*10940*/  BSYNC B1 ;  /* 0x0000000000017941 */ /* 0x000fea0003800000 */
.L_x_252:
        /* <DEDUP_REMOVED lines=12> */
.L_x_255:
[----:B------:R-:W-:Y:S05]  /*10a10*/  BSYNC B1 ;  /* 0x0000000000017941 */ /* 0x000fea0003800000 */
.L_x_254:
        /* <DEDUP_REMOVED lines=11> */
.L_x_257:
[----:B------:R-:W-:Y:S05]  /*10ad0*/  BSYNC B1 ;  /* 0x0000000000017941 */ /* 0x000fea0003800000 */
.L_x_256:
        /* <DEDUP_REMOVED lines=11> */
.L_x_259:
[----:B------:R-:W-:Y:S05]  /*10b90*/  BSYNC B1 ;  /* 0x0000000000017941 */ /* 0x000fea0003800000 */
.L_x_258:
        /* <DEDUP_REMOVED lines=12> */
.L_x_261:
[----:B------:R-:W-:Y:S05]  /*10c60*/  BSYNC B1 ;  /* 0x0000000000017941 */ /* 0x000fea0003800000 */
.L_x_260:
        /* <DEDUP_REMOVED lines=12> */
.L_x_263:
[----:B------:R-:W-:Y:S05]  /*10d30*/  BSYNC B1 ;  /* 0x0000000000017941 */ /* 0x000fea0003800000 */
.L_x_262:
        /* <DEDUP_REMOVED lines=11> */
.L_x_265:
[----:B------:R-:W-:Y:S05]  /*10df0*/  BSYNC B1 ;  /* 0x0000000000017941 */ /* 0x000fea0003800000 */
.L_x_264:
        /* <DEDUP_REMOVED lines=11> */
.L_x_267:
[----:B------:R-:W-:Y:S05]  /*10eb0*/  BSYNC B1 ;  /* 0x0000000000017941 */ /* 0x000fea0003800000 */
.L_x_266:
        /* <DEDUP_REMOVED lines=11> */
.L_x_269:
[----:B------:R-:W-:Y:S05]  /*10f70*/  BSYNC B1 ;  /* 0x0000000000017941 */ /* 0x000fea0003800000 */
.L_x_268:
        /* <DEDUP_REMOVED lines=11> */
.L_x_271:
[----:B------:R-:W-:Y:S05]  /*11030*/  BSYNC B1 ;  /* 0x0000000000017941 */ /* 0x000fea0003800000 */
.L_x_270:
        /* <DEDUP_REMOVED lines=11> */
.L_x_273:
[----:B------:R-:W-:Y:S05]  /*110f0*/  BSYNC B1 ;  /* 0x0000000000017941 */ /* 0x000fea0003800000 */
.L_x_272:
        /* <DEDUP_REMOVED lines=11> */
.L_x_275:
[----:B------:R-:W-:Y:S05]  /*111b0*/  BSYNC B1 ;  /* 0x0000000000017941 */ /* 0x000fea0003800000 */
.L_x_274:
        /* <DEDUP_REMOVED lines=11> */
.L_x_277:
[----:B------:R-:W-:Y:S05]  /*11270*/  BSYNC B1 ;  /* 0x0000000000017941 */ /* 0x000fea0003800000 */
.L_x_276:
        /* <DEDUP_REMOVED lines=11> */
.L_x_279:
[----:B------:R-:W-:Y:S05]  /*11330*/  BSYNC B1 ;  /* 0x0000000000017941 */ /* 0x000fea0003800000 */
.L_x_278:
        /* <DEDUP_REMOVED lines=11> */
.L_x_281:
[----:B------:R-:W-:Y:S05]  /*113f0*/  BSYNC B1 ;  /* 0x0000000000017941 */ /* 0x000fea0003800000 */
.L_x_280:
        /* <DEDUP_REMOVED lines=11> */
.L_x_283:
[----:B------:R-:W-:Y:S05]  /*114b0*/  BSYNC B1 ;  /* 0x0000000000017941 */ /* 0x000fea0003800000 */
.L_x_282:
        /* <DEDUP_REMOVED lines=12> */
.L_x_285:
[----:B------:R-:W-:Y:S05]  /*11580*/  BSYNC B1 ;  /* 0x0000000000017941 */ /* 0x000fea0003800000 */
.L_x_284:
        /* <DEDUP_REMOVED lines=12> */
.L_x_287:
[----:B------:R-:W-:Y:S05]  /*11650*/  BSYNC B1 ;  /* 0x0000000000017941 */ /* 0x000fea0003800000 */
.L_x_286:
        /* <DEDUP_REMOVED lines=11> */
.L_x_289:
[----:B------:R-:W-:Y:S05]  /*11710*/  BSYNC B1 ;  /* 0x0000000000017941 */ /* 0x000fea0003800000 */
.L_x_288:
        /* <DEDUP_REMOVED lines=11> */
.L_x_291:
[----:B------:R-:W-:Y:S05]  /*117d0*/  BSYNC B1 ;  /* 0x0000000000017941 */ /* 0x000fea0003800000 */
.L_x_290:
        /* <DEDUP_REMOVED lines=12> */
.L_x_293:
[----:B------:R-:W-:Y:S05]  /*118a0*/  BSYNC B1 ;  /* 0x0000000000017941 */ /* 0x000fea0003800000 */
.L_x_292:
        /* <DEDUP_REMOVED lines=12> */
.L_x_295:
[----:B------:R-:W-:Y:S05]  /*11970*/  BSYNC B1 ;  /* 0x0000000000017941 */ /* 0x000fea0003800000 */
.L_x_294:
        /* <DEDUP_REMOVED lines=11> */
.L_x_297:
[----:B------:R-:W-:Y:S05]  /*11a30*/  BSYNC B1 ;  /* 0x0000000000017941 */ /* 0x000fea0003800000 */
.L_x_296:
        /* <DEDUP_REMOVED lines=11> */
.L_x_299:
[----:B------:R-:W-:Y:S05]  /*11af0*/  BSYNC B1 ;  /* 0x0000000000017941 */ /* 0x000fea0003800000 */
.L_x_298:
        /* <DEDUP_REMOVED lines=11> */
.L_x_301:
[----:B------:R-:W-:Y:S05]  /*11bb0*/  BSYNC B1 ;  /* 0x0000000000017941 */ /* 0x000fea0003800000 */
.L_x_300:
        /* <DEDUP_REMOVED lines=11> */
.L_x_303:
[----:B------:R-:W-:Y:S05]  /*11c70*/  BSYNC B1 ;  /* 0x0000000000017941 */ /* 0x000fea0003800000 */
.L_x_302:
        /* <DEDUP_REMOVED lines=11> */
.L_x_305:
[----:B------:R-:W-:Y:S05]  /*11d30*/  BSYNC B1 ;  /* 0x0000000000017941 */ /* 0x000fea0003800000 */
.L_x_304:
        /* <DEDUP_REMOVED lines=11> */
.L_x_307:
[----:B------:R-:W-:Y:S05]  /*11df0*/  BSYNC B1 ;  /* 0x0000000000017941 */ /* 0x000fea0003800000 */
.L_x_306:
        /* <DEDUP_REMOVED lines=11> */
.L_x_309:
[----:B------:R-:W-:Y:S05]  /*11eb0*/  BSYNC B1 ;  /* 0x0000000000017941 */ /* 0x000fea0003800000 */
.L_x_308:
        /* <DEDUP_REMOVED lines=11> */
.L_x_311:
[----:B------:R-:W-:Y:S05]  /*11f70*/  BSYNC B1 ;  /* 0x0000000000017941 */ /* 0x000fea0003800000 */
.L_x_310:
        /* <DEDUP_REMOVED lines=11> */
.L_x_313:
[----:B------:R-:W-:Y:S05]  /*12030*/  BSYNC B1 ;  /* 0x0000000000017941 */ /* 0x000fea0003800000 */
.L_x_312:
        /* <DEDUP_REMOVED lines=11> */
.L_x_315:
[----:B------:R-:W-:Y:S05]  /*120f0*/  BSYNC B1 ;  /* 0x0000000000017941 */ /* 0x000fea0003800000 */
.L_x_314:
        /* <DEDUP_REMOVED lines=12> */
.L_x_317:
[----:B------:R-:W-:Y:S05]  /*121c0*/  BSYNC B1 ;  /* 0x0000000000017941 */ /* 0x000fea0003800000 */
.L_x_316:
        /* <DEDUP_REMOVED lines=12> */
.L_x_319:
[----:B------:R-:W-:Y:S05]  /*12290*/  BSYNC B1 ;  /* 0x0000000000017941 */ /* 0x000fea0003800000 */
.L_x_318:
        /* <DEDUP_REMOVED lines=11> */
.L_x_321:
[----:B------:R-:W-:Y:S05]  /*12350*/  BSYNC B1 ;  /* 0x0000000000017941 */ /* 0x000fea0003800000 */
.L_x_320:
        /* <DEDUP_REMOVED lines=11> */
.L_x_323:
[----:B------:R-:W-:Y:S05]  /*12410*/  BSYNC B1 ;  /* 0x0000000000017941 */ /* 0x000fea0003800000 */
.L_x_322:
        /* <DEDUP_REMOVED lines=12> */
.L_x_325:
[----:B------:R-:W-:Y:S05]  /*124e0*/  BSYNC B1 ;  /* 0x0000000000017941 */ /* 0x000fea0003800000 */
.L_x_324:
        /* <DEDUP_REMOVED lines=12> */
.L_x_327:
[----:B------:R-:W-:Y:S05]  /*125b0*/  BSYNC B1 ;  /* 0x0000000000017941 */ /* 0x000fea0003800000 */
.L_x_326:
        /* <DEDUP_REMOVED lines=11> */
.L_x_329:
[----:B------:R-:W-:Y:S05]  /*12670*/  BSYNC B1 ;  /* 0x0000000000017941 */ /* 0x000fea0003800000 */
.L_x_328:
        /* <DEDUP_REMOVED lines=11> */
.L_x_331:
[----:B------:R-:W-:Y:S05]  /*12730*/  BSYNC B1 ;  /* 0x0000000000017941 */ /* 0x000fea0003800000 */
.L_x_330:
        /* <DEDUP_REMOVED lines=11> */
.L_x_333:
[----:B------:R-:W-:Y:S05]  /*127f0*/  BSYNC B1 ;  /* 0x0000000000017941 */ /* 0x000fea0003800000 */
.L_x_332:
        /* <DEDUP_REMOVED lines=11> */
.L_x_335:
[----:B------:R-:W-:Y:S05]  /*128b0*/  BSYNC B1 ;  /* 0x0000000000017941 */ /* 0x000fea0003800000 */
.L_x_334:
        /* <DEDUP_REMOVED lines=11> */
.L_x_337:
[----:B------:R-:W-:Y:S05]  /*12970*/  BSYNC B1 ;  /* 0x0000000000017941 */ /* 0x000fea0003800000 */
.L_x_336:
        /* <DEDUP_REMOVED lines=11> */
.L_x_339:
[----:B------:R-:W-:Y:S05]  /*12a30*/  BSYNC B1 ;  /* 0x0000000000017941 */ /* 0x000fea0003800000 */
.L_x_338:
        /* <DEDUP_REMOVED lines=11> */
.L_x_341:
[----:B------:R-:W-:Y:S05]  /*12af0*/  BSYNC B1 ;  /* 0x0000000000017941 */ /* 0x000fea0003800000 */
.L_x_340:
        /* <DEDUP_REMOVED lines=11> */
.L_x_343:
[----:B------:R-:W-:Y:S05]  /*12bb0*/  BSYNC B1 ;  /* 0x0000000000017941 */ /* 0x000fea0003800000 */
.L_x_342:
        /* <DEDUP_REMOVED lines=11> */
.L_x_345:
[----:B------:R-:W-:Y:S05]  /*12c70*/  BSYNC B1 ;  /* 0x0000000000017941 */ /* 0x000fea0003800000 */
.L_x_344:
        /* <DEDUP_REMOVED lines=11> */
.L_x_347:
[----:B------:R-:W-:Y:S05]  /*12d30*/  BSYNC B1 ;  /* 0x0000000000017941 */ /* 0x000fea0003800000 */
.L_x_346:
        /* <DEDUP_REMOVED lines=12> */
.L_x_349:
[----:B------:R-:W-:Y:S05]  /*12e00*/  BSYNC B1 ;  /* 0x0000000000017941 */ /* 0x000fea0003800000 */
.L_x_348:
        /* <DEDUP_REMOVED lines=12> */
.L_x_351:
[----:B------:R-:W-:Y:S05]  /*12ed0*/  BSYNC B1 ;  /* 0x0000000000017941 */ /* 0x000fea0003800000 */
.L_x_350:
        /* <DEDUP_REMOVED lines=11> */
.L_x_353:
[----:B------:R-:W-:Y:S05]  /*12f90*/  BSYNC B1 ;  /* 0x0000000000017941 */ /* 0x000fea0003800000 */
.L_x_352:
        /* <DEDUP_REMOVED lines=11> */
.L_x_355:
[----:B------:R-:W-:Y:S05]  /*13050*/  BSYNC B1 ;  /* 0x0000000000017941 */ /* 0x000fea0003800000 */
.L_x_354:
        /* <DEDUP_REMOVED lines=12> */
.L_x_357:
[----:B------:R-:W-:Y:S05]  /*13120*/  BSYNC B1 ;  /* 0x0000000000017941 */ /* 0x000fea0003800000 */
.L_x_356:
        /* <DEDUP_REMOVED lines=12> */
.L_x_359:
[----:B------:R-:W-:Y:S05]  /*131f0*/  BSYNC B1 ;  /* 0x0000000000017941 */ /* 0x000fea0003800000 */
.L_x_358:
        /* <DEDUP_REMOVED lines=11> */
.L_x_361:
[----:B------:R-:W-:Y:S05]  /*132b0*/  BSYNC B1 ;  /* 0x0000000000017941 */ /* 0x000fea0003800000 */
.L_x_360:
        /* <DEDUP_REMOVED lines=11> */
.L_x_363:
[----:B------:R-:W-:Y:S05]  /*13370*/  BSYNC B1 ;  /* 0x0000000000017941 */ /* 0x000fea0003800000 */
.L_x_362:
        /* <DEDUP_REMOVED lines=11> */
.L_x_365:
[----:B------:R-:W-:Y:S05]  /*13430*/  BSYNC B1 ;  /* 0x0000000000017941 */ /* 0x000fea0003800000 */
.L_x_364:
        /* <DEDUP_REMOVED lines=11> */
.L_x_367:
[----:B------:R-:W-:Y:S05]  /*134f0*/  BSYNC B1 ;  /* 0x0000000000017941 */ /* 0x000fea0003800000 */
.L_x_366:
        /* <DEDUP_REMOVED lines=11> */
.L_x_369:
[----:B------:R-:W-:Y:S05]  /*135b0*/  BSYNC B1 ;  /* 0x0000000000017941 */ /* 0x000fea0003800000 */
.L_x_368:
        /* <DEDUP_REMOVED lines=11> */
.L_x_371:
[----:B------:R-:W-:Y:S05]  /*13670*/  BSYNC B1 ;  /* 0x0000000000017941 */ /* 0x000fea0003800000 */
.L_x_370:
        /* <DEDUP_REMOVED lines=11> */
.L_x_373:
[----:B------:R-:W-:Y:S05]  /*13730*/  BSYNC B1 ;  /* 0x0000000000017941 */ /* 0x000fea0003800000 */
.L_x_372:
        /* <DEDUP_REMOVED lines=11> */
.L_x_375:
[----:B------:R-:W-:Y:S05]  /*137f0*/  BSYNC B1 ;  /* 0x0000000000017941 */ /* 0x000fea0003800000 */
.L_x_374:
        /* <DEDUP_REMOVED lines=11> */
.L_x_377:
[----:B------:R-:W-:Y:S05]  /*138b0*/  BSYNC B1 ;  /* 0x0000000000017941 */ /* 0x000fea0003800000 */
.L_x_376:
        /* <DEDUP_REMOVED lines=11> */
.L_x_379:
[----:B------:R-:W-:Y:S05]  /*13970*/  BSYNC B1 ;  /* 0x0000000000017941 */ /* 0x000fea0003800000 */
.L_x_378:
        /* <DEDUP_REMOVED lines=12> */
.L_x_381:
[----:B------:R-:W-:Y:S05]  /*13a40*/  BSYNC B1 ;  /* 0x0000000000017941 */ /* 0x000fea0003800000 */
.L_x_380:
        /* <DEDUP_REMOVED lines=12> */
.L_x_383:
[----:B------:R-:W-:Y:S05]  /*13b10*/  BSYNC B1 ;  /* 0x0000000000017941 */ /* 0x000fea0003800000 */
.L_x_382:
        /* <DEDUP_REMOVED lines=11> */
.L_x_385:
[----:B------:R-:W-:Y:S05]  /*13bd0*/  BSYNC B1 ;  /* 0x0000000000017941 */ /* 0x000fea0003800000 */
.L_x_384:
        /* <DEDUP_REMOVED lines=11> */
.L_x_387:
[----:B------:R-:W-:Y:S05]  /*13c90*/  BSYNC B1 ;  /* 0x0000000000017941 */ /* 0x000fea0003800000 */
.L_x_386:
        /* <DEDUP_REMOVED lines=12> */
.L_x_389:
[----:B------:R-:W-:Y:S05]  /*13d60*/  BSYNC B1 ;  /* 0x0000000000017941 */ /* 0x000fea0003800000 */
.L_x_388:
        /* <DEDUP_REMOVED lines=12> */
.L_x_391:
[----:B------:R-:W-:Y:S05]  /*13e30*/  BSYNC B1 ;  /* 0x0000000000017941 */ /* 0x000fea0003800000 */
.L_x_390:
        /* <DEDUP_REMOVED lines=11> */
.L_x_393:
[----:B------:R-:W-:Y:S05]  /*13ef0*/  BSYNC B1 ;  /* 0x0000000000017941 */ /* 0x000fea0003800000 */
.L_x_392:
        /* <DEDUP_REMOVED lines=11> */
.L_x_395:
[----:B------:R-:W-:Y:S05]  /*13fb0*/  BSYNC B1 ;  /* 0x0000000000017941 */ /* 0x000fea0003800000 */
.L_x_394:
        /* <DEDUP_REMOVED lines=11> */
.L_x_397:
[----:B------:R-:W-:Y:S05]  /*14070*/  BSYNC B1 ;  /* 0x0000000000017941 */ /* 0x000fea0003800000 */
.L_x_396:
        /* <DEDUP_REMOVED lines=11> */
.L_x_399:
[----:B------:R-:W-:Y:S05]  /*14130*/  BSYNC B1 ;  /* 0x0000000000017941 */ /* 0x000fea0003800000 */
.L_x_398:
        /* <DEDUP_REMOVED lines=11> */
.L_x_401:
[----:B------:R-:W-:Y:S05]  /*141f0*/  BSYNC B1 ;  /* 0x0000000000017941 */ /* 0x000fea0003800000 */
.L_x_400:
        /* <DEDUP_REMOVED lines=11> */
.L_x_403:
[----:B------:R-:W-:Y:S05]  /*142b0*/  BSYNC B1 ;  /* 0x0000000000017941 */ /* 0x000fea0003800000 */
.L_x_402:
        /* <DEDUP_REMOVED lines=11> */
.L_x_405:
[----:B------:R-:W-:Y:S05]  /*14370*/  BSYNC B1 ;  /* 0x0000000000017941 */ /* 0x000fea0003800000 */
.L_x_404:
        /* <DEDUP_REMOVED lines=11> */
.L_x_407:
[----:B------:R-:W-:Y:S05]  /*14430*/  BSYNC B1 ;  /* 0x0000000000017941 */ /* 0x000fea0003800000 */
.L_x_406:
        /* <DEDUP_REMOVED lines=11> */
.L_x_409:
[----:B------:R-:W-:Y:S05]  /*144f0*/  BSYNC B1 ;  /* 0x0000000000017941 */ /* 0x000fea0003800000 */
.L_x_408:
        /* <DEDUP_REMOVED lines=11> */
.L_x_411:
[----:B------:R-:W-:Y:S05]  /*145b0*/  BSYNC B1 ;  /* 0x0000000000017941 */ /* 0x000fea0003800000 */
.L_x_410:
        /* <DEDUP_REMOVED lines=12> */
.L_x_413:
[----:B------:R-:W-:Y:S05]  /*14680*/  BSYNC B1 ;  /* 0x0000000000017941 */ /* 0x000fea0003800000 */
.L_x_412:
        /* <DEDUP_REMOVED lines=12> */
.L_x_415:
[----:B------:R-:W-:Y:S05]  /*14750*/  BSYNC B1 ;  /* 0x0000000000017941 */ /* 0x000fea0003800000 */
.L_x_414:
        /* <DEDUP_REMOVED lines=11> */
.L_x_417:
[----:B------:R-:W-:Y:S05]  /*14810*/  BSYNC B1 ;  /* 0x0000000000017941 */ /* 0x000fea0003800000 */
.L_x_416:
        /* <DEDUP_REMOVED lines=11> */
.L_x_419:
[----:B------:R-:W-:Y:S05]  /*148d0*/  BSYNC B1 ;  /* 0x0000000000017941 */ /* 0x000fea0003800000 */
.L_x_418:
        /* <DEDUP_REMOVED lines=12> */
.L_x_421:
[----:B------:R-:W-:Y:S05]  /*149a0*/  BSYNC B1 ;  /* 0x0000000000017941 */ /* 0x000fea0003800000 */
.L_x_420:
        /* <DEDUP_REMOVED lines=12> */
.L_x_423:
[----:B------:R-:W-:Y:S05]  /*14a70*/  BSYNC B1 ;  /* 0x0000000000017941 */ /* 0x000fea0003800000 */
.L_x_422:
        /* <DEDUP_REMOVED lines=11> */
.L_x_425:
[----:B------:R-:W-:Y:S05]  /*14b30*/  BSYNC B1 ;  /* 0x0000000000017941 */ /* 0x000fea0003800000 */
.L_x_424:
        /* <DEDUP_REMOVED lines=11> */
.L_x_427:
[----:B------:R-:W-:Y:S05]  /*14bf0*/  BSYNC B1 ;  /* 0x0000000000017941 */ /* 0x000fea0003800000 */
.L_x_426:
        /* <DEDUP_REMOVED lines=11> */
.L_x_429:
[----:B------:R-:W-:Y:S05]  /*14cb0*/  BSYNC B1 ;  /* 0x0000000000017941 */ /* 0x000fea0003800000 */
.L_x_428:
        /* <DEDUP_REMOVED lines=11> */
.L_x_431:
[----:B------:R-:W-:Y:S05]  /*14d70*/  BSYNC B1 ;  /* 0x0000000000017941 */ /* 0x000fea0003800000 */
.L_x_430:
        /* <DEDUP_REMOVED lines=11> */
.L_x_433:
[----:B------:R-:W-:Y:S05]  /*14e30*/  BSYNC B1 ;  /* 0x0000000000017941 */ /* 0x000fea0003800000 */
.L_x_432:
        /* <DEDUP_REMOVED lines=11> */
.L_x_435:
[----:B------:R-:W-:Y:S05]  /*14ef0*/  BSYNC B1 ;  /* 0x0000000000017941 */ /* 0x000fea0003800000 */
.L_x_434:
        /* <DEDUP_REMOVED lines=11> */
.L_x_437:
[----:B------:R-:W-:Y:S05]  /*14fb0*/  BSYNC B1 ;  /* 0x0000000000017941 */ /* 0x000fea0003800000 */
.L_x_436:
        /* <DEDUP_REMOVED lines=11> */
.L_x_439:
[----:B------:R-:W-:Y:S05]  /*15070*/  BSYNC B1 ;  /* 0x0000000000017941 */ /* 0x000fea0003800000 */
.L_x_438:
        /* <DEDUP_REMOVED lines=11> */
.L_x_441:
[----:B------:R-:W-:Y:S05]  /*15130*/  BSYNC B1 ;  /* 0x0000000000017941 */ /* 0x000fea0003800000 */
.L_x_440:
        /* <DEDUP_REMOVED lines=11> */
.L_x_443:
[----:B------:R-:W-:Y:S05]  /*151f0*/  BSYNC B1 ;  /* 0x0000000000017941 */ /* 0x000fea0003800000 */
.L_x_442:
        /* <DEDUP_REMOVED lines=12> */
.L_x_445:
[----:B------:R-:W-:Y:S05]  /*152c0*/  BSYNC B1 ;  /* 0x0000000000017941 */ /* 0x000fea0003800000 */
.L_x_444:
        /* <DEDUP_REMOVED lines=12> */
.L_x_447:
[----:B------:R-:W-:Y:S05]  /*15390*/  BSYNC B1 ;  /* 0x0000000000017941 */ /* 0x000fea0003800000 */
.L_x_446:
        /* <DEDUP_REMOVED lines=11> */
.L_x_449:
[----:B------:R-:W-:Y:S05]  /*15450*/  BSYNC B1 ;  /* 0x0000000000017941 */ /* 0x000fea0003800000 */
.L_x_448:
        /* <DEDUP_REMOVED lines=11> */
.L_x_451:
[----:B------:R-:W-:Y:S05]  /*15510*/  BSYNC B1 ;  /* 0x0000000000017941 */ /* 0x000fea0003800000 */
.L_x_450:
        /* <DEDUP_REMOVED lines=12> */
.L_x_453:
[----:B------:R-:W-:Y:S05]  /*155e0*/  BSYNC B1 ;  /* 0x0000000000017941 */ /* 0x000fea0003800000 */
.L_x_452:
        /* <DEDUP_REMOVED lines=12> */
.L_x_455:
[----:B------:R-:W-:Y:S05]  /*156b0*/  BSYNC B1 ;  /* 0x0000000000017941 */ /* 0x000fea0003800000 */
.L_x_454:
        /* <DEDUP_REMOVED lines=11> */
.L_x_457:
[----:B------:R-:W-:Y:S05]  /*15770*/  BSYNC B1 ;  /* 0x0000000000017941 */ /* 0x000fea0003800000 */
.L_x_456:
        /* <DEDUP_REMOVED lines=11> */
.L_x_459:
[----:B------:R-:W-:Y:S05]  /*15830*/  BSYNC B1 ;  /* 0x0000000000017941 */ /* 0x000fea0003800000 */
.L_x_458:
        /* <DEDUP_REMOVED lines=11> */
.L_x_461:
[----:B------:R-:W-:Y:S05]  /*158f0*/  BSYNC B1 ;  /* 0x0000000000017941 */ /* 0x000fea0003800000 */
.L_x_460:
        /* <DEDUP_REMOVED lines=11> */
.L_x_463:
[----:B------:R-:W-:Y:S05]  /*159b0*/  BSYNC B1 ;  /* 0x0000000000017941 */ /* 0x000fea0003800000 */
.L_x_462:
        /* <DEDUP_REMOVED lines=11> */
.L_x_465:
[----:B------:R-:W-:Y:S05]  /*15a70*/  BSYNC B1 ;  /* 0x0000000000017941 */ /* 0x000fea0003800000 */
.L_x_464:
        /* <DEDUP_REMOVED lines=11> */
.L_x_467:
[----:B------:R-:W-:Y:S05]  /*15b30*/  BSYNC B1 ;  /* 0x0000000000017941 */ /* 0x000fea0003800000 */
.L_x_466:
        /* <DEDUP_REMOVED lines=11> */
.L_x_469:
[----:B------:R-:W-:Y:S05]  /*15bf0*/  BSYNC B1 ;  /* 0x0000000000017941 */ /* 0x000fea0003800000 */
.L_x_468:
        /* <DEDUP_REMOVED lines=11> */
.L_x_471:
[----:B------:R-:W-:Y:S05]  /*15cb0*/  BSYNC B1 ;  /* 0x0000000000017941 */ /* 0x000fea0003800000 */
.L_x_470:
        /* <DEDUP_REMOVED lines=11> */
.L_x_473:
[----:B------:R-:W-:Y:S05]  /*15d70*/  BSYNC B1 ;  /* 0x0000000000017941 */ /* 0x000fea0003800000 */
.L_x_472:
        /* <DEDUP_REMOVED lines=11> */
.L_x_475:
[----:B------:R-:W-:Y:S05]  /*15e30*/  BSYNC B1 ;  /* 0x0000000000017941 */ /* 0x000fea0003800000 */
.L_x_474:
        /* <DEDUP_REMOVED lines=12> */
.L_x_477:
[----:B------:R-:W-:Y:S05]  /*15f00*/  BSYNC B1 ;  /* 0x0000000000017941 */ /* 0x000fea0003800000 */
.L_x_476:
        /* <DEDUP_REMOVED lines=12> */
.L_x_479:
[----:B------:R-:W-:Y:S05]  /*15fd0*/  BSYNC B1 ;  /* 0x0000000000017941 */ /* 0x000fea0003800000 */
.L_x_478:
        /* <DEDUP_REMOVED lines=11> */
.L_x_481:
[----:B------:R-:W-:Y:S05]  /*16090*/  BSYNC B1 ;  /* 0x0000000000017941 */ /* 0x000fea0003800000 */
.L_x_480:
        /* <DEDUP_REMOVED lines=11> */
.L_x_483:
[----:B------:R-:W-:Y:S05]  /*16150*/  BSYNC B1 ;  /* 0x0000000000017941 */ /* 0x000fea0003800000 */
.L_x_482:
        /* <DEDUP_REMOVED lines=12> */
.L_x_485:
[----:B------:R-:W-:Y:S05]  /*16220*/  BSYNC B1 ;  /* 0x0000000000017941 */ /* 0x000fea0003800000 */
.L_x_484:
        /* <DEDUP_REMOVED lines=12> */
.L_x_487:
[----:B------:R-:W-:Y:S05]  /*162f0*/  BSYNC B1 ;  /* 0x0000000000017941 */ /* 0x000fea0003800000 */
.L_x_486:
[----:B-----5:R-:W-:Y:S01]  /*16300*/  IMAD.U32 R3, R17, 0x10000, RZ ;  /* 0x0001000011037824 */ /* 0x020fe200078e00ff */
[----:B------:R-:W-:Y:S01]  /*16310*/  ISETP.GT.AND P5, PT, R0, 0x8, P1 ;  /* 0x000000080000780c */ /* 0x000fe20000fa4270 */
[----:B------:R-:W-:Y:S01]  /*16320*/  ULDC.64 UR4, c[0x0][0x208] ;  /* 0x0000820000047ab9 */ /* 0x000fe20000000a00 */
[----:B------:R-:W-:Y:S01]  /*16330*/  BSSY B1, `(.L_x_488) ;  /* 0x0000008000017945 */ /* 0x000fe20003800000 */
[----:B0-2---:R-:W-:-:S04]  /*16340*/  FMUL R18, R3, R16 ;  /* 0x0000001003127220 */ /* 0x005fc80000400000 */
[----:B------:R-:W-:-:S05]  /*16350*/  FFMA R18, R37, R2, R18 ;  /* 0x0000000225127223 */ /* 0x000fca0000000012 */
[----:B------:R-:W-:-:S05]  /*16360*/  F2FP.BF16.F32.PACK_AB R18, RZ, R18 ;  /* 0x00000012ff12723e */ /* 0x000fca00000010ff */
[----:B------:R0:W-:Y:S01]  /*16370*/  @P4 STG.E.U16 desc[UR4][R4.64+0x1d2], R18 ;  /* 0x0001d21204004986 */ /* 0x0001e2000c101504 */
[----:B------:R-:W-:Y:S05]  /*16380*/  @!P5 BRA `(.L_x_489) ;  /* 0x000000000008d947 */ /* 0x000fea0003800000 */
[----:B------:R-:W-:Y:S02]  /*16390*/  ULDC.64 UR4, c[0x0][0x208] ;  /* 0x0000820000047ab9 */ /* 0x000fe40000000a00 */
[----:B------:R2:W5:Y:S03]  /*163a0*/  LDG.E.LTC128B.U16 R17, desc[UR4][R12.64+0x1d0] ;  /* 0x0001d0040c117981 */ /* 0x000566000c1e1520 */
.L_x_489:
[----:B------:R-:W-:Y:S05]  /*163b0*/  BSYNC B1 ;  /* 0x0000000000017941 */ /* 0x000fea0003800000 */
.L_x_488:
        /* <DEDUP_REMOVED lines=11> */
.L_x_491:
[----:B------:R-:W-:Y:S05]  /*16470*/  BSYNC B1 ;  /* 0x0000000000017941 */ /* 0x000fea0003800000 */
.L_x_490:
        /* <DEDUP_REMOVED lines=11> */
.L_x_493:
[----:B------:R-:W-:Y:S05]  /*16530*/  BSYNC B1 ;  /* 0x0000000000017941 */ /* 0x000fea0003800000 */
.L_x_492:
        /* <DEDUP_REMOVED lines=11> */
.L_x_495:
[----:B------:R-:W-:Y:S05]  /*165f0*/  BSYNC B1 ;  /* 0x0000000000017941 */ /* 0x000fea0003800000 */
.L_x_494:
        /* <DEDUP_REMOVED lines=11> */
.L_x_497:
[----:B------:R-:W-:Y:S05]  /*166b0*/  BSYNC B1 ;  /* 0x0000000000017941 */ /* 0x000fea0003800000 */
.L_x_496:
        /* <DEDUP_REMOVED lines=11> */
.L_x_499:
[----:B------:R-:W-:Y:S05]  /*16770*/  BSYNC B1 ;  /* 0x0000000000017941 */ /* 0x000fea0003800000 */
.L_x_498:
        /* <DEDUP_REMOVED lines=11> */
.L_x_501:
[----:B------:R-:W-:Y:S05]  /*16830*/  BSYNC B1 ;  /* 0x0000000000017941 */ /* 0x000fea0003800000 */
.L_x_500:
        /* <DEDUP_REMOVED lines=11> */
.L_x_503:
[----:B------:R-:W-:Y:S05]  /*168f0*/  BSYNC B1 ;  /* 0x0000000000017941 */ /* 0x000fea0003800000 */
.L_x_502:
        /* <DEDUP_REMOVED lines=11> */
.L_x_505:
[----:B------:R-:W-:Y:S05]  /*169b0*/  BSYNC B1 ;  /* 0x0000000000017941 */ /* 0x000fea0003800000 */
.L_x_504:
        /* <DEDUP_REMOVED lines=11> */
.L_x_507:
[----:B------:R-:W-:Y:S05]  /*16a70*/  BSYNC B1 ;  /* 0x0000000000017941 */ /* 0x000fea0003800000 */
.L_x_506:
[----:B------:R-:W-:Y:S05]  /*16a80*/  @!P0 BRA `(.L_x_508) ;  /* 0x0000004000f48947 */ /* 0x000fea0003800000 */
[----:B-----5:R-:W-:Y:S01]  /*16a90*/  SHF.L.U32 R17, R17, 0x10, RZ ;  /* 0x0000001011117819 */ /* 0x020fe200000006ff */
[----:B------:R-:W-:-:S04]  /*16aa0*/  ULDC.64 UR4, c[0x0][0x208] ;  /* 0x0000820000047ab9 */ /* 0x000fc80000000a00 */
[----:B------:R-:W-:-:S04]  /*16ab0*/  FMUL R0, R17, R16 ;  /* 0x0000001011007220 */ /* 0x000fc80000400000 */
[----:B------:R-:W-:-:S05]  /*16ac0*/  FFMA R0, R31, R2, R0 ;  /* 0x000000021f007223 */ /* 0x000fca0000000000 */
[----:B------:R-:W-:-:S05]  /*16ad0*/  F2FP.BF16.F32.PACK_AB R0, RZ, R0 ;  /* 0x00000000ff00723e */ /* 0x000fca00000010ff */
[----:B------:R0:W-:Y:S01]  /*16ae0*/  STG.E.U16 desc[UR4][R20.64+0x1d2], R0 ;  /* 0x0001d20014007986 */ /* 0x0001e2000c101504 */
[----:B------:R-:W-:Y:S05]  /*16af0*/  BRA `(.L_x_508) ;  /* 0x0000004000d87947 */ /* 0x000fea0003800000 */
.L_x_33:
[----:B------:R-:W2:Y:S01]  /*16b00*/  LDL.LU R7, [R1+0x64] ;  /* 0x0000640001077983 */ /* 0x000ea20000300800 */
[----:B------:R-:W-:-:S03]  /*16b10*/  ULDC.64 UR4, c[0x0][0x5c0] ;  /* 0x0001700000047ab9 */ /* 0x000fc60000000a00 */
[----:B------:R-:W3:Y:S04]  /*16b20*/  LDL.LU R10, [R1+0x68] ;  /* 0x00006800010a7983 */ /* 0x000ee80000300800 */
[----:B------:R-:W4:Y:S04]  /*16b30*/  LDL.LU R6, [R1+0x60] ;  /* 0x0000600001067983 */ /* 0x000f280000300800 */
[----:B------:R-:W5:Y:S04]  /*16b40*/  LDL.LU R20, [R1+0x6c] ;  /* 0x00006c0001147983 */ /* 0x000f680000300800 */
[----:B------:R-:W5:Y:S04]  /*16b50*/  LDL.LU R19, [R1+0x70] ;  /* 0x0000700001137983 */ /* 0x000f680000300800 */
[----:B------:R-:W5:Y:S04]  /*16b60*/  LDL.LU R15, [R1+0x74] ;  /* 0x00007400010f7983 */ /* 0x000f680000300800 */
[----:B------:R-:W5:Y:S04]  /*16b70*/  LDL.LU R14, [R1+0x78] ;  /* 0x00007800010e7983 */ /* 0x000f680000300800 */
[----:B------:R-:W5:Y:S04]  /*16b80*/  LDL.LU R13, [R1+0x7c] ;  /* 0x00007c00010d7983 */ /* 0x000f680000300800 */
[----:B------:R-:W5:Y:S01]  /*16b90*/  LDL.LU R22, [R1+0x40] ;  /* 0x0000400001167983 */ /* 0x000f620000300800 */
[----:B-1----:R-:W-:-:S03]  /*16ba0*/  LEA R4, P2, R8, UR4, 0x1 ;  /* 0x0000000408047c11 */ /* 0x002fc6000f8408ff */
[----:B------:R-:W5:Y:S01]  /*16bb0*/  LDL.LU R21, [R1+0x44] ;  /* 0x0000440001157983 */ /* 0x000f620000300800 */
[----:B------:R-:W-:-:S03]  /*16bc0*/  LEA.HI.X R5, R8, UR5, R18, 0x1, P2 ;  /* 0x0000000508057c11 */ /* 0x000fc600090f0c12 */
[----:B------:R-:W5:Y:S01]  /*16bd0*/  LDL.LU R11, [R1+0x48] ;  /* 0x00004800010b7983 */ /* 0x000f620000300800 */
[----:B------:R-:W-:Y:S01]  /*16be0*/  ISETP.GT.AND P2, PT, R3, 0x1, PT ;  /* 0x000000010300780c */ /* 0x000fe20003f44270 */
[----:B------:R-:W-:Y:S01]  /*16bf0*/  ULDC.64 UR14, c[0x0][0x208] ;  /* 0x00008200000e7ab9 */ /* 0x000fe20000000a00 */
[----:B------:R-:W-:Y:S01]  /*16c00*/  USHF.L.U32 UR5, UR8, 0x4, URZ ;  /* 0x0000000408057899 */ /* 0x000fe2000800063f */
[----:B------:R-:W-:Y:S01]  /*16c10*/  ISETP.GT.AND P3, PT, R0, 0x8, P0 ;  /* 0x000000080000780c */ /* 0x000fe20000764270 */
[----:B------:R-:W-:Y:S01]  /*16c20*/  USHF.L.U64.HI UR4, UR8, 0x4, UR9 ;  /* 0x0000000408047899 */ /* 0x000fe20008010209 */
[-C--:B--2---:R-:W-:Y:S01]  /*16c30*/  FMUL R7, R7, R2.reuse ;  /* 0x0000000207077220 */ /* 0x084fe20000400000 */
[----:B---3--:R-:W-:-:S04]  /*16c40*/  FMUL R10, R10, R2 ;  /* 0x000000020a0a7220 */ /* 0x008fc80000400000 */
[----:B------:R-:W-:Y:S01]  /*16c50*/  F2FP.BF16.F32.PACK_AB R7, RZ, R7 ;  /* 0x00000007ff07723e */ /* 0x000fe200000010ff */
[----:B----4-:R-:W-:Y:S01]  /*16c60*/  FMUL R6, R6, R2 ;  /* 0x0000000206067220 */ /* 0x010fe20000400000 */
[----:B------:R-:W-:Y:S01]  /*16c70*/  F2FP.BF16.F32.PACK_AB R10, RZ, R10 ;  /* 0x0000000aff0a723e */ /* 0x000fe200000010ff */
[----:B-----5:R-:W-:-:S03]  /*16c80*/  FMUL R8, R20, R2 ;  /* 0x0000000214087220 */ /* 0x020fc60000400000 */
[----:B------:R-:W-:Y:S01]  /*16c90*/  F2FP.BF16.F32.PACK_AB R6, RZ, R6 ;  /* 0x00000006ff06723e */ /* 0x000fe200000010ff */
[----:B------:R-:W2:Y:S03]  /*16ca0*/  LDL.LU R20, [R1+0x4c] ;  /* 0x00004c0001147983 */ /* 0x000ea60000300800 */
[----:B------:R-:W-:Y:S02]  /*16cb0*/  PRMT R9, R6, 0x7610, R9 ;  /* 0x0000761006097816 */ /* 0x000fe40000000009 */
[----:B------:R-:W-:-:S03]  /*16cc0*/  F2FP.BF16.F32.PACK_AB R6, RZ, R8 ;  /* 0x00000008ff06723e */ /* 0x000fc600000010ff */
[----:B------:R1:W-:Y:S01]  /*16cd0*/  @P1 STG.E.U16 desc[UR14][R4.64], R9 ;  /* 0x0000000904001986 */ /* 0x0003e2000c10150e */
[----:B------:R-:W-:-:S13]  /*16ce0*/  ISETP.GT.AND P1, PT, R0, RZ, P2 ;  /* 0x000000ff0000720c */ /* 0x000fda0001724270 */
[----:B------:R3:W-:Y:S01]  /*16cf0*/  @P1 STG.E.U16 desc[UR14][R4.64+0x2], R7 ;  /* 0x0000020704001986 */ /* 0x0007e2000c10150e */
[----:B------:R-:W-:-:S04]  /*16d00*/  IADD3 R8, P1, R4, UR5, RZ ;  /* 0x0000000504087c10 */ /* 0x000fc8000ff3e0ff */
[----:B-1----:R-:W-:Y:S02]  /*16d10*/  IADD3.X R9, R5, UR4, RZ, P1, !PT ;  /* 0x0000000405097c10 */ /* 0x002fe40008ffe4ff */
[----:B------:R-:W-:-:S03]  /*16d20*/  ISETP.GT.AND P1, PT, R0, 0x8, P2 ;  /* 0x000000080000780c */ /* 0x000fc60001724270 */
[----:B------:R-:W-:Y:S01]  /*16d30*/  @P3 STG.E.U16 desc[UR14][R8.64], R10 ;  /* 0x0000000a08003986 */ /* 0x000fe2000c10150e */
[----:B------:R-:W-:Y:S01]  /*16d40*/  ISETP.GT.AND P3, PT, R3, 0x8, PT ;  /* 0x000000080300780c */ /* 0x000fe20003f64270 */
[----:B---3--:R-:W-:Y:S02]  /*16d50*/  FMUL R7, R19, R2 ;  /* 0x0000000213077220 */ /* 0x008fe40000400000 */
[----:B------:R-:W3:Y:S01]  /*16d60*/  LDL.LU R19, [R1+0x50] ;  /* 0x0000500001137983 */ /* 0x000ee20000300800 */
[----:B------:R-:W-:Y:S02]  /*16d70*/  ISETP.GT.AND P4, PT, R0, RZ, P3 ;  /* 0x000000ff0000720c */ /* 0x000fe40001f84270 */
[----:B------:R-:W-:-:S03]  /*16d80*/  F2FP.BF16.F32.PACK_AB R7, RZ, R7 ;  /* 0x00000007ff07723e */ /* 0x000fc600000010ff */
[----:B------:R1:W-:Y:S01]  /*16d90*/  @P1 STG.E.U16 desc[UR14][R8.64+0x2], R6 ;  /* 0x0000020608001986 */ /* 0x0003e2000c10150e */
[----:B------:R-:W-:-:S04]  /*16da0*/  ISETP.GT.AND P1, PT, R3, 0x9, PT ;  /* 0x000000090300780c */ /* 0x000fc80003f24270 */
[----:B------:R-:W-:-:S03]  /*16db0*/  ISETP.GT.AND P5, PT, R0, RZ, P1 ;  /* 0x000000ff0000720c */ /* 0x000fc60000fa4270 */
[----:B------:R4:W-:Y:S01]  /*16dc0*/  @P4 STG.E.U16 desc[UR14][R4.64+0x10], R7 ;  /* 0x0000100704004986 */ /* 0x0009e2000c10150e */
[----:B-1----:R-:W-:-:S03]  /*16dd0*/  FMUL R6, R15, R2 ;  /* 0x000000020f067220 */ /* 0x002fc60000400000 */
[----:B------:R-:W5:Y:S02]  /*16de0*/  LDL.LU R15, [R1+0x54] ;  /* 0x00005400010f7983 */ /* 0x000f640000300800 */
[----:B------:R-:W-:Y:S01]  /*16df0*/  F2FP.BF16.F32.PACK_AB R6, RZ, R6 ;  /* 0x00000006ff06723e */ /* 0x000fe200000010ff */
[-C--:B----4-:R-:W-:Y:S02]  /*16e00*/  FMUL R7, R14, R2.reuse ;  /* 0x000000020e077220 */ /* 0x090fe40000400000 */
[----:B------:R-:W4:Y:S04]  /*16e10*/  LDL.LU R14, [R1+0x58] ;  /* 0x00005800010e7983 */ /* 0x000f280000300800 */
[----:B------:R1:W-:Y:S02]  /*16e20*/  @P5 STG.E.U16 desc[UR14][R4.64+0x12], R6 ;  /* 0x0000120604005986 */ /* 0x0003e4000c10150e */
[----:B-1----:R-:W-:-:S02]  /*16e30*/  FMUL R6, R13, R2 ;  /* 0x000000020d067220 */ /* 0x002fc40000400000 */
[----:B------:R-:W4:Y:S01]  /*16e40*/  LDL.LU R13, [R1+0x5c] ;  /* 0x00005c00010d7983 */ /* 0x000f220000300800 */
[C---:B------:R-:W-:Y:S02]  /*16e50*/  ISETP.GT.AND P4, PT, R0.reuse, 0x8, P3 ;  /* 0x000000080000780c */ /* 0x040fe40001f84270 */
[----:B------:R-:W-:Y:S02]  /*16e60*/  ISETP.GT.AND P5, PT, R0, 0x8, P1 ;  /* 0x000000080000780c */ /* 0x000fe40000fa4270 */
[----:B------:R-:W-:Y:S02]  /*16e70*/  F2FP.BF16.F32.PACK_AB R7, RZ, R7 ;  /* 0x00000007ff07723e */ /* 0x000fe400000010ff */
[----:B------:R-:W-:Y:S01]  /*16e80*/  F2FP.BF16.F32.PACK_AB R6, RZ, R6 ;  /* 0x00000006ff06723e */ /* 0x000fe200000010ff */
[----:B------:R-:W-:Y:S01]  /*16e90*/  UIMAD UR7, UR9, 0xf0, URZ ;  /* 0x000000f0090778a4 */ /* 0x000fe2000f8e023f */
[----:B------:R-:W-:-:S05]  /*16ea0*/  FMUL R10, R22, R2 ;  /* 0x00000002160a7220 */ /* 0x000fca0000400000 */
[----:B------:R-:W-:Y:S01]  /*16eb0*/  @P4 STG.E.U16 desc[UR14][R8.64+0x10], R7 ;  /* 0x0000100708004986 */ /* 0x000fe2000c10150e */
[----:B------:R-:W-:-:S03]  /*16ec0*/  ISETP.GT.AND P4, PT, R0, 0x80, P0 ;  /* 0x000000800000780c */ /* 0x000fc60000784270 */
[----:B------:R1:W-:Y:S01]  /*16ed0*/  @P5 STG.E.U16 desc[UR14][R8.64+0x12], R6 ;  /* 0x0000120608005986 */ /* 0x0003e2000c10150e */
[----:B------:R-:W-:Y:S01]  /*16ee0*/  F2FP.BF16.F32.PACK_AB R10, RZ, R10 ;  /* 0x0000000aff0a723e */ /* 0x000fe200000010ff */
[----:B-1----:R-:W-:-:S04]  /*16ef0*/  IMAD.U32 R6, RZ, RZ, UR8 ;  /* 0x00000008ff067e24 */ /* 0x002fc8000f8e00ff */
[----:B------:R-:W-:-:S04]  /*16f00*/  IMAD.WIDE.U32 R6, R6, 0xf0, R8 ;  /* 0x000000f006067825 */ /* 0x000fc800078e0008 */
[----:B------:R-:W-:-:S05]  /*16f10*/  VIADD R7, R7, UR7 ;  /* 0x0000000707077c36 */ /* 0x000fca0008000000 */
[----:B------:R1:W-:Y:S01]  /*16f20*/  @P4 STG.E.U16 desc[UR14][R6.64], R10 ;  /* 0x0000000a06004986 */ /* 0x0003e2000c10150e */
[C---:B------:R-:W-:Y:S01]  /*16f30*/  ISETP.GT.AND P4, PT, R0.reuse, 0x80, P2 ;  /* 0x000000800000780c */ /* 0x040fe20001784270 */
[-C--:B------:R-:W-:Y:S01]  /*16f40*/  FMUL R11, R11, R2.reuse ;  /* 0x000000020b0b7220 */ /* 0x080fe20000400000 */
[----:B------:R-:W-:Y:S01]  /*16f50*/  ISETP.GT.AND P0, PT, R0, 0x88, P0 ;  /* 0x000000880000780c */ /* 0x000fe20000704270 */
[----:B-1----:R-:W-:-:S05]  /*16f60*/  FMUL R10, R21, R2 ;  /* 0x00000002150a7220 */ /* 0x002fca0000400000 */
[----:B------:R-:W-:Y:S02]  /*16f70*/  F2FP.BF16.F32.PACK_AB R10, RZ, R10 ;  /* 0x0000000aff0a723e */ /* 0x000fe400000010ff */
[----:B------:R-:W-:-:S03]  /*16f80*/  F2FP.BF16.F32.PACK_AB R11, RZ, R11 ;  /* 0x0000000bff0b723e */ /* 0x000fc600000010ff */
[----:B------:R1:W-:Y:S01]  /*16f90*/  @P4 STG.E.U16 desc[UR14][R6.64+0x2], R10 ;  /* 0x0000020a06004986 */ /* 0x0003e2000c10150e */
[----:B------:R-:W-:Y:S02]  /*16fa0*/  PRMT R12, R11, 0x7610, R12 ;  /* 0x000076100b0c7816 */ /* 0x000fe4000000000c */
[----:B------:R-:W-:Y:S02]  /*16fb0*/  ISETP.GT.AND P2, PT, R0, 0x88, P2 ;  /* 0x000000880000780c */ /* 0x000fe40001744270 */
[----:B-1----:R-:W-:-:S04]  /*16fc0*/  IADD3 R10, P4, R6, UR5, RZ ;  /* 0x00000005060a7c10 */ /* 0x002fc8000ff9e0ff */
[----:B------:R-:W-:-:S05]  /*16fd0*/  IADD3.X R11, R7, UR4, RZ, P4, !PT ;  /* 0x00000004070b7c10 */ /* 0x000fca000a7fe4ff */
[----:B------:R2:W-:Y:S01]  /*16fe0*/  @P0 STG.E.U16 desc[UR14][R10.64], R12 ;  /* 0x0000000c0a000986 */ /* 0x0005e2000c10150e */
[C---:B------:R-:W-:Y:S02]  /*16ff0*/  ISETP.GT.AND P0, PT, R0.reuse, 0x80, P3 ;  /* 0x000000800000780c */ /* 0x040fe40001f04270 */
[----:B------:R-:W-:Y:S01]  /*17000*/  ISETP.GT.AND P3, PT, R0, 0x88, P3 ;  /* 0x000000880000780c */ /* 0x000fe20001f64270 */
[----:B--2---:R-:W-:-:S05]  /*17010*/  FMUL R12, R20, R2 ;  /* 0x00000002140c7220 */ /* 0x004fca0000400000 */
[----:B------:R-:W-:-:S05]  /*17020*/  F2FP.BF16.F32.PACK_AB R12, RZ, R12 ;  /* 0x0000000cff0c723e */ /* 0x000fca00000010ff */
[----:B------:R3:W-:Y:S02]  /*17030*/  @P2 STG.E.U16 desc[UR14][R10.64+0x2], R12 ;  /* 0x0000020c0a002986 */ /* 0x0007e4000c10150e */
[----:B---3--:R-:W-:-:S05]  /*17040*/  FMUL R12, R19, R2 ;  /* 0x00000002130c7220 */ /* 0x008fca0000400000 */
[----:B------:R-:W-:-:S05]  /*17050*/  F2FP.BF16.F32.PACK_AB R12, RZ, R12 ;  /* 0x0000000cff0c723e */ /* 0x000fca00000010ff */
[----:B------:R5:W-:Y:S01]  /*17060*/  @P0 STG.E.U16 desc[UR14][R6.64+0x10], R12 ;  /* 0x0000100c06000986 */ /* 0x000be2000c10150e */
[----:B------:R-:W-:Y:S01]  /*17070*/  ISETP.GT.AND P0, PT, R0, 0x80, P1 ;  /* 0x000000800000780c */ /* 0x000fe20000f04270 */
[----:B-----5:R-:W-:-:S05]  /*17080*/  FMUL R12, R15, R2 ;  /* 0x000000020f0c7220 */ /* 0x020fca0000400000 */
[----:B------:R-:W-:-:S07]  /*17090*/  F2FP.BF16.F32.PACK_AB R12, RZ, R12 ;  /* 0x0000000cff0c723e */ /* 0x000fce00000010ff */
[----:B------:R4:W-:Y:S02]  /*170a0*/  @P0 STG.E.U16 desc[UR14][R6.64+0x12], R12 ;  /* 0x0000120c06000986 */ /* 0x0009e4000c10150e */
[----:B----4-:R-:W-:-:S05]  /*170b0*/  FMUL R6, R14, R2 ;  /* 0x000000020e067220 */ /* 0x010fca0000400000 */
[----:B------:R-:W-:Y:S01]  /*170c0*/  F2FP.BF16.F32.PACK_AB R6, RZ, R6 ;  /* 0x00000006ff06723e */ /* 0x000fe200000010ff */
[----:B------:R-:W-:-:S03]  /*170d0*/  @P3 IMAD.MOV.U32 R7, RZ, RZ, R11 ;  /* 0x000000ffff073224 */ /* 0x000fc600078e000b */
[----:B------:R-:W-:Y:S01]  /*170e0*/  PRMT R12, R6, 0x7610, R12 ;  /* 0x00007610060c7816 */ /* 0x000fe2000000000c */
[----:B------:R-:W-:Y:S01]  /*170f0*/  @P3 IMAD.MOV.U32 R6, RZ, RZ, R10 ;  /* 0x000000ffff063224 */ /* 0x000fe200078e000a */
[----:B------:R-:W-:-:S04]  /*17100*/  ISETP.GT.AND P1, PT, R0, 0x88, P1 ;  /* 0x000000880000780c */ /* 0x000fc80000f24270 */
[----:B------:R1:W-:Y:S04]  /*17110*/  @P3 STG.E.U16 desc[UR14][R6.64+0x10], R12 ;  /* 0x0000100c06003986 */ /* 0x0003e8000c10150e */
[----:B-1----:R-:W2:Y:S01]  /*17120*/  LDL.LU R7, [R1+0x20] ;  /* 0x0000200001077983 */ /* 0x002ea20000300800 */
[----:B------:R-:W-:-:S03]  /*17130*/  FMUL R6, R13, R2 ;  /* 0x000000020d067220 */ /* 0x000fc60000400000 */
[----:B------:R-:W3:Y:S04]  /*17140*/  LDL.LU R12, [R1+0x28] ;  /* 0x00002800010c7983 */ /* 0x000ee80000300800 */
[----:B------:R-:W4:Y:S04]  /*17150*/  LDL.LU R18, [R1+0x2c] ;  /* 0x00002c0001127983 */ /* 0x000f280000300800 */
[----:B0-----:R-:W5:Y:S04]  /*17160*/  LDL.LU R235, [R1+0x30] ;  /* 0x0000300001eb7983 */ /* 0x001f680000300800 */
[----:B------:R-:W5:Y:S04]  /*17170*/  LDL.LU R234, [R1+0x34] ;  /* 0x0000340001ea7983 */ /* 0x000f680000300800 */
[----:B------:R-:W5:Y:S01]  /*17180*/  LDL.LU R233, [R1+0x38] ;  /* 0x0000380001e97983 */ /* 0x000f620000300800 */
[----:B------:R-:W-:-:S03]  /*17190*/  F2FP.BF16.F32.PACK_AB R6, RZ, R6 ;  /* 0x00000006ff06723e */ /* 0x000fc600000010ff */
[----:B------:R-:W5:Y:S04]  /*171a0*/  LDL.LU R232, [R1+0x3c] ;  /* 0x00003c0001e87983 */ /* 0x000f680000300800 */
[----:B------:R-:W5:Y:S04]  /*171b0*/  LDL.LU R13, [R1] ;  /* 0x00000000010d7983 */ /* 0x000f680000300800 */
[----:B------:R-:W5:Y:S04]  /*171c0*/  LDL.LU R23, [R1+0x4] ;  /* 0x0000040001177983 */ /* 0x000f680000300800 */
[----:B------:R-:W5:Y:S04]  /*171d0*/  LDL.LU R22, [R1+0x8] ;  /* 0x0000080001167983 */ /* 0x000f680000300800 */
[----:B------:R-:W5:Y:S04]  /*171e0*/  LDL.LU R21, [R1+0xc] ;  /* 0x00000c0001157983 */ /* 0x000f680000300800 */
[----:B------:R-:W5:Y:S04]  /*171f0*/  LDL.LU R14, [R1+0x10] ;  /* 0x00001000010e7983 */ /* 0x000f680000300800 */
[----:B------:R-:W5:Y:S04]  /*17200*/  LDL.LU R15, [R1+0x14] ;  /* 0x00001400010f7983 */ /* 0x000f680000300800 */
[----:B------:R-:W5:Y:S04]  /*17210*/  LDL.LU R20, [R1+0x18] ;  /* 0x0000180001147983 */ /* 0x000f680000300800 */
[----:B------:R-:W5:Y:S04]  /*17220*/  LDL.LU R19, [R1+0x1c] ;  /* 0x00001c0001137983 */ /* 0x000f680000300800 */
[----:B------:R0:W-:Y:S04]  /*17230*/  @P1 STG.E.U16 desc[UR14][R10.64+0x12], R6 ;  /* 0x000012060a001986 */ /* 0x0001e8000c10150e */
[----:B0-----:R-:W3:Y:S01]  /*17240*/  LDL.LU R10, [R1+0x24] ;  /* 0x00002400010a7983 */ /* 0x001ee20000300800 */
[----:B------:R-:W-:-:S02]  /*17250*/  ISETP.GT.AND P2, PT, R3, 0x11, PT ;  /* 0x000000110300780c */ /* 0x000fc40003f44270 */
[----:B------:R-:W-:Y:S02]  /*17260*/  ISETP.GT.AND P3, PT, R3, 0x10, PT ;  /* 0x000000100300780c */ /* 0x000fe40003f64270 */
[C---:B------:R-:W-:Y:S02]  /*17270*/  ISETP.GT.AND P1, PT, R0.reuse, RZ, P2 ;  /* 0x000000ff0000720c */ /* 0x040fe40001724270 */
[C---:B------:R-:W-:Y:S02]  /*17280*/  ISETP.GT.AND P0, PT, R0.reuse, RZ, P3 ;  /* 0x000000ff0000720c */ /* 0x040fe40001f04270 */
[----:B------:R-:W-:Y:S01]  /*17290*/  ISETP.GT.AND P4, PT, R0, 0x8, P2 ;  /* 0x000000080000780c */ /* 0x000fe20001784270 */
[-C--:B------:R-:W-:Y:S01]  /*172a0*/  FMUL R224, R224, R2.reuse ;  /* 0x00000002e0e07220 */ /* 0x080fe20000400000 */
[-C--:B------:R-:W-:Y:S01]  /*172b0*/  FMUL R225, R225, R2.reuse ;  /* 0x00000002e1e17220 */ /* 0x080fe20000400000 */
[-C--:B------:R-:W-:Y:S01]  /*172c0*/  FMUL R227, R227, R2.reuse ;  /* 0x00000002e3e37220 */ /* 0x080fe20000400000 */
[----:B------:R-:W-:-:S02]  /*172d0*/  FMUL R226, R226, R2 ;  /* 0x00000002e2e27220 */ /* 0x000fc40000400000 */
[----:B------:R-:W-:Y:S02]  /*172e0*/  F2FP.BF16.F32.PACK_AB R224, RZ, R224 ;  /* 0x000000e0ffe0723e */ /* 0x000fe400000010ff */
[----:B------:R-:W-:Y:S02]  /*172f0*/  F2FP.BF16.F32.PACK_AB R225, RZ, R225 ;  /* 0x000000e1ffe1723e */ /* 0x000fe400000010ff */
[----:B------:R-:W-:Y:S02]  /*17300*/  F2FP.BF16.F32.PACK_AB R227, RZ, R227 ;  /* 0x000000e3ffe3723e */ /* 0x000fe400000010ff */
[----:B------:R-:W-:Y:S01]  /*17310*/  F2FP.BF16.F32.PACK_AB R226, RZ, R226 ;  /* 0x000000e2ffe2723e */ /* 0x000fe200000010ff */
[-C--:B------:R-:W-:Y:S01]  /*17320*/  FMUL R228, R228, R2.reuse ;  /* 0x00000002e4e47220 */ /* 0x080fe20000400000 */
[----:B------:R-:W-:-:S04]  /*17330*/  FMUL R229, R229, R2 ;  /* 0x00000002e5e57220 */ /* 0x000fc80000400000 */
[----:B------:R-:W-:Y:S02]  /*17340*/  F2FP.BF16.F32.PACK_AB R228, RZ, R228 ;  /* 0x000000e4ffe4723e */ /* 0x000fe400000010ff */
[----:B------:R-:W-:Y:S01]  /*17350*/  F2FP.BF16.F32.PACK_AB R229, RZ, R229 ;  /* 0x000000e5ffe5723e */ /* 0x000fe200000010ff */
[-C--:B------:R-:W-:Y:S01]  /*17360*/  FMUL R230, R230, R2.reuse ;  /* 0x00000002e6e67220 */ /* 0x080fe20000400000 */
[----:B------:R-:W-:-:S04]  /*17370*/  FMUL R231, R231, R2 ;  /* 0x00000002e7e77220 */ /* 0x000fc80000400000 */
[----:B------:R-:W-:Y:S02]  /*17380*/  F2FP.BF16.F32.PACK_AB R230, RZ, R230 ;  /* 0x000000e6ffe6723e */ /* 0x000fe400000010ff */
[----:B------:R-:W-:Y:S01]  /*17390*/  F2FP.BF16.F32.PACK_AB R231, RZ, R231 ;  /* 0x000000e7ffe7723e */ /* 0x000fe200000010ff */
[-C--:B------:R-:W-:Y:S01]  /*173a0*/  FMUL R216, R216, R2.reuse ;  /* 0x00000002d8d87220 */ /* 0x080fe20000400000 */
[-C--:B------:R-:W-:Y:S01]  /*173b0*/  FMUL R217, R217, R2.reuse ;  /* 0x00000002d9d97220 */ /* 0x080fe20000400000 */
[----:B------:R-:W-:-:S03]  /*173c0*/  FMUL R218, R218, R2 ;  /* 0x00000002dada7220 */ /* 0x000fc60000400000 */
[----:B------:R-:W-:Y:S02]  /*173d0*/  F2FP.BF16.F32.PACK_AB R216, RZ, R216 ;  /* 0x000000d8ffd8723e */ /* 0x000fe400000010ff */
[----:B------:R-:W-:Y:S02]  /*173e0*/  F2FP.BF16.F32.PACK_AB R217, RZ, R217 ;  /* 0x000000d9ffd9723e */ /* 0x000fe400000010ff */
[----:B------:R-:W-:Y:S01]  /*173f0*/  F2FP.BF16.F32.PACK_AB R218, RZ, R218 ;  /* 0x000000daffda723e */ /* 0x000fe200000010ff */
[-C--:B------:R-:W-:Y:S01]  /*17400*/  FMUL R219, R219, R2.reuse ;  /* 0x00000002dbdb7220 */ /* 0x080fe20000400000 */
[-C--:B------:R-:W-:Y:S01]  /*17410*/  FMUL R221, R221, R2.reuse ;  /* 0x00000002dddd7220 */ /* 0x080fe20000400000 */
[-C--:B------:R-:W-:Y:S01]  /*17420*/  FMUL R220, R220, R2.reuse ;  /* 0x00000002dcdc7220 */ /* 0x080fe20000400000 */
[-C--:B------:R-:W-:Y:S01]  /*17430*/  FMUL R222, R222, R2.reuse ;  /* 0x00000002dede7220 */ /* 0x080fe20000400000 */
[----:B------:R-:W-:Y:S01]  /*17440*/  FMUL R223, R223, R2 ;  /* 0x00000002dfdf7220 */ /* 0x000fe20000400000 */
[----:B------:R-:W-:-:S02]  /*17450*/  F2FP.BF16.F32.PACK_AB R219, RZ, R219 ;  /* 0x000000dbffdb723e */ /* 0x000fc400000010ff */
[----:B------:R-:W-:Y:S02]  /*17460*/  F2FP.BF16.F32.PACK_AB R221, RZ, R221 ;  /* 0x000000ddffdd723e */ /* 0x000fe400000010ff */
[----:B------:R-:W-:Y:S02]  /*17470*/  F2FP.BF16.F32.PACK_AB R220, RZ, R220 ;  /* 0x000000dcffdc723e */ /* 0x000fe400000010ff */
[----:B------:R-:W-:Y:S02]  /*17480*/  F2FP.BF16.F32.PACK_AB R222, RZ, R222 ;  /* 0x000000deffde723e */ /* 0x000fe400000010ff */
[----:B------:R-:W-:Y:S01]  /*17490*/  F2FP.BF16.F32.PACK_AB R223, RZ, R223 ;  /* 0x000000dfffdf723e */ /* 0x000fe200000010ff */
[----:B--2---:R-:W-:-:S05]  /*174a0*/  FMUL R7, R7, R2 ;  /* 0x0000000207077220 */ /* 0x004fca0000400000 */
[----:B------:R-:W-:-:S05]  /*174b0*/  F2FP.BF16.F32.PACK_AB R7, RZ, R7 ;  /* 0x00000007ff07723e */ /* 0x000fca00000010ff */
[----:B------:R4:W-:Y:S01]  /*174c0*/  @P0 STG.E.U16 desc[UR14][R4.64+0x20], R7 ;  /* 0x0000200704000986 */ /* 0x0009e2000c10150e */
[----:B------:R-:W-:-:S04]  /*174d0*/  ISETP.GT.AND P0, PT, R3, 0x18, PT ;  /* 0x000000180300780c */ /* 0x000fc80003f04270 */
[----:B------:R-:W-:Y:S01]  /*174e0*/  ISETP.GT.AND P5, PT, R0, RZ, P0 ;  /* 0x000000ff0000720c */ /* 0x000fe200007a4270 */
[----:B----4-:R-:W-:-:S05]  /*174f0*/  FMUL R7, R18, R2 ;  /* 0x0000000212077220 */ /* 0x010fca0000400000 */
[----:B------:R-:W-:Y:S01]  /*17500*/  F2FP.BF16.F32.PACK_AB R7, RZ, R7 ;  /* 0x00000007ff07723e */ /* 0x000fe200000010ff */
[----:B---3--:R-:W-:-:S05]  /*17510*/  FMUL R6, R10, R2 ;  /* 0x000000020a067220 */ /* 0x008fca0000400000 */
[----:B------:R-:W-:-:S05]  /*17520*/  F2FP.BF16.F32.PACK_AB R6, RZ, R6 ;  /* 0x00000006ff06723e */ /* 0x000fca00000010ff */
[----:B------:R0:W-:Y:S01]  /*17530*/  @P1 STG.E.U16 desc[UR14][R4.64+0x22], R6 ;  /* 0x0000220604001986 */ /* 0x0001e2000c10150e */
[----:B------:R-:W-:Y:S01]  /*17540*/  ISETP.GT.AND P1, PT, R0, 0x8, P3 ;  /* 0x000000080000780c */ /* 0x000fe20001f24270 */
[----:B0-----:R-:W-:-:S05]  /*17550*/  FMUL R6, R12, R2 ;  /* 0x000000020c067220 */ /* 0x001fca0000400000 */
[----:B------:R-:W-:Y:S01]  /*17560*/  F2FP.BF16.F32.PACK_AB R6, RZ, R6 ;  /* 0x00000006ff06723e */ /* 0x000fe200000010ff */
[----:B-----5:R-:W-:-:S03]  /*17570*/  FMUL R10, R235, R2 ;  /* 0x00000002eb0a7220 */ /* 0x020fc60000400000 */
[----:B------:R-:W-:Y:S01]  /*17580*/  PRMT R11, R6, 0x7610, R11 ;  /* 0x00007610060b7816 */ /* 0x000fe2000000000b */
[----:B------:R0:W-:Y:S01]  /*17590*/  @P4 STG.E.U16 desc[UR14][R8.64+0x22], R7 ;  /* 0x0000220708004986 */ /* 0x0001e2000c10150e */
[----:B------:R-:W-:-:S03]  /*175a0*/  F2FP.BF16.F32.PACK_AB R6, RZ, R10 ;  /* 0x0000000aff06723e */ /* 0x000fc600000010ff */
[----:B------:R-:W-:Y:S01]  /*175b0*/  @P1 STG.E.U16 desc[UR14][R8.64+0x20], R11 ;  /* 0x0000200b08001986 */ /* 0x000fe2000c10150e */
[----:B------:R-:W-:-:S04]  /*175c0*/  ISETP.GT.AND P1, PT, R3, 0x19, PT ;  /* 0x000000190300780c */ /* 0x000fc80003f24270 */
[----:B------:R-:W-:Y:S01]  /*175d0*/  ISETP.GT.AND P4, PT, R0, RZ, P1 ;  /* 0x000000ff0000720c */ /* 0x000fe20000f84270 */
[----:B------:R1:W-:Y:S01]  /*175e0*/  @P5 STG.E.U16 desc[UR14][R4.64+0x30], R6 ;  /* 0x0000300604005986 */ /* 0x0003e2000c10150e */
[----:B0-----:R-:W-:Y:S01]  /*175f0*/  FMUL R7, R234, R2 ;  /* 0x00000002ea077220 */ /* 0x001fe20000400000 */
[----:B------:R-:W-:-:S04]  /*17600*/  ISETP.GT.AND P5, PT, R0, 0x8, P0 ;  /* 0x000000080000780c */ /* 0x000fc800007a4270 */
[----:B------:R-:W-:Y:S01]  /*17610*/  F2FP.BF16.F32.PACK_AB R7, RZ, R7 ;  /* 0x00000007ff07723e */ /* 0x000fe200000010ff */
[----:B-1----:R-:W-:-:S05]  /*17620*/  FMUL R6, R233, R2 ;  /* 0x00000002e9067220 */ /* 0x002fca0000400000 */
[----:B------:R-:W-:Y:S01]  /*17630*/  @P4 STG.E.U16 desc[UR14][R4.64+0x32], R7 ;  /* 0x0000320704004986 */ /* 0x000fe2000c10150e */
[----:B------:R-:W-:Y:S02]  /*17640*/  F2FP.BF16.F32.PACK_AB R6, RZ, R6 ;  /* 0x00000006ff06723e */ /* 0x000fe400000010ff */
[----:B------:R-:W-:Y:S02]  /*17650*/  ISETP.GT.AND P4, PT, R0, 0x8, P1 ;  /* 0x000000080000780c */ /* 0x000fe40000f84270 */
[----:B------:R-:W-:Y:S01]  /*17660*/  PRMT R10, R6, 0x7610, R10 ;  /* 0x00007610060a7816 */ /* 0x000fe2000000000a */
[----:B------:R-:W-:-:S04]  /*17670*/  FMUL R6, R232, R2 ;  /* 0x00000002e8067220 */ /* 0x000fc80000400000 */
[----:B------:R0:W-:Y:S01]  /*17680*/  @P5 STG.E.U16 desc[UR14][R8.64+0x30], R10 ;  /* 0x0000300a08005986 */ /* 0x0001e2000c10150e */
[----:B------:R-:W-:Y:S01]  /*17690*/  ISETP.GT.AND P5, PT, R0, 0x80, P3 ;  /* 0x000000800000780c */ /* 0x000fe20001fa4270 */
[----:B------:R-:W-:Y:S01]  /*176a0*/  FMUL R13, R13, R2 ;  /* 0x000000020d0d7220 */ /* 0x000fe20000400000 */
[----:B------:R-:W-:Y:S01]  /*176b0*/  F2FP.BF16.F32.PACK_AB R6, RZ, R6 ;  /* 0x00000006ff06723e */ /* 0x000fe200000010ff */
[----:B0-----:R-:W-:-:S04]  /*176c0*/  IMAD.U32 R10, RZ, RZ, UR8 ;  /* 0x00000008ff0a7e24 */ /* 0x001fc8000f8e00ff */
[----:B------:R-:W-:Y:S01]  /*176d0*/  IMAD.WIDE.U32 R10, R10, 0xf0, R8 ;  /* 0x000000f00a0a7825 */ /* 0x000fe200078e0008 */
[----:B------:R0:W-:Y:S01]  /*176e0*/  @P4 STG.E.U16 desc[UR14][R8.64+0x32], R6 ;  /* 0x0000320608004986 */ /* 0x0001e2000c10150e */
[----:B------:R-:W-:Y:S02]  /*176f0*/  F2FP.BF16.F32.PACK_AB R13, RZ, R13 ;  /* 0x0000000dff0d723e */ /* 0x000fe400000010ff */
[----:B------:R-:W-:Y:S02]  /*17700*/  VIADD R7, R11, UR7 ;  /* 0x000000070b077c36 */ /* 0x000fe40008000000 */
[----:B------:R-:W-:Y:S01]  /*17710*/  FMUL R11, R23, R2 ;  /* 0x00000002170b7220 */ /* 0x000fe20000400000 */
[C---:B------:R-:W-:Y:S02]  /*17720*/  ISETP.GT.AND P4, PT, R0.reuse, 0x80, P2 ;  /* 0x000000800000780c */ /* 0x040fe40001784270 */
[----:B------:R-:W-:Y:S01]  /*17730*/  ISETP.GT.AND P3, PT, R0, 0x88, P3 ;  /* 0x000000880000780c */ /* 0x000fe20001f64270 */
[----:B0-----:R-:W-:-:S02]  /*17740*/  IMAD.MOV.U32 R6, RZ, RZ, R10 ;  /* 0x000000ffff067224 */ /* 0x001fc400078e000a */
[----:B------:R-:W-:Y:S01]  /*17750*/  FMUL R12, R22, R2 ;  /* 0x00000002160c7220 */ /* 0x000fe20000400000 */
[----:B------:R-:W-:Y:S02]  /*17760*/  F2FP.BF16.F32.PACK_AB R11, RZ, R11 ;  /* 0x0000000bff0b723e */ /* 0x000fe400000010ff */
[----:B------:R0:W-:Y:S01]  /*17770*/  @P5 STG.E.U16 desc[UR14][R6.64+0x20], R13 ;  /* 0x0000200d06005986 */ /* 0x0001e2000c10150e */
[----:B------:R-:W-:Y:S02]  /*17780*/  IADD3 R10, P5, R10, UR5, RZ ;  /* 0x000000050a0a7c10 */ /* 0x000fe4000ffbe0ff */
[----:B------:R-:W-:Y:S02]  /*17790*/  PRMT R17, R11, 0x7610, R17 ;  /* 0x000076100b117816 */ /* 0x000fe40000000011 */
[----:B------:R-:W-:Y:S02]  /*177a0*/  F2FP.BF16.F32.PACK_AB R12, RZ, R12 ;  /* 0x0000000cff0c723e */ /* 0x000fe400000010ff */
[----:B------:R-:W-:Y:S01]  /*177b0*/  IADD3.X R11, R7, UR4, RZ, P5, !PT ;  /* 0x00000004070b7c10 */ /* 0x000fe2000affe4ff */
[----:B------:R1:W-:Y:S01]  /*177c0*/  @P4 STG.E.U16 desc[UR14][R6.64+0x22], R17 ;  /* 0x0000221106004986 */ /* 0x0003e2000c10150e */
[----:B------:R-:W-:-:S03]  /*177d0*/  ISETP.GT.AND P2, PT, R0, 0x88, P2 ;  /* 0x000000880000780c */ /* 0x000fc60001744270 */
[----:B------:R1:W-:Y:S01]  /*177e0*/  @P3 STG.E.U16 desc[UR14][R10.64+0x20], R12 ;  /* 0x0000200c0a003986 */ /* 0x0003e2000c10150e */
[C---:B------:R-:W-:Y:S01]  /*177f0*/  ISETP.GT.AND P3, PT, R0.reuse, 0x80, P1 ;  /* 0x000000800000780c */ /* 0x040fe20000f64270 */
[-C--:B0-----:R-:W-:Y:S01]  /*17800*/  FMUL R13, R21, R2.reuse ;  /* 0x00000002150d7220 */ /* 0x081fe20000400000 */
[-C--:B------:R-:W-:Y:S01]  /*17810*/  FMUL R15, R15, R2.reuse ;  /* 0x000000020f0f7220 */ /* 0x080fe20000400000 */
[C---:B------:R-:W-:Y:S02]  /*17820*/  ISETP.GT.AND P4, PT, R0.reuse, 0x80, P0 ;  /* 0x000000800000780c */ /* 0x040fe40000784270 */
[----:B------:R-:W-:Y:S01]  /*17830*/  ISETP.GT.AND P0, PT, R0, 0x88, P0 ;  /* 0x000000880000780c */ /* 0x000fe20000704270 */
[-C--:B------:R-:W-:Y:S01]  /*17840*/  FMUL R14, R14, R2.reuse ;  /* 0x000000020e0e7220 */ /* 0x080fe20000400000 */
[----:B------:R-:W-:Y:S01]  /*17850*/  ISETP.GT.AND P1, PT, R0, 0x88, P1 ;  /* 0x000000880000780c */ /* 0x000fe20000f24270 */
[-C--:B------:R-:W-:Y:S01]  /*17860*/  FMUL R18, R20, R2.reuse ;  /* 0x0000000214127220 */ /* 0x080fe20000400000 */
[----:B------:R-:W-:Y:S01]  /*17870*/  F2FP.BF16.F32.PACK_AB R13, RZ, R13 ;  /* 0x0000000dff0d723e */ /* 0x000fe200000010ff */
[----:B------:R-:W-:Y:S01]  /*17880*/  FMUL R19, R19, R2 ;  /* 0x0000000213137220 */ /* 0x000fe20000400000 */
[----:B------:R-:W-:-:S02]  /*17890*/  F2FP.BF16.F32.PACK_AB R15, RZ, R15 ;  /* 0x0000000fff0f723e */ /* 0x000fc400000010ff */
[----:B------:R-:W-:Y:S01]  /*178a0*/  F2FP.BF16.F32.PACK_AB R14, RZ, R14 ;  /* 0x0000000eff0e723e */ /* 0x000fe200000010ff */
[----:B------:R1:W-:Y:S01]  /*178b0*/  @P2 STG.E.U16 desc[UR14][R10.64+0x22], R13 ;  /* 0x0000220d0a002986 */ /* 0x0003e2000c10150e */
[----:B------:R-:W-:Y:S02]  /*178c0*/  F2FP.BF16.F32.PACK_AB R18, RZ, R18 ;  /* 0x00000012ff12723e */ /* 0x000fe400000010ff */
[----:B------:R-:W-:Y:S01]  /*178d0*/  F2FP.BF16.F32.PACK_AB R19, RZ, R19 ;  /* 0x00000013ff13723e */ /* 0x000fe200000010ff */
[----:B------:R1:W-:Y:S01]  /*178e0*/  @P3 STG.E.U16 desc[UR14][R6.64+0x32], R15 ;  /* 0x0000320f06003986 */ /* 0x0003e2000c10150e */
[C---:B------:R-:W-:Y:S02]  /*178f0*/  ISETP.GT.AND P3, PT, R3.reuse, 0x20, PT ;  /* 0x000000200300780c */ /* 0x040fe40003f64270 */
[----:B------:R-:W-:Y:S01]  /*17900*/  ISETP.GT.AND P2, PT, R3, 0x21, PT ;  /* 0x000000210300780c */ /* 0x000fe20003f44270 */
[----:B------:R1:W-:Y:S03]  /*17910*/  @P4 STG.E.U16 desc[UR14][R6.64+0x30], R14 ;  /* 0x0000300e06004986 */ /* 0x0003e6000c10150e */
[C---:B------:R-:W-:Y:S01]  /*17920*/  ISETP.GT.AND P4, PT, R0.reuse, RZ, P2 ;  /* 0x000000ff0000720c */ /* 0x040fe20001784270 */
[----:B------:R1:W-:Y:S01]  /*17930*/  @P0 STG.E.U16 desc[UR14][R10.64+0x30], R18 ;  /* 0x000030120a000986 */ /* 0x0003e2000c10150e */
[----:B------:R-:W-:-:S03]  /*17940*/  ISETP.GT.AND P0, PT, R0, RZ, P3 ;  /* 0x000000ff0000720c */ /* 0x000fc60001f04270 */
[----:B------:R1:W-:Y:S01]  /*17950*/  @P1 STG.E.U16 desc[UR14][R10.64+0x32], R19 ;  /* 0x000032130a001986 */ /* 0x0003e2000c10150e */
[C---:B------:R-:W-:Y:S02]  /*17960*/  ISETP.GT.AND P1, PT, R0.reuse, 0x8, P2 ;  /* 0x000000080000780c */ /* 0x040fe40001724270 */
[----:B------:R-:W-:-:S05]  /*17970*/  ISETP.GT.AND P5, PT, R0, 0x8, P3 ;  /* 0x000000080000780c */ /* 0x000fca0001fa4270 */
[----:B------:R1:W-:Y:S04]  /*17980*/  @P4 STG.E.U16 desc[UR14][R4.64+0x42], R225 ;  /* 0x000042e104004986 */ /* 0x0003e8000c10150e */
[----:B------:R1:W-:Y:S01]  /*17990*/  @P0 STG.E.U16 desc[UR14][R4.64+0x40], R224 ;  /* 0x000040e004000986 */ /* 0x0003e2000c10150e */
[----:B------:R-:W-:-:S03]  /*179a0*/  ISETP.GT.AND P0, PT, R3, 0x28, PT ;  /* 0x000000280300780c */ /* 0x000fc60003f04270 */
[----:B------:R1:W-:Y:S01]  /*179b0*/  @P1 STG.E.U16 desc[UR14][R8.64+0x42], R227 ;  /* 0x000042e308001986 */ /* 0x0003e2000c10150e */
[----:B------:R-:W-:-:S03]  /*179c0*/  ISETP.GT.AND P1, PT, R3, 0x29, PT ;  /* 0x000000290300780c */ /* 0x000fc60003f24270 */
[----:B------:R1:W-:Y:S01]  /*179d0*/  @P5 STG.E.U16 desc[UR14][R8.64+0x40], R226 ;  /* 0x000040e208005986 */ /* 0x0003e2000c10150e */
[C---:B------:R-:W-:Y:S02]  /*179e0*/  ISETP.GT.AND P5, PT, R0.reuse, RZ, P0 ;  /* 0x000000ff0000720c */ /* 0x040fe400007a4270 */
[----:B------:R-:W-:-:S11]  /*179f0*/  ISETP.GT.AND P4, PT, R0, RZ, P1 ;  /* 0x000000ff0000720c */ /* 0x000fd60000f84270 */
[----:B------:R1:W-:Y:S01]  /*17a00*/  @P5 STG.E.U16 desc[UR14][R4.64+0x50], R228 ;  /* 0x000050e404005986 */ /* 0x0003e2000c10150e */
[----:B------:R-:W-:-:S03]  /*17a10*/  ISETP.GT.AND P5, PT, R0, 0x8, P0 ;  /* 0x000000080000780c */ /* 0x000fc600007a4270 */
[----:B------:R1:W-:Y:S01]  /*17a20*/  @P4 STG.E.U16 desc[UR14][R4.64+0x52], R229 ;  /* 0x000052e504004986 */ /* 0x0003e2000c10150e */
[----:B------:R-:W-:-:S09]  /*17a30*/  ISETP.GT.AND P4, PT, R0, 0x8, P1 ;  /* 0x000000080000780c */ /* 0x000fd20000f84270 */
[----:B------:R1:W-:Y:S01]  /*17a40*/  @P5 STG.E.U16 desc[UR14][R8.64+0x50], R230 ;  /* 0x000050e608005986 */ /* 0x0003e2000c10150e */
[----:B------:R-:W-:-:S03]  /*17a50*/  ISETP.GT.AND P5, PT, R0, 0x80, P3 ;  /* 0x000000800000780c */ /* 0x000fc60001fa4270 */
[----:B------:R1:W-:Y:S01]  /*17a60*/  @P4 STG.E.U16 desc[UR14][R8.64+0x52], R231 ;  /* 0x000052e708004986 */ /* 0x0003e2000c10150e */
[C---:B------:R-:W-:Y:S02]  /*17a70*/  ISETP.GT.AND P4, PT, R0.reuse, 0x80, P2 ;  /* 0x000000800000780c */ /* 0x040fe40001784270 */
[C---:B------:R-:W-:Y:S02]  /*17a80*/  ISETP.GT.AND P3, PT, R0.reuse, 0x88, P3 ;  /* 0x000000880000780c */ /* 0x040fe40001f64270 */
[----:B------:R-:W-:-:S05]  /*17a90*/  ISETP.GT.AND P2, PT, R0, 0x88, P2 ;  /* 0x000000880000780c */ /* 0x000fca0001744270 */
[----:B------:R1:W-:Y:S04]  /*17aa0*/  @P5 STG.E.U16 desc[UR14][R6.64+0x40], R216 ;  /* 0x000040d806005986 */ /* 0x0003e8000c10150e */
[----:B------:R1:W-:Y:S04]  /*17ab0*/  @P4 STG.E.U16 desc[UR14][R6.64+0x42], R217 ;  /* 0x000042d906004986 */ /* 0x0003e8000c10150e */
[----:B------:R1:W-:Y:S01]  /*17ac0*/  @P3 STG.E.U16 desc[UR14][R10.64+0x40], R218 ;  /* 0x000040da0a003986 */ /* 0x0003e2000c10150e */
[C---:B------:R-:W-:Y:S02]  /*17ad0*/  ISETP.GT.AND P3, PT, R0.reuse, 0x80, P1 ;  /* 0x000000800000780c */ /* 0x040fe40000f64270 */
[----:B------:R-:W-:-:S02]  /*17ae0*/  ISETP.GT.AND P4, PT, R0, 0x80, P0 ;  /* 0x000000800000780c */ /* 0x000fc40000784270 */
[C---:B------:R-:W-:Y:S02]  /*17af0*/  ISETP.GT.AND P0, PT, R0.reuse, 0x88, P0 ;  /* 0x000000880000780c */ /* 0x040fe40000704270 */
[----:B------:R-:W-:Y:S01]  /*17b00*/  ISETP.GT.AND P1, PT, R0, 0x88, P1 ;  /* 0x000000880000780c */ /* 0x000fe20000f24270 */
[----:B------:R1:W-:Y:S01]  /*17b10*/  @P2 STG.E.U16 desc[UR14][R10.64+0x42], R219 ;  /* 0x000042db0a002986 */ /* 0x0003e2000c10150e */
[----:B------:R-:W-:-:S05]  /*17b20*/  ISETP.GT.AND P2, PT, R3, 0x31, PT ;  /* 0x000000310300780c */ /* 0x000fca0003f44270 */
[----:B------:R1:W-:Y:S01]  /*17b30*/  @P3 STG.E.U16 desc[UR14][R6.64+0x52], R221 ;  /* 0x000052dd06003986 */ /* 0x0003e2000c10150e */
[----:B------:R-:W-:-:S03]  /*17b40*/  ISETP.GT.AND P3, PT, R3, 0x30, PT ;  /* 0x000000300300780c */ /* 0x000fc60003f64270 */
[----:B------:R1:W-:Y:S01]  /*17b50*/  @P4 STG.E.U16 desc[UR14][R6.64+0x50], R220 ;  /* 0x000050dc06004986 */ /* 0x0003e2000c10150e */
[----:B------:R-:W-:-:S03]  /*17b60*/  ISETP.GT.AND P4, PT, R0, RZ, P2 ;  /* 0x000000ff0000720c */ /* 0x000fc60001784270 */
[----:B------:R1:W-:Y:S01]  /*17b70*/  @P0 STG.E.U16 desc[UR14][R10.64+0x50], R222 ;  /* 0x000050de0a000986 */ /* 0x0003e2000c10150e */
[----:B------:R-:W-:-:S03]  /*17b80*/  ISETP.GT.AND P0, PT, R0, RZ, P3 ;  /* 0x000000ff0000720c */ /* 0x000fc60001f04270 */
[----:B------:R1:W-:Y:S01]  /*17b90*/  @P1 STG.E.U16 desc[UR14][R10.64+0x52], R223 ;  /* 0x000052df0a001986 */ /* 0x0003e2000c10150e */
[----:B------:R-:W-:Y:S01]  /*17ba0*/  ISETP.GT.AND P1, PT, R0, 0x8, P2 ;  /* 0x000000080000780c */ /* 0x000fe20001724270 */
[-C--:B------:R-:W-:Y:S01]  /*17bb0*/  FMUL R208, R208, R2.reuse ;  /* 0x00000002d0d07220 */ /* 0x080fe20000400000 */
[-C--:B------:R-:W-:Y:S01]  /*17bc0*/  FMUL R209, R209, R2.reuse ;  /* 0x00000002d1d17220 */ /* 0x080fe20000400000 */
[-C--:B------:R-:W-:Y:S01]  /*17bd0*/  FMUL R211, R211, R2.reuse ;  /* 0x00000002d3d37220 */ /* 0x080fe20000400000 */
[----:B------:R-:W-:Y:S01]  /*17be0*/  ISETP.GT.AND P5, PT, R0, 0x8, P3 ;  /* 0x000000080000780c */ /* 0x000fe20001fa4270 */
[----:B------:R-:W-:Y:S01]  /*17bf0*/  FMUL R210, R210, R2 ;  /* 0x00000002d2d27220 */ /* 0x000fe20000400000 */
[----:B------:R-:W-:Y:S02]  /*17c00*/  F2FP.BF16.F32.PACK_AB R208, RZ, R208 ;  /* 0x000000d0ffd0723e */ /* 0x000fe400000010ff */
[----:B------:R-:W-:Y:S02]  /*17c10*/  F2FP.BF16.F32.PACK_AB R209, RZ, R209 ;  /* 0x000000d1ffd1723e */ /* 0x000fe400000010ff */
[----:B------:R-:W-:Y:S01]  /*17c20*/  F2FP.BF16.F32.PACK_AB R211, RZ, R211 ;  /* 0x000000d3ffd3723e */ /* 0x000fe200000010ff */
[----:B------:R1:W-:Y:S01]  /*17c30*/  @P0 STG.E.U16 desc[UR14][R4.64+0x60], R208 ;  /* 0x000060d004000986 */ /* 0x0003e2000c10150e */
[----:B------:R-:W-:-:S03]  /*17c40*/  F2FP.BF16.F32.PACK_AB R210, RZ, R210 ;  /* 0x000000d2ffd2723e */ /* 0x000fc600000010ff */
[----:B------:R1:W-:Y:S01]  /*17c50*/  @P4 STG.E.U16 desc[UR14][R4.64+0x62], R209 ;  /* 0x000062d104004986 */ /* 0x0003e2000c10150e */
[----:B------:R-:W-:-:S03]  /*17c60*/  ISETP.GT.AND P0, PT, R3, 0x38, PT ;  /* 0x000000380300780c */ /* 0x000fc60003f04270 */
[----:B------:R1:W-:Y:S01]  /*17c70*/  @P1 STG.E.U16 desc[UR14][R8.64+0x62], R211 ;  /* 0x000062d308001986 */ /* 0x0003e2000c10150e */
[----:B------:R-:W-:-:S03]  /*17c80*/  ISETP.GT.AND P1, PT, R3, 0x39, PT ;  /* 0x000000390300780c */ /* 0x000fc60003f24270 */
[----:B------:R1:W-:Y:S01]  /*17c90*/  @P5 STG.E.U16 desc[UR14][R8.64+0x60], R210 ;  /* 0x000060d208005986 */ /* 0x0003e2000c10150e */
[C---:B------:R-:W-:Y:S02]  /*17ca0*/  ISETP.GT.AND P5, PT, R0.reuse, RZ, P0 ;  /* 0x000000ff0000720c */ /* 0x040fe400007a4270 */
[----:B------:R-:W-:Y:S01]  /*17cb0*/  ISETP.GT.AND P4, PT, R0, RZ, P1 ;  /* 0x000000ff0000720c */ /* 0x000fe20000f84270 */
[-C--:B------:R-:W-:Y:S01]  /*17cc0*/  FMUL R212, R212, R2.reuse ;  /* 0x00000002d4d47220 */ /* 0x080fe20000400000 */
[----:B------:R-:W-:-:S04]  /*17cd0*/  FMUL R213, R213, R2 ;  /* 0x00000002d5d57220 */ /* 0x000fc80000400000 */
[----:B------:R-:W-:Y:S02]  /*17ce0*/  F2FP.BF16.F32.PACK_AB R212, RZ, R212 ;  /* 0x000000d4ffd4723e */ /* 0x000fe400000010ff */
[----:B------:R-:W-:-:S03]  /*17cf0*/  F2FP.BF16.F32.PACK_AB R213, RZ, R213 ;  /* 0x000000d5ffd5723e */ /* 0x000fc600000010ff */
[----:B------:R1:W-:Y:S01]  /*17d00*/  @P5 STG.E.U16 desc[UR14][R4.64+0x70], R212 ;  /* 0x000070d404005986 */ /* 0x0003e2000c10150e */
[----:B------:R-:W-:-:S03]  /*17d10*/  ISETP.GT.AND P5, PT, R0, 0x8, P0 ;  /* 0x000000080000780c */ /* 0x000fc600007a4270 */
[----:B------:R1:W-:Y:S01]  /*17d20*/  @P4 STG.E.U16 desc[UR14][R4.64+0x72], R213 ;  /* 0x000072d504004986 */ /* 0x0003e2000c10150e */
[----:B------:R-:W-:Y:S01]  /*17d30*/  ISETP.GT.AND P4, PT, R0, 0x8, P1 ;  /* 0x000000080000780c */ /* 0x000fe20000f84270 */
[-C--:B------:R-:W-:Y:S01]  /*17d40*/  FMUL R214, R214, R2.reuse ;  /* 0x00000002d6d67220 */ /* 0x080fe20000400000 */
[----:B------:R-:W-:-:S04]  /*17d50*/  FMUL R215, R215, R2 ;  /* 0x00000002d7d77220 */ /* 0x000fc80000400000 */
[----:B------:R-:W-:Y:S02]  /*17d60*/  F2FP.BF16.F32.PACK_AB R214, RZ, R214 ;  /* 0x000000d6ffd6723e */ /* 0x000fe400000010ff */
[----:B------:R-:W-:-:S03]  /*17d70*/  F2FP.BF16.F32.PACK_AB R215, RZ, R215 ;  /* 0x000000d7ffd7723e */ /* 0x000fc600000010ff */
[----:B------:R1:W-:Y:S01]  /*17d80*/  @P5 STG.E.U16 desc[UR14][R8.64+0x70], R214 ;  /* 0x000070d608005986 */ /* 0x0003e2000c10150e */
[----:B------:R-:W-:-:S03]  /*17d90*/  ISETP.GT.AND P5, PT, R0, 0x80, P3 ;  /* 0x000000800000780c */ /* 0x000fc60001fa4270 */
[----:B------:R1:W-:Y:S01]  /*17da0*/  @P4 STG.E.U16 desc[UR14][R8.64+0x72], R215 ;  /* 0x000072d708004986 */ /* 0x0003e2000c10150e */
[C---:B------:R-:W-:Y:S02]  /*17db0*/  ISETP.GT.AND P4, PT, R0.reuse, 0x80, P2 ;  /* 0x000000800000780c */ /* 0x040fe40001784270 */
[----:B------:R-:W-:Y:S01]  /*17dc0*/  ISETP.GT.AND P3, PT, R0, 0x88, P3 ;  /* 0x000000880000780c */ /* 0x000fe20001f64270 */
[-C--:B------:R-:W-:Y:S01]  /*17dd0*/  FMUL R200, R200, R2.reuse ;  /* 0x00000002c8c87220 */ /* 0x080fe20000400000 */
[-C--:B------:R-:W-:Y:S01]  /*17de0*/  FMUL R201, R201, R2.reuse ;  /* 0x00000002c9c97220 */ /* 0x080fe20000400000 */
[----:B------:R-:W-:-:S03]  /*17df0*/  FMUL R202, R202, R2 ;  /* 0x00000002caca7220 */ /* 0x000fc60000400000 */
[----:B------:R-:W-:Y:S02]  /*17e00*/  F2FP.BF16.F32.PACK_AB R200, RZ, R200 ;  /* 0x000000c8ffc8723e */ /* 0x000fe400000010ff */
[----:B------:R-:W-:Y:S02]  /*17e10*/  F2FP.BF16.F32.PACK_AB R201, RZ, R201 ;  /* 0x000000c9ffc9723e */ /* 0x000fe400000010ff */
[----:B------:R-:W-:Y:S01]  /*17e20*/  F2FP.BF16.F32.PACK_AB R202, RZ, R202 ;  /* 0x000000caffca723e */ /* 0x000fe200000010ff */
[----:B------:R1:W-:Y:S01]  /*17e30*/  @P5 STG.E.U16 desc[UR14][R6.64+0x60], R200 ;  /* 0x000060c806005986 */ /* 0x0003e2000c10150e */
[----:B------:R-:W-:-:S03]  /*17e40*/  ISETP.GT.AND P2, PT, R0, 0x88, P2 ;  /* 0x000000880000780c */ /* 0x000fc60001744270 */
[----:B------:R1:W-:Y:S01]  /*17e50*/  @P4 STG.E.U16 desc[UR14][R6.64+0x62], R201 ;  /* 0x000062c906004986 */ /* 0x0003e2000c10150e */
[----:B------:R-:W-:-:S03]  /*17e60*/  FMUL R203, R203, R2 ;  /* 0x00000002cbcb7220 */ /* 0x000fc60000400000 */
[----:B------:R1:W-:Y:S01]  /*17e70*/  @P3 STG.E.U16 desc[UR14][R10.64+0x60], R202 ;  /* 0x000060ca0a003986 */ /* 0x0003e2000c10150e */
[C---:B------:R-:W-:Y:S01]  /*17e80*/  ISETP.GT.AND P3, PT, R0.reuse, 0x80, P1 ;  /* 0x000000800000780c */ /* 0x040fe20000f64270 */
        /* <DEDUP_REMOVED lines=643> */
[----:B------:R-:W-:-:S02]  /*1a6c0*/  F2FP.BF16.F32.PACK_AB R51, RZ, R51 ;  /* 0x00000033ff33723e */ /* 0x000fc400000010ff */
[C---:B------:R-:W-:Y:S01]  /*1a6d0*/  ISETP.GT.AND P0, PT, R3.reuse, 0xd8, PT ;  /* 0x000000d80300780c */ /* 0x040fe20003f04270 */
[----:B------:R1:W-:Y:S04]  /*1a6e0*/  @P4 STG.E.U16 desc[UR14][R4.64+0x1a2], R49 ;  /* 0x0001a23104004986 */ /* 0x0003e8000c10150e */
[----:B------:R1:W-:Y:S01]  /*1a6f0*/  @P1 STG.E.U16 desc[UR14][R8.64+0x1a0], R50 ;  /* 0x0001a03208001986 */ /* 0x0003e2000c10150e */
[----:B------:R-:W-:Y:S02]  /*1a700*/  ISETP.GT.AND P1, PT, R3, 0xd9, PT ;  /* 0x000000d90300780c */ /* 0x000fe40003f24270 */
[C---:B------:R-:W-:Y:S01]  /*1a710*/  ISETP.GT.AND P4, PT, R0.reuse, RZ, P0 ;  /* 0x000000ff0000720c */ /* 0x040fe20000784270 */
[----:B------:R1:W-:Y:S01]  /*1a720*/  @P5 STG.E.U16 desc[UR14][R8.64+0x1a2], R51 ;  /* 0x0001a23308005986 */ /* 0x0003e2000c10150e */
        /* <DEDUP_REMOVED lines=32> */
[C---:B------:R-:W-:Y:S02]  /*1a930*/  ISETP.GT.AND P0, PT, R0.reuse, 0x88, P0 ;  /* 0x000000880000780c */ /* 0x040fe40000704270 */
[----:B------:R-:W-:Y:S01]  /*1a940*/  ISETP.GT.AND P1, PT, R0, 0x88, P1 ;  /* 0x000000880000780c */ /* 0x000fe20000f24270 */
[-C--:B------:R-:W-:Y:S01]  /*1a950*/  FMUL R44, R44, R2.reuse ;  /* 0x000000022c2c7220 */ /* 0x080fe20000400000 */
[-C--:B------:R-:W-:Y:S01]  /*1a960*/  FMUL R46, R46, R2.reuse ;  /* 0x000000022e2e7220 */ /* 0x080fe20000400000 */
[----:B------:R-:W-:Y:S01]  /*1a970*/  FMUL R47, R47, R2 ;  /* 0x000000022f2f7220 */ /* 0x000fe20000400000 */
[----:B------:R-:W-:-:S02]  /*1a980*/  F2FP.BF16.F32.PACK_AB R43, RZ, R43 ;  /* 0x0000002bff2b723e */ /* 0x000fc400000010ff */
[----:B------:R-:W-:Y:S02]  /*1a990*/  F2FP.BF16.F32.PACK_AB R45, RZ, R45 ;  /* 0x0000002dff2d723e */ /* 0x000fe400000010ff */
[----:B------:R-:W-:Y:S01]  /*1a9a0*/  F2FP.BF16.F32.PACK_AB R44, RZ, R44 ;  /* 0x0000002cff2c723e */ /* 0x000fe200000010ff */
[----:B------:R1:W-:Y:S01]  /*1a9b0*/  @P2 STG.E.U16 desc[UR14][R10.64+0x1a2], R43 ;  /* 0x0001a22b0a002986 */ /* 0x0003e2000c10150e */
[----:B------:R-:W-:Y:S02]  /*1a9c0*/  F2FP.BF16.F32.PACK_AB R46, RZ, R46 ;  /* 0x0000002eff2e723e */ /* 0x000fe400000010ff */
[----:B------:R-:W-:Y:S01]  /*1a9d0*/  F2FP.BF16.F32.PACK_AB R47, RZ, R47 ;  /* 0x0000002fff2f723e */ /* 0x000fe200000010ff */
[----:B------:R1:W-:Y:S01]  /*1a9e0*/  @P3 STG.E.U16 desc[UR14][R6.64+0x1b2], R45 ;  /* 0x0001b22d06003986 */ /* 0x0003e2000c10150e */
[C---:B------:R-:W-:Y:S02]  /*1a9f0*/  ISETP.GT.AND P2, PT, R3.reuse, 0xe0, PT ;  /* 0x000000e00300780c */ /* 0x040fe40003f44270 */
[----:B------:R-:W-:Y:S01]  /*1aa00*/  ISETP.GT.AND P3, PT, R3, 0xe1, PT ;  /* 0x000000e10300780c */ /* 0x000fe20003f64270 */
[----:B------:R1:W-:Y:S04]  /*1aa10*/  @P4 STG.E.U16 desc[UR14][R6.64+0x1b0], R44 ;  /* 0x0001b02c06004986 */ /* 0x0003e8000c10150e */
[----:B------:R1:W-:Y:S01]  /*1aa20*/  @P0 STG.E.U16 desc[UR14][R10.64+0x1b0], R46 ;  /* 0x0001b02e0a000986 */ /* 0x0003e2000c10150e */
[----:B------:R-:W-:-:S03]  /*1aa30*/  ISETP.GT.AND P0, PT, R0, RZ, P2 ;  /* 0x000000ff0000720c */ /* 0x000fc60001704270 */
[----:B------:R1:W-:Y:S01]  /*1aa40*/  @P1 STG.E.U16 desc[UR14][R10.64+0x1b2], R47 ;  /* 0x0001b22f0a001986 */ /* 0x0003e2000c10150e */
[----:B------:R-:W-:Y:S01]  /*1aa50*/  ISETP.GT.AND P1, PT, R0, RZ, P3 ;  /* 0x000000ff0000720c */ /* 0x000fe20001f24270 */
[-C--:B------:R-:W-:Y:S01]  /*1aa60*/  FMUL R32, R32, R2.reuse ;  /* 0x0000000220207220 */ /* 0x080fe20000400000 */
[-C--:B------:R-:W-:Y:S01]  /*1aa70*/  FMUL R33, R33, R2.reuse ;  /* 0x0000000221217220 */ /* 0x080fe20000400000 */
[C---:B------:R-:W-:Y:S02]  /*1aa80*/  ISETP.GT.AND P4, PT, R0.reuse, 0x8, P2 ;  /* 0x000000080000780c */ /* 0x040fe40001784270 */
[----:B------:R-:W-:Y:S01]  /*1aa90*/  ISETP.GT.AND P5, PT, R0, 0x8, P3 ;  /* 0x000000080000780c */ /* 0x000fe20001fa4270 */
[-C--:B------:R-:W-:Y:S01]  /*1aaa0*/  FMUL R34, R34, R2.reuse ;  /* 0x0000000222227220 */ /* 0x080fe20000400000 */
[----:B------:R-:W-:Y:S01]  /*1aab0*/  FMUL R35, R35, R2 ;  /* 0x0000000223237220 */ /* 0x000fe20000400000 */
[----:B------:R-:W-:Y:S02]  /*1aac0*/  F2FP.BF16.F32.PACK_AB R32, RZ, R32 ;  /* 0x00000020ff20723e */ /* 0x000fe400000010ff */
[----:B------:R-:W-:-:S02]  /*1aad0*/  F2FP.BF16.F32.PACK_AB R33, RZ, R33 ;  /* 0x00000021ff21723e */ /* 0x000fc400000010ff */
[----:B------:R-:W-:Y:S01]  /*1aae0*/  F2FP.BF16.F32.PACK_AB R34, RZ, R34 ;  /* 0x00000022ff22723e */ /* 0x000fe200000010ff */
[----:B------:R1:W-:Y:S01]  /*1aaf0*/  @P0 STG.E.U16 desc[UR14][R4.64+0x1c0], R32 ;  /* 0x0001c02004000986 */ /* 0x0003e2000c10150e */
[----:B------:R-:W-:Y:S02]  /*1ab00*/  F2FP.BF16.F32.PACK_AB R35, RZ, R35 ;  /* 0x00000023ff23723e */ /* 0x000fe400000010ff */
[C---:B------:R-:W-:Y:S01]  /*1ab10*/  ISETP.GT.AND P0, PT, R3.reuse, 0xe9, PT ;  /* 0x000000e90300780c */ /* 0x040fe20003f04270 */
[----:B------:R1:W-:Y:S01]  /*1ab20*/  @P1 STG.E.U16 desc[UR14][R4.64+0x1c2], R33 ;  /* 0x0001c22104001986 */ /* 0x0003e2000c10150e */
[----:B------:R-:W-:-:S03]  /*1ab30*/  ISETP.GT.AND P1, PT, R3, 0xe8, PT ;  /* 0x000000e80300780c */ /* 0x000fc60003f24270 */
[----:B------:R1:W-:Y:S01]  /*1ab40*/  @P4 STG.E.U16 desc[UR14][R8.64+0x1c0], R34 ;  /* 0x0001c02208004986 */ /* 0x0003e2000c10150e */
[----:B------:R-:W-:-:S03]  /*1ab50*/  ISETP.GT.AND P4, PT, R0, RZ, P0 ;  /* 0x000000ff0000720c */ /* 0x000fc60000784270 */
[----:B------:R1:W-:Y:S01]  /*1ab60*/  @P5 STG.E.U16 desc[UR14][R8.64+0x1c2], R35 ;  /* 0x0001c22308005986 */ /* 0x0003e2000c10150e */
[----:B------:R-:W-:Y:S01]  /*1ab70*/  ISETP.GT.AND P5, PT, R0, RZ, P1 ;  /* 0x000000ff0000720c */ /* 0x000fe20000fa4270 */
[-C--:B------:R-:W-:Y:S01]  /*1ab80*/  FMUL R36, R36, R2.reuse ;  /* 0x0000000224247220 */ /* 0x080fe20000400000 */
[----:B------:R-:W-:-:S04]  /*1ab90*/  FMUL R37, R37, R2 ;  /* 0x0000000225257220 */ /* 0x000fc80000400000 */
[----:B------:R-:W-:Y:S02]  /*1aba0*/  F2FP.BF16.F32.PACK_AB R36, RZ, R36 ;  /* 0x00000024ff24723e */ /* 0x000fe400000010ff */
[----:B------:R-:W-:Y:S01]  /*1abb0*/  F2FP.BF16.F32.PACK_AB R37, RZ, R37 ;  /* 0x00000025ff25723e */ /* 0x000fe200000010ff */
[----:B------:R-:W-:-:S04]  /*1abc0*/  FMUL R38, R38, R2 ;  /* 0x0000000226267220 */ /* 0x000fc80000400000 */
[----:B------:R1:W-:Y:S01]  /*1abd0*/  @P5 STG.E.U16 desc[UR14][R4.64+0x1d0], R36 ;  /* 0x0001d02404005986 */ /* 0x0003e2000c10150e */
[----:B------:R-:W-:-:S03]  /*1abe0*/  ISETP.GT.AND P5, PT, R0, 0x8, P1 ;  /* 0x000000080000780c */ /* 0x000fc60000fa4270 */
[----:B------:R1:W-:Y:S01]  /*1abf0*/  @P4 STG.E.U16 desc[UR14][R4.64+0x1d2], R37 ;  /* 0x0001d22504004986 */ /* 0x0003e2000c10150e */
[----:B------:R-:W-:Y:S01]  /*1ac00*/  ISETP.GT.AND P4, PT, R0, 0x8, P0 ;  /* 0x000000080000780c */ /* 0x000fe20000784270 */
[----:B------:R-:W-:Y:S01]  /*1ac10*/  FMUL R39, R39, R2 ;  /* 0x0000000227277220 */ /* 0x000fe20000400000 */
[----:B------:R-:W-:-:S04]  /*1ac20*/  F2FP.BF16.F32.PACK_AB R38, RZ, R38 ;  /* 0x00000026ff26723e */ /* 0x000fc800000010ff */
        /* <DEDUP_REMOVED lines=8> */
[----:B------:R-:W-:Y:S02]  /*1acb0*/  F2FP.BF16.F32.PACK_AB R25, RZ, R25 ;  /* 0x00000019ff19723e */ /* 0x000fe400000010ff */
[C---:B------:R-:W-:Y:S02]  /*1acc0*/  ISETP.GT.AND P2, PT, R0.reuse, 0x88, P2 ;  /* 0x000000880000780c */ /* 0x040fe40001744270 */
[C---:B------:R-:W-:Y:S01]  /*1acd0*/  ISETP.GT.AND P3, PT, R0.reuse, 0x88, P3 ;  /* 0x000000880000780c */ /* 0x040fe20001f64270 */
[----:B------:R1:W-:Y:S01]  /*1ace0*/  @P4 STG.E.U16 desc[UR14][R6.64+0x1c0], R24 ;  /* 0x0001c01806004986 */ /* 0x0003e2000c10150e */
[----:B------:R-:W-:-:S03]  /*1acf0*/  ISETP.GT.AND P4, PT, R0, 0x80, P0 ;  /* 0x000000800000780c */ /* 0x000fc60000784270 */
[----:B------:R1:W-:Y:S01]  /*1ad00*/  @P5 STG.E.U16 desc[UR14][R6.64+0x1c2], R25 ;  /* 0x0001c21906005986 */ /* 0x0003e2000c10150e */
[----:B------:R-:W-:Y:S01]  /*1ad10*/  ISETP.GT.AND P5, PT, R0, 0x80, P1 ;  /* 0x000000800000780c */ /* 0x000fe20000fa4270 */
[-C--:B------:R-:W-:Y:S01]  /*1ad20*/  FMUL R26, R26, R2.reuse ;  /* 0x000000021a1a7220 */ /* 0x080fe20000400000 */
[C---:B------:R-:W-:Y:S01]  /*1ad30*/  ISETP.GT.AND P1, PT, R0.reuse, 0x88, P1 ;  /* 0x000000880000780c */ /* 0x040fe20000f24270 */
[-C--:B------:R-:W-:Y:S01]  /*1ad40*/  FMUL R27, R27, R2.reuse ;  /* 0x000000021b1b7220 */ /* 0x080fe20000400000 */
[----:B------:R-:W-:Y:S01]  /*1ad50*/  ISETP.GT.AND P0, PT, R0, 0x88, P0 ;  /* 0x000000880000780c */ /* 0x000fe20000704270 */
        /* <DEDUP_REMOVED lines=8> */
[----:B------:R-:W-:Y:S02]  /*1ade0*/  F2FP.BF16.F32.PACK_AB R30, RZ, R30 ;  /* 0x0000001eff1e723e */ /* 0x000fe400000010ff */
[----:B------:R-:W-:Y:S01]  /*1adf0*/  F2FP.BF16.F32.PACK_AB R31, RZ, R31 ;  /* 0x0000001fff1f723e */ /* 0x000fe200000010ff */
[----:B------:R1:W-:Y:S04]  /*1ae00*/  @P2 STG.E.U16 desc[UR14][R10.64+0x1c0], R26 ;  /* 0x0001c01a0a002986 */ /* 0x0003e8000c10150e */
[----:B------:R1:W-:Y:S04]  /*1ae10*/  @P3 STG.E.U16 desc[UR14][R10.64+0x1c2], R27 ;  /* 0x0001c21b0a003986 */ /* 0x0003e8000c10150e */
[----:B------:R1:W-:Y:S04]  /*1ae20*/  @P5 STG.E.U16 desc[UR14][R6.64+0x1d0], R28 ;  /* 0x0001d01c06005986 */ /* 0x0003e8000c10150e */
[----:B------:R1:W-:Y:S04]  /*1ae30*/  @P4 STG.E.U16 desc[UR14][R6.64+0x1d2], R29 ;  /* 0x0001d21d06004986 */ /* 0x0003e8000c10150e */
[----:B------:R1:W-:Y:S04]  /*1ae40*/  @P1 STG.E.U16 desc[UR14][R10.64+0x1d0], R30 ;  /* 0x0001d01e0a001986 */ /* 0x0003e8000c10150e */
[----:B------:R1:W-:Y:S02]  /*1ae50*/  @P0 STG.E.U16 desc[UR14][R10.64+0x1d2], R31 ;  /* 0x0001d21f0a000986 */ /* 0x0003e4000c10150e */
.L_x_508:
[----:B------:R-:W-:Y:S05]  /*1ae60*/  BSYNC B0 ;  /* 0x0000000000007941 */ /* 0x000fea0003800000 */
.L_x_32:
[----:B-1----:R-:W2:Y:S04]  /*1ae70*/  LDL.LU R5, [R1+0xa0] ;  /* 0x0000a00001057983 */ /* 0x002ea80000300800 */
[----:B0-----:R-:W2:Y:S01]  /*1ae80*/  LDL.LU R4, [R1+0xa4] ;  /* 0x0000a40001047983 */ /* 0x001ea20000300800 */
[----:B------:R-:W-:Y:S01]  /*1ae90*/  ULDC UR4, c[0x0][0xc] ;  /* 0x0000030000047ab9 */ /* 0x000fe20000000800 */
[----:B------:R-:W-:Y:S01]  /*1aea0*/  ULDC UR5, c[0x0][0x10] ;  /* 0x0000040000057ab9 */ /* 0x000fe20000000800 */
[----:B------:R-:W2:Y:S01]  /*1aeb0*/  LDC R3, c[0x0][0x14] ;  /* 0x00000500ff037b82 */ /* 0x000ea20000000800 */
[----:B------:R-:W-:Y:S01]  /*1aec0*/  UIMAD.WIDE.U32 UR4, UR4, UR5, URZ ;  /* 0x00000005040472a5 */ /* 0x000fe2000f8e003f */
[----:B------:R-:W-:-:S05]  /*1aed0*/  PRMT R0, RZ, 0x7610, R0 ;  /* 0x00007610ff007816 */ /* 0x000fca0000000000 */
[----:B--2---:R-:W-:-:S04]  /*1aee0*/  IMAD.WIDE.U32 R4, R3, UR4, R4 ;  /* 0x0000000403047c25 */ /* 0x004fc8000f8e0004 */
[----:B------:R-:W-:Y:S01]  /*1aef0*/  IMAD R3, R3, UR5, RZ ;  /* 0x0000000503037c24 */ /* 0x000fe2000f8e02ff */
[----:B------:R-:W-:Y:S01]  /*1af00*/  ULDC.64 UR4, c[0x0][0x650] ;  /* 0x0001940000047ab9 */ /* 0x000fe20000000a00 */
[----:B------:R-:W-:Y:S01]  /*1af10*/  IMAD.MOV.U32 R21, RZ, RZ, R4 ;  /* 0x000000ffff157224 */ /* 0x000fe200078e0004 */
[----:B------:R-:W-:Y:S01]  /*1af20*/  ISETP.GE.U32.AND P0, PT, R4, UR4, PT ;  /* 0x0000000404007c0c */ /* 0x000fe2000bf06070 */
[----:B------:R-:W-:Y:S01]  /*1af30*/  IMAD.IADD R23, R5, 0x1, R3 ;  /* 0x0000000105177824 */ /* 0x000fe200078e0203 */
[----:B------:R-:W-:Y:S02]  /*1af40*/  UMOV UR4, 0xffffffff ;  /* 0xffffffff00047882 */ /* 0x000fe40000000000 */
[----:B------:R-:W-:Y:S02]  /*1af50*/  IMAD.U32 R3, RZ, RZ, UR4 ;  /* 0x00000004ff037e24 */ /* 0x000fe4000f8e00ff */
[----:B------:R0:W-:Y:S01]  /*1af60*/  STL [R1+0xa0], R23 ;  /* 0x0000a01701007387 */ /* 0x0001e20000100800 */
[----:B------:R-:W-:Y:S01]  /*1af70*/  ISETP.GE.U32.AND.EX P0, PT, R23, UR5, PT, P0 ;  /* 0x0000000517007c0c */ /* 0x000fe2000bf06100 */
[----:B------:R-:W-:-:S02]  /*1af80*/  UMOV UR5, 0xffffffff ;  /* 0xffffffff00057882 */ /* 0x000fc40000000000 */
[----:B------:R0:W-:Y:S01]  /*1af90*/  STL [R1+0xa4], R21 ;  /* 0x0000a41501007387 */ /* 0x0001e20000100800 */
[----:B------:R-:W-:-:S03]  /*1afa0*/  IMAD.U32 R18, RZ, RZ, UR5 ;  /* 0x00000005ff127e24 */ /* 0x000fc6000f8e00ff */
[----:B------:R0:W-:Y:S06]  /*1afb0*/  STL [R1+0x9c], R3 ;  /* 0x00009c0301007387 */ /* 0x0001ec0000100800 */
[----:B------:R-:W-:Y:S05]  /*1afc0*/  @P0 BRA `(.L_x_509) ;  /* 0x0000000400840947 */ /* 0x000fea0003800000 */
[----:B-----5:R-:W1:Y:S01]  /*1afd0*/  S2R R17, SR_CTAID.X ;  /* 0x0000000000117919 */ /* 0x020e620000002500 */
[----:B------:R-:W2:Y:S01]  /*1afe0*/  LDC.64 R10, c[0x0][0x628] ;  /* 0x00018a00ff0a7b82 */ /* 0x000ea20000000a00 */
[----:B------:R-:W-:Y:S01]  /*1aff0*/  ULDC UR4, c[0x0][0x150] ;  /* 0x0000540000047ab9 */ /* 0x000fe20000000800 */
[----:B----4-:R-:W-:Y:S01]  /*1b000*/  IMAD.MOV.U32 R8, RZ, RZ, R21 ;  /* 0x000000ffff087224 */ /* 0x010fe200078e0015 */
[----:B------:R-:W4:Y:S01]  /*1b010*/  S2R R19, SR_CTAID.Y ;  /* 0x0000000000137919 */ /* 0x000f220000002600 */
[----:B------:R-:W-:-:S04]  /*1b020*/  IMAD.MOV.U32 R9, RZ, RZ, R23 ;  /* 0x000000ffff097224 */ /* 0x000fc800078e0017 */
[----:B------:R-:W0:Y:S08]  /*1b030*/  LDC R20, c[0x0][0x144] ;  /* 0x00005100ff147b82 */ /* 0x000e300000000800 */
[----:B------:R-:W0:Y:S08]  /*1b040*/  LDC R12, c[0x0][0x630] ;  /* 0x00018c00ff0c7b82 */ /* 0x000e300000000800 */
[----:B------:R-:W0:Y:S01]  /*1b050*/  LDC.64 R14, c[0x0][0x620] ;  /* 0x00018800ff0e7b82 */ /* 0x000e220000000a00 */
[----:B--2---:R-:W-:-:S04]  /*1b060*/  ISETP.NE.U32.AND P0, PT, R10, RZ, PT ;  /* 0x000000ff0a00720c */ /* 0x004fc80003f05070 */
[----:B------:R-:W-:Y:S02]  /*1b070*/  ISETP.NE.AND.EX P0, PT, R11, RZ, PT, P0 ;  /* 0x000000ff0b00720c */ /* 0x000fe40003f05300 */
[----:B-1----:R-:W-:-:S05]  /*1b080*/  I2FP.F32.U32 R0, R17 ;  /* 0x0000001100007245 */ /* 0x002fca0000201000 */
[----:B------:R-:W-:-:S04]  /*1b090*/  FMUL R0, R0, UR4 ;  /* 0x0000000400007c20 */ /* 0x000fc80008400000 */
[----:B------:R1:W2:Y:S02]  /*1b0a0*/  F2I.U32.TRUNC.NTZ R18, R0 ;  /* 0x0000000000127305 */ /* 0x0002a4000020f000 */
[----:B----4-:R-:W-:Y:S05]  /*1b0b0*/  @!P0 BRA `(.L_x_510) ;  /* 0x0000000000288947 */ /* 0x010fea0003800000 */
[----:B-1----:R-:W0:Y:S02]  /*1b0c0*/  LDC R0, c[0x0][0x634] ;  /* 0x00018d00ff007b82 */ /* 0x002e240000000800 */
[----:B0-----:R-:W-:-:S05]  /*1b0d0*/  IADD3 R3, P0, R21, R0, RZ ;  /* 0x0000000015037210 */ /* 0x001fca0007f1e0ff */
[----:B------:R-:W-:-:S04]  /*1b0e0*/  IMAD.X R13, RZ, RZ, R23, P0 ;  /* 0x000000ffff0d7224 */ /* 0x000fc800000e0617 */
[----:B------:R-:W-:-:S04]  /*1b0f0*/  IMAD.WIDE.U32 R4, R13, R10, RZ ;  /* 0x0000000a0d047225 */ /* 0x000fc800078e00ff */
[----:B---3--:R-:W-:-:S04]  /*1b100*/  IMAD.WIDE.U32 R6, P0, R3, R11, R4 ;  /* 0x0000000b03067225 */ /* 0x008fc80007800004 */
[----:B------:R-:W-:-:S04]  /*1b110*/  IMAD.WIDE.U32 R4, R3, R10, RZ ;  /* 0x0000000a03047225 */ /* 0x000fc800078e00ff */
[----:B------:R-:W-:Y:S01]  /*1b120*/  IMAD.X R9, RZ, RZ, RZ, P0 ;  /* 0x000000ffff097224 */ /* 0x000fe200000e06ff */
[----:B------:R-:W-:Y:S01]  /*1b130*/  IADD3 RZ, P0, R5, R6, RZ ;  /* 0x0000000605ff7210 */ /* 0x000fe20007f1e0ff */
[----:B------:R-:W-:-:S04]  /*1b140*/  IMAD.MOV.U32 R8, RZ, RZ, R7 ;  /* 0x000000ffff087224 */ /* 0x000fc800078e0007 */
[----:B------:R-:W-:-:S08]  /*1b150*/  IMAD.WIDE.U32.X R8, R13, R11, R8, P0 ;  /* 0x0000000b0d087225 */ /* 0x000fd000000e0408 */
.L_x_510:
[-CC-:B0-----:R-:W-:Y:S01]  /*1b160*/  SHF.R.U64 R27, R8, R12.reuse, R9.reuse ;  /* 0x0000000c081b7219 */ /* 0x181fe20000001209 */
[----:B------:R-:W0:Y:S01]  /*1b170*/  LDC.64 R24, c[0x0][0x640] ;  /* 0x00019000ff187b82 */ /* 0x000e220000000a00 */
[----:B-1----:R-:W-:Y:S01]  /*1b180*/  SHF.R.U32.HI R0, RZ, R12, R9 ;  /* 0x0000000cff007219 */ /* 0x002fe20000011609 */
[----:B------:R-:W-:Y:S01]  /*1b190*/  IMAD.MOV.U32 R4, RZ, RZ, R21 ;  /* 0x000000ffff047224 */ /* 0x000fe200078e0015 */
[----:B------:R-:W-:Y:S01]  /*1b1a0*/  IADD3 R3, P0, RZ, -R27, RZ ;  /* 0x8000001bff037210 */ /* 0x000fe20007f1e0ff */
[----:B------:R-:W-:Y:S01]  /*1b1b0*/  ULDC UR4, c[0x0][0x154] ;  /* 0x0000550000047ab9 */ /* 0x000fe20000000800 */
[----:B--2---:R-:W-:Y:S01]  /*1b1c0*/  IADD3 R18, -R18, RZ, RZ ;  /* 0x000000ff12127210 */ /* 0x004fe20007ffe1ff */
[----:B---3--:R-:W-:Y:S02]  /*1b1d0*/  IMAD.MOV.U32 R7, RZ, RZ, 0x1 ;  /* 0x00000001ff077424 */ /* 0x008fe400078e00ff */
[----:B------:R-:W1:Y:S01]  /*1b1e0*/  LDC R6, c[0x0][0x618] ;  /* 0x00018600ff067b82 */ /* 0x000e620000000800 */
[----:B------:R-:W-:-:S02]  /*1b1f0*/  IMAD.X R5, RZ, RZ, ~R0, P0 ;  /* 0x000000ffff057224 */ /* 0x000fc400000e0e00 */
[----:B------:R-:W-:Y:S02]  /*1b200*/  IMAD R17, R20, R18, R17 ;  /* 0x0000001214117224 */ /* 0x000fe400078e0211 */
[-C--:B------:R-:W-:Y:S02]  /*1b210*/  IMAD R0, R5, R14.reuse, RZ ;  /* 0x0000000e05007224 */ /* 0x080fe400078e02ff */
[----:B------:R-:W-:Y:S01]  /*1b220*/  IMAD.MOV.U32 R5, RZ, RZ, R23 ;  /* 0x000000ffff057224 */ /* 0x000fe200078e0017 */
[----:B------:R-:W2:Y:S01]  /*1b230*/  LDC R8, c[0x0][0x608] ;  /* 0x00018200ff087b82 */ /* 0x000ea20000000800 */
[----:B------:R-:W-:-:S04]  /*1b240*/  IMAD.WIDE.U32 R4, R3, R14, R4 ;  /* 0x0000000e03047225 */ /* 0x000fc800078e0004 */
[----:B------:R-:W-:-:S03]  /*1b250*/  IMAD R3, R3, R15, R0 ;  /* 0x0000000f03037224 */ /* 0x000fc600078e0200 */
[----:B------:R-:W3:Y:S01]  /*1b260*/  LDC R22, c[0x0][0x658] ;  /* 0x00019600ff167b82 */ /* 0x000ee20000000800 */
[----:B------:R-:W-:Y:S01]  /*1b270*/  I2FP.F32.U32 R0, R19 ;  /* 0x0000001300007245 */ /* 0x000fe20000201000 */
[----:B------:R-:W-:Y:S01]  /*1b280*/  IMAD.IADD R3, R5, 0x1, R3 ;  /* 0x0000000105037824 */ /* 0x000fe200078e0203 */
[----:B0-----:R-:W-:Y:S01]  /*1b290*/  ISETP.NE.U32.AND P0, PT, R24, RZ, PT ;  /* 0x000000ff1800720c */ /* 0x001fe20003f05070 */
[----:B------:R-:W-:Y:S02]  /*1b2a0*/  IMAD.MOV.U32 R5, RZ, RZ, -0x1 ;  /* 0xffffffffff057424 */ /* 0x000fe400078e00ff */
[----:B------:R-:W-:Y:S02]  /*1b2b0*/  FMUL R0, R0, UR4 ;  /* 0x0000000400007c20 */ /* 0x000fe40008400000 */
[----:B------:R-:W0:Y:S01]  /*1b2c0*/  LDC R18, c[0x0][0x148] ;  /* 0x00005200ff127b82 */ /* 0x000e220000000800 */
[----:B-1----:R-:W-:Y:S01]  /*1b2d0*/  SHF.R.U64 R12, R4, R6, R3 ;  /* 0x00000006040c7219 */ /* 0x002fe20000001203 */
[----:B------:R1:W4:Y:S01]  /*1b2e0*/  F2I.U32.TRUNC.NTZ R13, R0 ;  /* 0x00000000000d7305 */ /* 0x000322000020f000 */
[----:B------:R-:W-:-:S02]  /*1b2f0*/  ISETP.NE.AND.EX P0, PT, R25, RZ, PT, P0 ;  /* 0x000000ff1900720c */ /* 0x000fc40003f05300 */
[----:B------:R-:W-:-:S03]  /*1b300*/  SHF.R.U32.HI R3, RZ, R6, R3 ;  /* 0x00000006ff037219 */ /* 0x000fc60000011603 */
[----:B------:R-:W0:Y:S01]  /*1b310*/  LDC R15, c[0x0][0x600] ;  /* 0x00018000ff0f7b82 */ /* 0x000e220000000800 */
[-CC-:B--2---:R-:W-:Y:S02]  /*1b320*/  SHF.R.U64 R10, R12, R8.reuse, R3.reuse ;  /* 0x000000080c0a7219 */ /* 0x184fe40000001203 */
[----:B------:R-:W-:-:S05]  /*1b330*/  SHF.R.U32.HI R3, RZ, R8, R3 ;  /* 0x00000008ff037219 */ /* 0x000fca0000011603 */
[----:B------:R-:W2:Y:S01]  /*1b340*/  LDC R20, c[0x0][0x648] ;  /* 0x00019200ff147b82 */ /* 0x000ea20000000800 */
[-C--:B---3--:R-:W-:Y:S02]  /*1b350*/  SHF.L.U32 R4, R5, R22.reuse, RZ ;  /* 0x0000001605047219 */ /* 0x088fe400000006ff */
[-CC-:B------:R-:W-:Y:S02]  /*1b360*/  SHF.R.U64 R14, R10, R22.reuse, R3.reuse ;  /* 0x000000160a0e7219 */ /* 0x180fe40000001203 */
[----:B------:R-:W-:Y:S02]  /*1b370*/  SHF.R.U32.HI R5, RZ, R22, R3 ;  /* 0x00000016ff057219 */ /* 0x000fe40000011603 */
[----:B------:R-:W-:Y:S01]  /*1b380*/  LOP3.LUT R21, RZ, R4, RZ, 0x33, !PT ;  /* 0x00000004ff157212 */ /* 0x000fe200078e33ff */
[----:B------:R-:W3:Y:S01]  /*1b390*/  LDC R23, c[0x0][0x638] ;  /* 0x00018e00ff177b82 */ /* 0x000ee20000000800 */
[----:B------:R-:W-:Y:S01]  /*1b3a0*/  SHF.L.U32 R22, R7, R22, RZ ;  /* 0x0000001607167219 */ /* 0x000fe200000006ff */
[----:B------:R-:W-:-:S06]  /*1b3b0*/  IMAD.MOV.U32 R4, RZ, RZ, R14 ;  /* 0x000000ffff047224 */ /* 0x000fcc00078e000e */
[----:B------:R-:W0:Y:S01]  /*1b3c0*/  LDC R26, c[0x0][0x610] ;  /* 0x00018400ff1a7b82 */ /* 0x000e220000000800 */
[----:B-1--4-:R-:W-:Y:S05]  /*1b3d0*/  @!P0 BRA `(.L_x_511) ;  /* 0x0000000000288947 */ /* 0x012fea0003800000 */
        /* <DEDUP_REMOVED lines=10> */
.L_x_511:
[----:B------:R-:W1:Y:S01]  /*1b480*/  LDC R3, c[0x0][0x65c] ;  /* 0x00019700ff037b82 */ /* 0x000e620000000800 */
[----:B--2---:R-:W-:Y:S01]  /*1b490*/  SHF.R.U64 R0, R4, R20, R5 ;  /* 0x0000001404007219 */ /* 0x004fe20000001205 */
[----:B0-----:R-:W-:Y:S01]  /*1b4a0*/  VIADD R7, R15, 0xffffffff ;  /* 0xffffffff0f077836 */ /* 0x001fe20000000000 */
[----:B------:R-:W-:Y:S01]  /*1b4b0*/  LOP3.LUT R5, R10, R21, RZ, 0xc0, !PT ;  /* 0x000000150a057212 */ /* 0x000fe200078ec0ff */
[----:B------:R-:W-:Y:S01]  /*1b4c0*/  IMAD.MOV R13, RZ, RZ, -R13 ;  /* 0x000000ffff0d7224 */ /* 0x000fe200078e0a0d */
[----:B------:R-:W-:Y:S02]  /*1b4d0*/  R2UR UR5, R27 ;  /* 0x000000001b0572ca */ /* 0x000fe400000e0000 */
[----:B------:R-:W-:Y:S02]  /*1b4e0*/  LOP3.LUT R12, R12, R7, RZ, 0xc0, !PT ;  /* 0x000000070c0c7212 */ /* 0x000fe400078ec0ff */
[----:B-1----:R-:W-:Y:S01]  /*1b4f0*/  ISETP.NE.AND P0, PT, R3, 0x1, PT ;  /* 0x000000010300780c */ /* 0x002fe20003f05270 */
[----:B------:R-:W-:-:S02]  /*1b500*/  IMAD.MOV R3, RZ, RZ, -R0 ;  /* 0x000000ffff037224 */ /* 0x000fc400078e0a00 */
[----:B------:R-:W-:Y:S02]  /*1b510*/  IMAD R0, R22, R0, R5 ;  /* 0x0000000016007224 */ /* 0x000fe400078e0205 */
[----:B---3--:R-:W-:-:S04]  /*1b520*/  IMAD R3, R3, R23, R14 ;  /* 0x0000001703037224 */ /* 0x008fc800078e020e */
[----:B------:R-:W-:-:S04]  /*1b530*/  IMAD R3, R3, R15, R12 ;  /* 0x0000000f03037224 */ /* 0x000fc800078e020c */
[----:B------:R-:W-:-:S04]  /*1b540*/  @P0 IMAD R17, R18, R13, R19 ;  /* 0x0000000d12110224 */ /* 0x000fc800078e0213 */
[----:B------:R-:W-:-:S05]  /*1b550*/  IMAD R0, R0, R26, R17 ;  /* 0x0000001a00007224 */ /* 0x000fca00078e0211 */
[----:B------:R-:W-:Y:S02]  /*1b560*/  SEL R4, R3, R0, !P0 ;  /* 0x0000000003047207 */ /* 0x000fe40004000000 */
[----:B------:R-:W-:Y:S01]  /*1b570*/  SEL R0, R0, R3, !P0 ;  /* 0x0000000300007207 */ /* 0x000fe20004000000 */
[----:B------:R-:W-:Y:S01]  /*1b580*/  IMAD.U32 R3, RZ, RZ, UR5 ;  /* 0x00000005ff037e24 */ /* 0x000fe2000f8e00ff */
[----:B------:R-:W-:Y:S02]  /*1b590*/  R2UR UR4, R4 ;  /* 0x00000000040472ca */ /* 0x000fe400000e0000 */
[----:B------:R-:W-:Y:S01]  /*1b5a0*/  R2UR UR6, R0 ;  /* 0x00000000000672ca */ /* 0x000fe200000e0000 */
[----:B------:R-:W-:Y:S01]  /*1b5b0*/  IMAD.MOV.U32 R0, RZ, RZ, 0x1 ;  /* 0x00000001ff007424 */ /* 0x000fe200078e00ff */
[----:B------:R1:W-:Y:S09]  /*1b5c0*/  STL [R1+0x9c], R3 ;  /* 0x00009c0301007387 */ /* 0x0003f20000100800 */
[----:B------:R-:W-:-:S07]  /*1b5d0*/  IMAD.U32 R18, RZ, RZ, UR4 ;  /* 0x00000004ff127e24 */ /* 0x000fce000f8e00ff */
.L_x_509:
[----:B------:R-:W-:Y:S01]  /*1b5e0*/  LOP3.LUT P0, RZ, R0, 0xff, RZ, 0xc0, !PT ;  /* 0x000000ff00ff7812 */ /* 0x000fe2000780c0ff */
[----:B------:R-:W-:-:S12]  /*1b5f0*/  IMAD.U32 R19, RZ, RZ, UR6 ;  /* 0x00000006ff137e24 */ /* 0x000fd8000f8e00ff */
[----:B------:R-:W-:Y:S05]  /*1b600*/  @P0 BRA `(.L_x_512) ;  /* 0xfffffe5c006c0947 */ /* 0x000fea000383ffff */
[----:B------:R-:W-:Y:S05]  /*1b610*/  EXIT ;  /* 0x000000000000794d */ /* 0x000fea0003800000 */
.L_x_7:
[----:B------:R-:W2:Y:S01]  /*1b620*/  LDL R163, [R1+0xa4] ;  /* 0x0000a40001a37983 */ /* 0x000ea20000100800 */
[----:B------:R-:W-:-:S03]  /*1b630*/  ULDC.64 UR4, c[0x0][0x650] ;  /* 0x0001940000047ab9 */ /* 0x000fc60000000a00 */
[----:B------:R-:W3:Y:S01]  /*1b640*/  LDL R162, [R1+0xa0] ;  /* 0x0000a00001a27983 */ /* 0x000ee20000100800 */
[----:B------:R-:W-:Y:S01]  /*1b650*/  PRMT R6, RZ, 0x7610, R6 ;  /* 0x00007610ff067816 */ /* 0x000fe20000000006 */
[----:B------:R-:W-:Y:S01]  /*1b660*/  IMAD.MOV.U32 R5, RZ, RZ, -0x1 ;  /* 0xffffffffff057424 */ /* 0x000fe200078e00ff */
[----:B------:R-:W-:Y:S01]  /*1b670*/  MOV R4, 0xffffffff ;  /* 0xffffffff00047802 */ /* 0x000fe20000000f00 */
[----:B------:R-:W-:Y:S01]  /*1b680*/  IMAD.MOV.U32 R9, RZ, RZ, -0x1 ;  /* 0xffffffffff097424 */ /* 0x000fe200078e00ff */
[----:B--2---:R-:W-:-:S04]  /*1b690*/  ISETP.GE.U32.AND P0, PT, R163, UR4, PT ;  /* 0x00000004a3007c0c */ /* 0x004fc8000bf06070 */
[----:B---3--:R-:W-:-:S13]  /*1b6a0*/  ISETP.GE.U32.AND.EX P0, PT, R162, UR5, PT, P0 ;  /* 0x00000005a2007c0c */ /* 0x008fda000bf06100 */
[----:B------:R-:W-:Y:S05]  /*1b6b0*/  @P0 BRA `(.L_x_513) ;  /* 0x0000000400340947 */ /* 0x000fea0003800000 */
[----:B------:R-:W1:Y:S01]  /*1b6c0*/  LDC.64 R14, c[0x0][0x628] ;  /* 0x00018a00ff0e7b82 */ /* 0x000e620000000a00 */
[----:B------:R-:W-:Y:S02]  /*1b6d0*/  IMAD.MOV.U32 R8, RZ, RZ, R163 ;  /* 0x000000ffff087224 */ /* 0x000fe400078e00a3 */
[----:B------:R-:W-:-:S05]  /*1b6e0*/  IMAD.MOV.U32 R9, RZ, RZ, R162 ;  /* 0x000000ffff097224 */ /* 0x000fca00078e00a2 */
[----:B------:R-:W2:Y:S08]  /*1b6f0*/  LDC R10, c[0x0][0x630] ;  /* 0x00018c00ff0a7b82 */ /* 0x000eb00000000800 */
[----:B------:R-:W3:Y:S01]  /*1b700*/  LDC.64 R16, c[0x0][0x620] ;  /* 0x00018800ff107b82 */ /* 0x000ee20000000a00 */
[----:B-1----:R-:W-:-:S04]  /*1b710*/  ISETP.NE.U32.AND P0, PT, R14, RZ, PT ;  /* 0x000000ff0e00720c */ /* 0x002fc80003f05070 */
[----:B------:R-:W-:-:S13]  /*1b720*/  ISETP.NE.AND.EX P0, PT, R15, RZ, PT, P0 ;  /* 0x000000ff0f00720c */ /* 0x000fda0003f05300 */
[----:B--23--:R-:W-:Y:S05]  /*1b730*/  @!P0 BRA `(.L_x_514) ;  /* 0x0000000000288947 */ /* 0x00cfea0003800000 */
        /* <DEDUP_REMOVED lines=10> */
.L_x_514:
[----:B------:R-:W1:Y:S01]  /*1b7e0*/  LDC.64 R20, c[0x0][0x640] ;  /* 0x00019000ff147b82 */ /* 0x000e620000000a00 */
[-CC-:B------:R-:W-:Y:S02]  /*1b7f0*/  SHF.R.U64 R14, R8, R10.reuse, R9.reuse ;  /* 0x0000000a080e7219 */ /* 0x180fe40000001209 */
[----:B------:R-:W-:Y:S02]  /*1b800*/  SHF.R.U32.HI R4, RZ, R10, R9 ;  /* 0x0000000aff047219 */ /* 0x000fe40000011609 */
[----:B------:R-:W-:-:S03]  /*1b810*/  IADD3 R7, P0, RZ, -R14, RZ ;  /* 0x8000000eff077210 */ /* 0x000fc60007f1e0ff */
[----:B------:R-:W2:Y:S02]  /*1b820*/  LDC R8, c[0x0][0x618] ;  /* 0x00018600ff087b82 */ /* 0x000ea40000000800 */
[----:B------:R-:W-:Y:S02]  /*1b830*/  IMAD.X R5, RZ, RZ, ~R4, P0 ;  /* 0x000000ffff057224 */ /* 0x000fe400000e0e04 */
[----:B------:R-:W-:Y:S02]  /*1b840*/  IMAD.MOV.U32 R4, RZ, RZ, R163 ;  /* 0x000000ffff047224 */ /* 0x000fe400078e00a3 */
[-C--:B------:R-:W-:Y:S02]  /*1b850*/  IMAD R6, R5, R16.reuse, RZ ;  /* 0x0000001005067224 */ /* 0x080fe400078e02ff */
[----:B------:R-:W3:Y:S01]  /*1b860*/  LDC R18, c[0x0][0x608] ;  /* 0x00018200ff127b82 */ /* 0x000ee20000000800 */
[----:B------:R-:W-:Y:S02]  /*1b870*/  IMAD.MOV.U32 R5, RZ, RZ, R162 ;  /* 0x000000ffff057224 */ /* 0x000fe400078e00a2 */
[----:B------:R-:W-:-:S05]  /*1b880*/  IMAD.WIDE.U32 R4, R7, R16, R4 ;  /* 0x0000001007047225 */ /* 0x000fca00078e0004 */
[----:B------:R-:W4:Y:S01]  /*1b890*/  LDC R19, c[0x0][0x658] ;  /* 0x00019600ff137b82 */ /* 0x000f220000000800 */
[----:B------:R-:W-:Y:S01]  /*1b8a0*/  IMAD R7, R7, R17, R6 ;  /* 0x0000001107077224 */ /* 0x000fe200078e0206 */
[----:B-1----:R-:W-:Y:S01]  /*1b8b0*/  ISETP.NE.U32.AND P0, PT, R20, RZ, PT ;  /* 0x000000ff1400720c */ /* 0x002fe20003f05070 */
[----:B------:R-:W-:Y:S02]  /*1b8c0*/  IMAD.MOV.U32 R6, RZ, RZ, -0x1 ;  /* 0xffffffffff067424 */ /* 0x000fe400078e00ff */
[----:B------:R-:W-:Y:S01]  /*1b8d0*/  IMAD.IADD R5, R5, 0x1, R7 ;  /* 0x0000000105057824 */ /* 0x000fe200078e0207 */
[----:B------:R-:W-:Y:S02]  /*1b8e0*/  ISETP.NE.AND.EX P0, PT, R21, RZ, PT, P0 ;  /* 0x000000ff1500720c */ /* 0x000fe40003f05300 */
[----:B------:R-:W1:Y:S02]  /*1b8f0*/  LDC R17, c[0x0][0x600] ;  /* 0x00018000ff117b82 */ /* 0x000e640000000800 */
[----:B--2---:R-:W-:-:S02]  /*1b900*/  SHF.R.U64 R10, R4, R8, R5 ;  /* 0x00000008040a7219 */ /* 0x004fc40000001205 */
[----:B------:R-:W-:-:S04]  /*1b910*/  SHF.R.U32.HI R5, RZ, R8, R5 ;  /* 0x00000008ff057219 */ /* 0x000fc80000011605 */
[----:B------:R-:W2:Y:S01]  /*1b920*/  LDC R22, c[0x0][0x648] ;  /* 0x00019200ff167b82 */ /* 0x000ea20000000800 */
[-CC-:B---3--:R-:W-:Y:S02]  /*1b930*/  SHF.R.U64 R15, R10, R18.reuse, R5.reuse ;  /* 0x000000120a0f7219 */ /* 0x188fe40000001205 */
[----:B------:R-:W-:Y:S01]  /*1b940*/  SHF.R.U32.HI R4, RZ, R18, R5 ;  /* 0x00000012ff047219 */ /* 0x000fe20000011605 */
[----:B------:R-:W-:-:S04]  /*1b950*/  IMAD.MOV.U32 R18, RZ, RZ, 0x1 ;  /* 0x00000001ff127424 */ /* 0x000fc800078e00ff */
[----:B0-----:R-:W0:Y:S01]  /*1b960*/  LDC R23, c[0x0][0x638] ;  /* 0x00018e00ff177b82 */ /* 0x001e220000000800 */
[-CC-:B----4-:R-:W-:Y:S02]  /*1b970*/  SHF.R.U64 R16, R15, R19.reuse, R4.reuse ;  /* 0x000000130f107219 */ /* 0x190fe40000001204 */
[-C--:B------:R-:W-:Y:S02]  /*1b980*/  SHF.L.U32 R6, R6, R19.reuse, RZ ;  /* 0x0000001306067219 */ /* 0x080fe400000006ff */
[----:B------:R-:W-:Y:S01]  /*1b990*/  SHF.R.U32.HI R5, RZ, R19, R4 ;  /* 0x00000013ff057219 */ /* 0x000fe20000011604 */
[----:B------:R-:W-:Y:S01]  /*1b9a0*/  IMAD.MOV.U32 R4, RZ, RZ, R16 ;  /* 0x000000ffff047224 */ /* 0x000fe200078e0010 */
[----:B------:R-:W-:Y:S01]  /*1b9b0*/  LOP3.LUT R24, RZ, R6, RZ, 0x33, !PT ;  /* 0x00000006ff187212 */ /* 0x000fe200078e33ff */
[----:B------:R-:W3:Y:S01]  /*1b9c0*/  LDC R25, c[0x0][0x610] ;  /* 0x00018400ff197b82 */ /* 0x000ee20000000800 */
[----:B------:R-:W-:Y:S05]  /*1b9d0*/  @!P0 BRA `(.L_x_515) ;  /* 0x0000000000288947 */ /* 0x000fea0003800000 */
        /* <DEDUP_REMOVED lines=10> */
.L_x_515:
[----:B------:R-:W4:Y:S01]  /*1ba80*/  LDC R6, c[0x0][0x65c] ;  /* 0x00019700ff067b82 */ /* 0x000f220000000800 */
[----:B--2---:R-:W-:Y:S01]  /*1ba90*/  SHF.R.U64 R4, R4, R22, R5 ;  /* 0x0000001604047219 */ /* 0x004fe20000001205 */
[----:B-1----:R-:W-:Y:S01]  /*1baa0*/  VIADD R7, R17, 0xffffffff ;  /* 0xffffffff11077836 */ /* 0x002fe20000000000 */
[----:B------:R-:W-:Y:S01]  /*1bab0*/  SHF.L.U32 R18, R18, R19, RZ ;  /* 0x0000001312127219 */ /* 0x000fe200000006ff */
[----:B------:R-:W-:Y:S01]  /*1bac0*/  IMAD.MOV.U32 R9, RZ, RZ, R14 ;  /* 0x000000ffff097224 */ /* 0x000fe200078e000e */
[----:B------:R-:W-:Y:S02]  /*1bad0*/  LOP3.LUT R3, R15, R24, RZ, 0xc0, !PT ;  /* 0x000000180f037212 */ /* 0x000fe400078ec0ff */
[----:B------:R-:W-:Y:S02]  /*1bae0*/  IADD3 R5, -R4, RZ, RZ ;  /* 0x000000ff04057210 */ /* 0x000fe40007ffe1ff */
[----:B------:R-:W-:Y:S01]  /*1baf0*/  LOP3.LUT R7, R10, R7, RZ, 0xc0, !PT ;  /* 0x000000070a077212 */ /* 0x000fe200078ec0ff */
[----:B------:R-:W-:Y:S01]  /*1bb00*/  IMAD R3, R18, R4, R3 ;  /* 0x0000000412037224 */ /* 0x000fe200078e0203 */
[----:B----4-:R-:W-:Y:S01]  /*1bb10*/  ISETP.NE.AND P0, PT, R6, 0x1, PT ;  /* 0x000000010600780c */ /* 0x010fe20003f05270 */
[----:B------:R-:W-:-:S12]  /*1bb20*/  IMAD.MOV.U32 R6, RZ, RZ, 0x1 ;  /* 0x00000001ff067424 */ /* 0x000fd800078e00ff */
[----:B------:R-:W-:Y:S02]  /*1bb30*/  @P0 IMAD R0, R11, R12, R2 ;  /* 0x0000000c0b000224 */ /* 0x000fe400078e0202 */
[----:B0-----:R-:W-:Y:S02]  /*1bb40*/  IMAD R2, R5, R23, R16 ;  /* 0x0000001705027224 */ /* 0x001fe400078e0210 */
[----:B---3--:R-:W-:Y:S02]  /*1bb50*/  IMAD R0, R3, R25, R0 ;  /* 0x0000001903007224 */ /* 0x008fe400078e0200 */
[----:B------:R-:W-:-:S05]  /*1bb60*/  IMAD R5, R2, R17, R7 ;  /* 0x0000001102057224 */ /* 0x000fca00078e0207 */
[----:B------:R-:W-:Y:S02]  /*1bb70*/  SEL R4, R5, R0, !P0 ;  /* 0x0000000005047207 */ /* 0x000fe40004000000 */
[----:B------:R-:W-:-:S07]  /*1bb80*/  SEL R5, R0, R5, !P0 ;  /* 0x0000000500057207 */ /* 0x000fce0004000000 */
.L_x_513:
[----:B------:R-:W-:-:S08]  /*1bb90*/  NOP ;  /* 0x0000000000007918 */ /* 0x000fd00000000000 */
[----:B0-----:R-:W0:-:S00]  /*1bba0*/  USETMAXREG.DEALLOC.CTAPOOL 0x18 ;  /* 0x00000018000079c8 */ /* 0x001e0000080e0500 */
[----:B------:R-:W-:-:S13]  /*1bbb0*/  ISETP.NE.AND P0, PT, RZ, UR8, PT ;  /* 0x00000008ff007c0c */ /* 0x000fda000bf05270 */
[----:B------:R-:W-:Y:S05]  /*1bbc0*/  @P0 EXIT ;  /* 0x000000000000094d */ /* 0x000fea0003800000 */
[----:B0-----:R-:W-:Y:S01]  /*1bbd0*/  LOP3.LUT P0, RZ, R6, 0xff, RZ, 0xc0, !PT ;  /* 0x000000ff06ff7812 */ /* 0x001fe2000780c0ff */
[----:B------:R-:W-:Y:S02]  /*1bbe0*/  IMAD.MOV.U32 R0, RZ, RZ, 0x1 ;  /* 0x00000001ff007424 */ /* 0x000fe400078e00ff */
[----:B------:R-:W-:-:S10]  /*1bbf0*/  IMAD.MOV.U32 R6, RZ, RZ, RZ ;  /* 0x000000ffff067224 */ /* 0x000fd400078e00ff */
[----:B------:R-:W-:Y:S05]  /*1bc00*/  @!P0 BRA `(.L_x_516) ;  /* 0x0000000c006c8947 */ /* 0x000fea0003800000 */
[----:B------:R-:W2:Y:S01]  /*1bc10*/  LDL R2, [R1+0x98] ;  /* 0x0000980001027983 */ /* 0x000ea20000100800 */
[----:B------:R-:W-:Y:S01]  /*1bc20*/  ULDC UR4, c[0x0][0x28c] ;  /* 0x0000a30000047ab9 */ /* 0x000fe20000000800 */
[----:B------:R-:W-:Y:S01]  /*1bc30*/  ULDC UR5, c[0x0][0x600] ;  /* 0x0001800000057ab9 */ /* 0x000fe20000000800 */
[----:B------:R-:W-:Y:S01]  /*1bc40*/  ULDC UR7, c[0x0][0x658] ;  /* 0x0001960000077ab9 */ /* 0x000fe20000000800 */
[----:B------:R-:W0:Y:S01]  /*1bc50*/  S2R R13, SR_CgaCtaId ;  /* 0x00000000000d7919 */ /* 0x000e220000008800 */
[----:B------:R-:W-:Y:S01]  /*1bc60*/  UMOV UR10, 0x1 ;  /* 0x00000001000a7882 */ /* 0x000fe20000000000 */
[----:B------:R-:W-:Y:S01]  /*1bc70*/  UMOV UR8, 0xffffffff ;  /* 0xffffffff00087882 */ /* 0x000fe20000000000 */
[----:B------:R-:W-:Y:S01]  /*1bc80*/  ULDC UR6, c[0x0][0xc] ;  /* 0x0000030000067ab9 */ /* 0x000fe20000000800 */
[----:B------:R-:W-:Y:S01]  /*1bc90*/  USHF.L.U32 UR11, UR8, UR7, URZ ;  /* 0x00000007080b7299 */ /* 0x000fe2000800063f */
[----:B------:R-:W-:Y:S01]  /*1bca0*/  BSSY B0, `(.L_x_516) ;  /* 0x00000d1000007945 */ /* 0x000fe20003800000 */
[----:B------:R-:W-:Y:S01]  /*1bcb0*/  IMAD.MOV.U32 R8, RZ, RZ, 0x1 ;  /* 0x00000001ff087424 */ /* 0x000fe200078e00ff */
[----:B------:R-:W-:Y:S01]  /*1bcc0*/  ULDC.64 UR24, c[0x0][0x198] ;  /* 0x0000660000187ab9 */ /* 0x000fe20000000a00 */
[----:B------:R-:W-:Y:S01]  /*1bcd0*/  IMAD.MOV.U32 R0, RZ, RZ, 0x1 ;  /* 0x00000001ff007424 */ /* 0x000fe200078e00ff */
[----:B------:R-:W-:Y:S01]  /*1bce0*/  ULOP3.LUT UR19, URZ, UR11, URZ, 0x33, !UPT ;  /* 0x0000000b3f137292 */ /* 0x000fe2000f8e333f */
[----:B------:R-:W-:Y:S01]  /*1bcf0*/  IMAD.MOV.U32 R6, RZ, RZ, RZ ;  /* 0x000000ffff067224 */ /* 0x000fe200078e00ff */
[----:B0-----:R-:W-:-:S02]  /*1bd00*/  LOP3.LUT R13, R13, 0x1, RZ, 0xc0, !PT ;  /* 0x000000010d0d7812 */ /* 0x001fc400078ec0ff */
[----:B--2---:R-:W-:-:S13]  /*1bd10*/  R2UR UR9, R2 ;  /* 0x00000000020972ca */ /* 0x004fda00000e0000 */
[----:B------:R-:W-:Y:S02]  /*1bd20*/  ULOP3.LUT UR21, UR9, 0x2, URZ, 0xfc, !UPT ;  /* 0x0000000209157892 */ /* 0x000fe4000f8efc3f */
[----:B------:R-:W-:Y:S02]  /*1bd30*/  UIADD3 UR9, UR4, 0x3f, URZ ;  /* 0x0000003f04097890 */ /* 0x000fe4000fffe03f */
[----:B------:R-:W-:Y:S02]  /*1bd40*/  UIADD3 UR4, UR5, -0x1, URZ ;  /* 0xffffffff05047890 */ /* 0x000fe4000fffe03f */
[----:B------:R-:W-:Y:S02]  /*1bd50*/  USHF.L.U32 UR5, UR10, UR7, URZ ;  /* 0x000000070a057299 */ /* 0x000fe4000800063f */
[----:B------:R-:W-:Y:S01]  /*1bd60*/  USHF.R.S32.HI UR10, URZ, 0x1f, UR9 ;  /* 0x0000001f3f0a7899 */ /* 0x000fe20008011409 */
[----:B------:R-:W-:Y:S01]  /*1bd70*/  ULDC UR7, c[0x0][0x10] ;  /* 0x0000040000077ab9 */ /* 0x000fe20000000800 */
[----:B------:R-:W-:Y:S01]  /*1bd80*/  ULDC UR8, c[0x0][0x14] ;  /* 0x0000050000087ab9 */ /* 0x000fe20000000800 */
[----:B------:R-:W-:-:S02]  /*1bd90*/  UIMAD.WIDE.U32 UR6, UR6, UR7, URZ ;  /* 0x00000007060672a5 */ /* 0x000fc4000f8e003f */
[----:B------:R-:W-:Y:S02]  /*1bda0*/  ULEA.HI UR10, UR10, UR9, URZ, 0x6 ;  /* 0x000000090a0a7291 */ /* 0x000fe4000f8f303f */
[----:B------:R-:W-:Y:S02]  /*1bdb0*/  UIMAD.WIDE.U32 UR22, UR6, UR8, URZ ;  /* 0x00000008061672a5 */ /* 0x000fe4000f8e003f */
[----:B------:R-:W-:Y:S02]  /*1bdc0*/  UIMAD UR13, UR7, UR8, URZ ;  /* 0x00000008070d72a4 */ /* 0x000fe4000f8e023f */
[----:B------:R-:W-:Y:S02]  /*1bdd0*/  USHF.R.S32.HI UR18, URZ, 0x6, UR10 ;  /* 0x000000063f127899 */ /* 0x000fe4000801140a */
[----:B------:R-:W-:Y:S02]  /*1bde0*/  UIADD3 UR13, UR23, UR13, URZ ;  /* 0x0000000d170d7290 */ /* 0x000fe4000fffe03f */
[----:B------:R-:W-:-:S12]  /*1bdf0*/  UIADD3 UR26, UR18, 0x1, URZ ;  /* 0x00000001121a7890 */ /* 0x000fd8000fffe03f */
.L_x_527:
[----:B------:R-:W-:-:S03]  /*1be00*/  UMOV UR6, 0xffffffff ;  /* 0xffffffff00067882 */ /* 0x000fc60000000000 */
[----:B------:R-:W-:Y:S05]  /*1be10*/  BRA.DIV UR6, `(.L_x_517) ;  /* 0x0000000e06bc7947 */ /* 0x000fea000b800000 */
[----:B------:R-:W-:-:S13]  /*1be20*/  ELECT P6, URZ, PT ;  /* 0x00000000003f782f */ /* 0x000fda00038c0000 */
.L_x_537:
[----:B------:R-:W0:Y:S01]  /*1be30*/  LDC R2, c[0x0][0x28c] ;  /* 0x0000a300ff027b82 */ /* 0x000e220000000800 */
[----:B------:R-:W-:Y:S01]  /*1be40*/  BSSY B1, `(.L_x_518) ;  /* 0x000003c000017945 */ /* 0x000fe20003800000 */
[----:B0-----:R-:W-:-:S13]  /*1be50*/  ISETP.LT.OR P6, PT, R2, 0x1, !P6 ;  /* 0x000000010200780c */ /* 0x001fda00077c1670 */
[----:B------:R-:W-:Y:S05]  /*1be60*/  @P6 BRA `(.L_x_519) ;  /* 0x0000000000e46947 */ /* 0x000fea0003800000 */
[----:B------:R-:W-:Y:S02]  /*1be70*/  IMAD R2, R4, 0x2, R13 ;  /* 0x0000000204027824 */ /* 0x000fe400078e020d */
[----:B------:R-:W-:Y:S02]  /*1be80*/  IMAD.SHL.U32 R5, R5, 0x100, RZ ;  /* 0x0000010005057824 */ /* 0x000fe400078e00ff */
[----:B------:R-:W-:Y:S02]  /*1be90*/  IMAD R2, R2, 0x78, RZ ;  /* 0x0000007802027824 */ /* 0x000fe400078e02ff */
[----:B------:R-:W-:Y:S02]  /*1bea0*/  IMAD.MOV.U32 R14, RZ, RZ, RZ ;  /* 0x000000ffff0e7224 */ /* 0x000fe400078e00ff */
[----:B------:R-:W-:Y:S02]  /*1beb0*/  IMAD.U32 R11, RZ, RZ, UR26 ;  /* 0x0000001aff0b7e24 */ /* 0x000fe4000f8e00ff */
[----:B------:R-:W-:-:S02]  /*1bec0*/  IMAD.MOV.U32 R3, RZ, RZ, R0 ;  /* 0x000000ffff037224 */ /* 0x000fc400078e0000 */
[----:B------:R-:W-:-:S07]  /*1bed0*/  IMAD.MOV.U32 R10, RZ, RZ, R6 ;  /* 0x000000ffff0a7224 */ /* 0x000fce00078e0006 */
.L_x_522:
[----:B------:R-:W0:Y:S01]  /*1bee0*/  S2R R4, SR_CgaCtaId ;  /* 0x0000000000047919 */ /* 0x000e220000008800 */
[----:B------:R-:W-:Y:S02]  /*1bef0*/  MOV R7, 0x400 ;  /* 0x0000040000077802 */ /* 0x000fe40000000f00 */
[----:B------:R-:W-:Y:S01]  /*1bf00*/  SHF.L.U32 R15, R3, 0x1f, RZ ;  /* 0x0000001f030f7819 */ /* 0x000fe200000006ff */
[----:B------:R-:W1:Y:S01]  /*1bf10*/  S2R R12, SR_TID.X ;  /* 0x00000000000c7919 */ /* 0x000e620000002100 */
[----:B0-----:R-:W-:Y:S02]  /*1bf20*/  LEA R7, R4, R7, 0x18 ;  /* 0x0000000704077211 */ /* 0x001fe400078ec0ff */
[----:B-1----:R-:W-:-:S03]  /*1bf30*/  LOP3.LUT P1, RZ, R12, 0x7f, RZ, 0xc0, !PT ;  /* 0x0000007f0cff7812 */ /* 0x002fc6000782c0ff */
[----:B------:R-:W-:-:S04]  /*1bf40*/  IMAD R4, R10, 0x8, R7 ;  /* 0x000000080a047824 */ /* 0x000fc800078e0207 */
[----:B------:R-:W0:Y:S06]  /*1bf50*/  SYNCS.PHASECHK.TRANS64.TRYWAIT P0, [R4+URZ+0x18], R15 ;  /* 0x0000180f040075a7 */ /* 0x000e2c000800017f */
[----:B------:R-:W1:Y:S01]  /*1bf60*/  @!P1 LDC R17, c[0x0][0x500] ;  /* 0x00014000ff119b82 */ /* 0x000e620000000800 */
[----:B0-----:R-:W-:Y:S05]  /*1bf70*/  @!P0 BRA `(.L_x_520) ;  /* 0x0000000c00848947 */ /* 0x001fea0003800000 */
.L_x_538:
[----:B------:R-:W-:Y:S01]  /*1bf80*/  UPRMT UR6, UR21, 0x9910, URZ ;  /* 0x0000991015067896 */ /* 0x000fe2000800003f */
[----:B-1----:R1:W-:Y:S03]  /*1bf90*/  @!P1 SYNCS.ARRIVE.TRANS64 RZ, [R4+URZ], R17 ;  /* 0x0000001104ff99a7 */ /* 0x0023e6000800003f */
[----:B------:R-:W-:-:S06]  /*1bfa0*/  UISETP.NE.AND UP0, UPT, UR6, 0x2, UPT ;  /* 0x000000020600788c */ /* 0x000fcc000bf05270 */
[----:B------:R-:W-:-:S13]  /*1bfb0*/  PLOP3.LUT P0, PT, PT, PT, UP0, 0x80, 0x0 ;  /* 0x000000000000781c */ /* 0x000fda0003f0f008 */
[----:B-1----:R-:W-:Y:S05]  /*1bfc0*/  @P0 BRA `(.L_x_521) ;  /* 0x0000000000040947 */ /* 0x002fea0003800000 */
[----:B------:R-:W-:Y:S01]  /*1bfd0*/  BPT.TRAP 0x1 ;  /* 0x000000040000795c */ /* 0x000fe20000300000 */
.L_x_521:
[----:B------:R-:W-:Y:S01]  /*1bfe0*/  IMAD R12, R10, 0x2, R13 ;  /* 0x000000020a0c7824 */ /* 0x000fe200078e020d */
[----:B------:R-:W-:Y:S01]  /*1bff0*/  R2UR UR9, R4 ;  /* 0x00000000040972ca */ /* 0x000fe200000e0000 */
[--C-:B0-----:R-:W-:Y:S01]  /*1c000*/  IMAD R15, R10, 0x8000, R7.reuse ;  /* 0x000080000a0f7824 */ /* 0x101fe200078e0207 */
[----:B------:R-:W-:Y:S01]  /*1c010*/  UIADD3 UR6, UP0, UR24, 0xf0, URZ ;  /* 0x000000f018067890 */ /* 0x000fe2000ff1e03f */
[----:B------:R-:W-:Y:S01]  /*1c020*/  IMAD R12, R12, 0x1e00, RZ ;  /* 0x00001e000c0c7824 */ /* 0x000fe200078e02ff */
[----:B------:R-:W-:Y:S01]  /*1c030*/  R2UR UR11, R5 ;  /* 0x00000000050b72ca */ /* 0x000fe200000e0000 */
[----:B------:R-:W-:Y:S01]  /*1c040*/  VIADD R11, R11, 0xffffffff ;  /* 0xffffffff0b0b7836 */ /* 0x000fe20000000000 */
[----:B------:R-:W-:Y:S01]  /*1c050*/  R2UR UR7, R15 ;  /* 0x000000000f0772ca */ /* 0x000fe200000e0000 */
[----:B------:R-:W-:Y:S01]  /*1c060*/  IMAD R12, R12, 0x2, R7 ;  /* 0x000000020c0c7824 */ /* 0x000fe200078e0207 */
[----:B------:R-:W-:Y:S01]  /*1c070*/  R2UR UR10, R14 ;  /* 0x000000000e0a72ca */ /* 0x000fe200000e0000 */
[----:B------:R-:W-:Y:S01]  /*1c080*/  UIADD3 UR28, UP1, UR24, 0x1f0, URZ ;  /* 0x000001f0181c7890 */ /* 0x000fe2000ff3e03f */
[----:B------:R-:W-:Y:S01]  /*1c090*/  R2UR UR12, R9 ;  /* 0x00000000090c72ca */ /* 0x000fe200000e0000 */
[----:B------:R-:W-:Y:S01]  /*1c0a0*/  UMOV UR14, 0x0 ;  /* 0x00000000000e7882 */ /* 0x000fe20000000000 */
[----:B------:R-:W-:Y:S01]  /*1c0b0*/  R2UR UR8, R12 ;  /* 0x000000000c0872ca */ /* 0x000fe200000e0000 */
[----:B------:R-:W-:Y:S01]  /*1c0c0*/  UIADD3.X UR29, URZ, UR25, URZ, UP1, !UPT ;  /* 0x000000193f1d7290 */ /* 0x000fe20008ffe43f */
[----:B------:R-:W-:Y:S01]  /*1c0d0*/  R2UR UR20, R2 ;  /* 0x00000000021472ca */ /* 0x000fe200000e0000 */
[----:B------:R-:W-:Y:S01]  /*1c0e0*/  UMOV UR15, 0x10000000 ;  /* 0x10000000000f7882 */ /* 0x000fe20000000000 */
[----:B------:R-:W-:Y:S01]  /*1c0f0*/  ISETP.GT.AND P1, PT, R11, 0x1, PT ;  /* 0x000000010b00780c */ /* 0x000fe20003f24270 */
[----:B------:R-:W-:Y:S01]  /*1c100*/  UMOV UR27, 0x30000 ;  /* 0x00030000001b7882 */ /* 0x000fe20000000000 */
[----:B------:R-:W-:Y:S01]  /*1c110*/  IADD3 R10, R10, 0x1, RZ ;  /* 0x000000010a0a7810 */ /* 0x000fe20007ffe0ff */
[----:B------:R-:W-:Y:S01]  /*1c120*/  UIADD3 UR16, UR7, 0x100, URZ ;  /* 0x0000010007107890 */ /* 0x000fe2000fffe03f */
[----:B------:R-:W-:Y:S01]  /*1c130*/  VIADD R14, R14, 0x40 ;  /* 0x000000400e0e7836 */ /* 0x000fe20000000000 */
[----:B------:R-:W-:Y:S01]  /*1c140*/  UIADD3.X UR7, URZ, UR25, URZ, UP0, !UPT ;  /* 0x000000193f077290 */ /* 0x000fe200087fe43f */
[----:B------:R-:W-:-:S03]  /*1c150*/  ISETP.NE.AND P0, PT, R10, 0x3, PT ;  /* 0x000000030a00780c */ /* 0x000fc60003f05270 */
[----:B------:R-:W-:Y:S01]  /*1c160*/  UIADD3 UR17, UR8, 0x18100, URZ ;  /* 0x0001810008117890 */ /* 0x000fe2000fffe03f */
[----:B------:R-:W-:Y:S02]  /*1c170*/  SEL R4, RZ, 0x1, P0 ;  /* 0x00000001ff047807 */ /* 0x000fe40000000000 */
[----:B------:R-:W-:Y:S01]  /*1c180*/  UMOV UR8, UR16 ;  /* 0x0000001000087c82 */ /* 0x000fe20008000000 */
[----:B------:R-:W-:Y:S01]  /*1c190*/  SEL R10, R10, RZ, P0 ;  /* 0x000000ff0a0a7207 */ /* 0x000fe20000000000 */
[----:B------:R0:W-:Y:S01]  /*1c1a0*/  UTMALDG.3D [UR8], [UR6], desc[UR14] ;  /* 0x00000e08060075b4 */ /* 0x0001e20008011000 */
[----:B------:R-:W-:Y:S01]  /*1c1b0*/  LOP3.LUT R3, R3, R4, RZ, 0x3c, !PT ;  /* 0x0000000403037212 */ /* 0x000fe200078e3cff */
[----:B0-----:R-:W-:Y:S01]  /*1c1c0*/  UMOV UR8, UR17 ;  /* 0x0000001100087c82 */ /* 0x001fe20008000000 */
[----:B------:R-:W-:Y:S02]  /*1c1d0*/  UMOV UR11, UR20 ;  /* 0x00000014000b7c82 */ /* 0x000fe40008000000 */
[----:B------:R0:W-:Y:S02]  /*1c1e0*/  UTMALDG.3D.MULTICAST [UR8], [UR28], UR27, desc[UR14] ;  /* 0x00000e081c0073b4 */ /* 0x0001e4000801181b */
[----:B0-----:R-:W-:Y:S05]  /*1c1f0*/  @P1 BRA `(.L_x_522) ;  /* 0xfffffffc00381947 */ /* 0x001fea000383ffff */
.L_x_519:
[----:B------:R-:W-:Y:S05]  /*1c200*/  BSYNC B1 ;  /* 0x0000000000017941 */ /* 0x000fea0003800000 */
.L_x_518:
[----:B------:R-:W2:Y:S01]  /*1c210*/  LDL.LU R15, [R1+0xa0] ;  /* 0x0000a000010f7983 */ /* 0x000ea20000300800 */
[----:B------:R-:W-:Y:S01]  /*1c220*/  LOP3.LUT P0, RZ, R8, 0xff, RZ, 0xc0, !PT ;  /* 0x000000ff08ff7812 */ /* 0x000fe2000780c0ff */
[----:B------:R-:W-:Y:S01]  /*1c230*/  VIADD R6, R6, UR18 ;  /* 0x0000001206067c36 */ /* 0x000fe20008000000 */
[----:B------:R-:W-:Y:S01]  /*1c240*/  ULDC.64 UR6, c[0x0][0x650] ;  /* 0x0001940000067ab9 */ /* 0x000fe20000000a00 */
[----:B------:R-:W3:Y:S01]  /*1c250*/  LDL.LU R12, [R1+0xa4] ;  /* 0x0000a400010c7983 */ /* 0x000ee20000300800 */
[----:B------:R-:W-:Y:S01]  /*1c260*/  UISETP.GE.U32.AND UP0, UPT, UR18, 0x3, UPT ;  /* 0x000000031200788c */ /* 0x000fe2000bf06070 */
[----:B------:R-:W-:Y:S01]  /*1c270*/  BSSY B1, `(.L_x_523) ;  /* 0x0000071000017945 */ /* 0x000fe20003800000 */
[----:B------:R-:W-:Y:S01]  /*1c280*/  IMAD.MOV.U32 R4, RZ, RZ, -0x1 ;  /* 0xffffffffff047424 */ /* 0x000fe200078e00ff */
[----:B------:R-:W-:Y:S01]  /*1c290*/  PRMT R8, RZ, 0x7610, R8 ;  /* 0x00007610ff087816 */ /* 0x000fe20000000008 */
[----:B------:R-:W-:Y:S02]  /*1c2a0*/  IMAD.MOV.U32 R9, RZ, RZ, -0x1 ;  /* 0xffffffffff097424 */ /* 0x000fe400078e00ff */
[----:B------:R-:W-:-:S03]  /*1c2b0*/  PLOP3.LUT P1, PT, PT, PT, UP0, 0x80, 0x0 ;  /* 0x000000000000781c */ /* 0x000fc60003f2f008 */
[----:B------:R-:W0:Y:S01]  /*1c2c0*/  @P0 S2R R3, SR_CgaCtaId ;  /* 0x0000000000030919 */ /* 0x000e220000008800 */
[----:B------:R-:W-:-:S04]  /*1c2d0*/  @P0 MOV R2, 0x400 ;  /* 0x0000040000020802 */ /* 0x000fc80000000f00 */
[----:B0-----:R-:W-:-:S04]  /*1c2e0*/  @P0 LEA R2, R3, R2, 0x18 ;  /* 0x0000000203020211 */ /* 0x001fc800078ec0ff */
[----:B------:R0:W-:Y:S01]  /*1c2f0*/  @P0 SYNCS.ARRIVE.TRANS64.A1T0 RZ, [R2+URZ+0x48], RZ ;  /* 0x000048ff02ff09a7 */ /* 0x0001e2000810003f */
[----:B------:R-:W-:Y:S01]  /*1c300*/  ISETP.GT.U32.AND P0, PT, R6, 0x2, PT ;  /* 0x000000020600780c */ /* 0x000fe20003f04070 */
[----:B0-----:R-:W-:-:S05]  /*1c310*/  IMAD.U32 R2, RZ, RZ, UR18 ;  /* 0x00000012ff027e24 */ /* 0x001fca000f8e00ff */
[----:B------:R-:W-:Y:S01]  /*1c320*/  ISETP.LT.U32.AND P0, PT, R2, 0x3, P0 ;  /* 0x000000030200780c */ /* 0x000fe20000701070 */
[----:B------:R-:W-:-:S05]  /*1c330*/  IMAD.WIDE.U32 R2, R6, -0x55555555, RZ ;  /* 0xaaaaaaab06027825 */ /* 0x000fca00078e00ff */
[----:B------:R-:W-:Y:S02]  /*1c340*/  SHF.R.U32.HI R5, RZ, 0x1, R3 ;  /* 0x00000001ff057819 */ /* 0x000fe40000011603 */
[----:B------:R-:W-:Y:S02]  /*1c350*/  SEL R3, RZ, 0x1, !P0 ;  /* 0x00000001ff037807 */ /* 0x000fe40004000000 */
[----:B------:R-:W-:Y:S01]  /*1c360*/  PRMT R2, RZ, 0x7610, R2 ;  /* 0x00007610ff027816 */ /* 0x000fe20000000002 */
[----:B------:R-:W-:Y:S01]  /*1c370*/  IMAD R6, R5, -0x3, R6 ;  /* 0xfffffffd05067824 */ /* 0x000fe200078e0206 */
[----:B------:R-:W-:-:S04]  /*1c380*/  LOP3.LUT R0, R0, R3, RZ, 0x3c, !PT ;  /* 0x0000000300007212 */ /* 0x000fc800078e3cff */
[----:B------:R-:W-:Y:S01]  /*1c390*/  @P1 LOP3.LUT R0, R0, 0x1, R5, 0x78, !PT ;  /* 0x0000000100001812 */ /* 0x000fe200078e7805 */
[----:B------:R-:W-:Y:S01]  /*1c3a0*/  IMAD.MOV.U32 R5, RZ, RZ, -0x1 ;  /* 0xffffffffff057424 */ /* 0x000fe200078e00ff */
[----:B---3--:R-:W-:-:S04]  /*1c3b0*/  IADD3 R12, P0, R12, UR22, RZ ;  /* 0x000000160c0c7c10 */ /* 0x008fc8000ff1e0ff */
[----:B--2---:R-:W-:Y:S01]  /*1c3c0*/  IADD3.X R15, R15, UR13, RZ, P0, !PT ;  /* 0x0000000d0f0f7c10 */ /* 0x004fe200087fe4ff */
[----:B------:R0:W-:Y:S01]  /*1c3d0*/  STL [R1+0xa4], R12 ;  /* 0x0000a40c01007387 */ /* 0x0001e20000100800 */
[----:B------:R-:W-:-:S03]  /*1c3e0*/  ISETP.GE.U32.AND P0, PT, R12, UR6, PT ;  /* 0x000000060c007c0c */ /* 0x000fc6000bf06070 */
[----:B------:R0:W-:Y:S01]  /*1c3f0*/  STL [R1+0xa0], R15 ;  /* 0x0000a00f01007387 */ /* 0x0001e20000100800 */
[----:B------:R-:W-:-:S13]  /*1c400*/  ISETP.GE.U32.AND.EX P0, PT, R15, UR7, PT, P0 ;  /* 0x000000070f007c0c */ /* 0x000fda000bf06100 */
[----:B0-----:R-:W-:Y:S05]  /*1c410*/  @P0 BRA `(.L_x_524) ;  /* 0x0000000400580947 */ /* 0x001fea0003800000 */
[----:B------:R-:W0:Y:S01]  /*1c420*/  S2R R7, SR_CTAID.X ;  /* 0x0000000000077919 */ /* 0x000e220000002500 */
[----:B------:R-:W1:Y:S01]  /*1c430*/  LDC R16, c[0x0][0x65c] ;  /* 0x00019700ff107b82 */ /* 0x000e620000000800 */
[----:B------:R-:W-:Y:S01]  /*1c440*/  ULDC UR6, c[0x0][0x150] ;  /* 0x0000540000067ab9 */ /* 0x000fe20000000800 */
[----:B------:R-:W-:Y:S01]  /*1c450*/  ULDC UR9, c[0x0][0x630] ;  /* 0x00018c0000097ab9 */ /* 0x000fe20000000800 */
[----:B------:R-:W2:Y:S05]  /*1c460*/  S2R R2, SR_CTAID.Y ;  /* 0x0000000000027919 */ /* 0x000eaa0000002600 */
[----:B------:R-:W3:Y:S08]  /*1c470*/  LDC R4, c[0x0][0x144] ;  /* 0x00005100ff047b82 */ /* 0x000ef00000000800 */
[----:B------:R-:W4:Y:S01]  /*1c480*/  LDC R11, c[0x0][0x148] ;  /* 0x00005200ff0b7b82 */ /* 0x000f220000000800 */
[----:B-1----:R-:W-:-:S02]  /*1c490*/  ISETP.NE.AND P2, PT, R16, 0x1, PT ;  /* 0x000000011000780c */ /* 0x002fc40003f45270 */
[----:B0-----:R-:W-:Y:S02]  /*1c4a0*/  I2FP.F32.U32 R3, R7 ;  /* 0x0000000700037245 */ /* 0x001fe40000201000 */
[----:B--2---:R-:W-:-:S03]  /*1c4b0*/  I2FP.F32.U32 R5, R2 ;  /* 0x0000000200057245 */ /* 0x004fc60000201000 */
[----:B------:R-:W-:Y:S01]  /*1c4c0*/  FMUL R3, R3, UR6 ;  /* 0x0000000603037c20 */ /* 0x000fe20008400000 */
[----:B------:R-:W-:Y:S02]  /*1c4d0*/  ULDC UR6, c[0x0][0x154] ;  /* 0x0000550000067ab9 */ /* 0x000fe40000000800 */
[----:B------:R-:W-:Y:S01]  /*1c4e0*/  FMUL R9, R5, UR6 ;  /* 0x0000000605097c20 */ /* 0x000fe20008400000 */
[----:B------:R-:W-:Y:S02]  /*1c4f0*/  ULDC.64 UR6, c[0x0][0x628] ;  /* 0x00018a0000067ab9 */ /* 0x000fe40000000a00 */
[----:B------:R-:W0:Y:S01]  /*1c500*/  F2I.U32.TRUNC.NTZ R3, R3 ;  /* 0x0000000300037305 */ /* 0x000e22000020f000 */
[----:B------:R-:W-:-:S04]  /*1c510*/  ISETP.NE.U32.AND P0, PT, RZ, UR6, PT ;  /* 0x00000006ff007c0c */ /* 0x000fc8000bf05070 */
[----:B------:R-:W-:-:S03]  /*1c520*/  ISETP.NE.AND.EX P0, PT, RZ, UR7, PT, P0 ;  /* 0x00000007ff007c0c */ /* 0x000fc6000bf05300 */
[----:B------:R-:W1:Y:S01]  /*1c530*/  F2I.U32.TRUNC.NTZ R9, R9 ;  /* 0x0000000900097305 */ /* 0x000e62000020f000 */
[----:B0-----:R-:W-:Y:S02]  /*1c540*/  IMAD.MOV R5, RZ, RZ, -R3 ;  /* 0x000000ffff057224 */ /* 0x001fe400078e0a03 */
[----:B------:R-:W-:Y:S02]  /*1c550*/  IMAD.MOV.U32 R3, RZ, RZ, R15 ;  /* 0x000000ffff037224 */ /* 0x000fe400078e000f */
[----:B---3--:R-:W-:Y:S02]  /*1c560*/  IMAD R7, R4, R5, R7 ;  /* 0x0000000504077224 */ /* 0x008fe400078e0207 */
[----:B-1----:R-:W-:-:S04]  /*1c570*/  IMAD.MOV R4, RZ, RZ, -R9 ;  /* 0x000000ffff047224 */ /* 0x002fc800078e0a09 */
[----:B----4-:R-:W-:Y:S02]  /*1c580*/  @P2 IMAD R7, R11, R4, R2 ;  /* 0x000000040b072224 */ /* 0x010fe400078e0202 */
[----:B------:R-:W-:Y:S01]  /*1c590*/  IMAD.MOV.U32 R2, RZ, RZ, R12 ;  /* 0x000000ffff027224 */ /* 0x000fe200078e000c */
[----:B------:R-:W-:Y:S06]  /*1c5a0*/  @!P0 BRA `(.L_x_525) ;  /* 0x0000000000288947 */ /* 0x000fec0003800000 */
[----:B------:R-:W-:Y:S02]  /*1c5b0*/  ULDC UR8, c[0x0][0x634] ;  /* 0x00018d0000087ab9 */ /* 0x000fe40000000800 */
[----:B------:R-:W-:-:S05]  /*1c5c0*/  IADD3 R3, P0, R12, UR8, RZ ;  /* 0x000000080c037c10 */ /* 0x000fca000ff1e0ff */
[----:B------:R-:W-:-:S04]  /*1c5d0*/  IMAD.X R9, RZ, RZ, R15, P0 ;  /* 0x000000ffff097224 */ /* 0x000fc800000e060f */
[----:B------:R-:W-:-:S04]  /*1c5e0*/  IMAD.WIDE.U32 R4, R9, UR6, RZ ;  /* 0x0000000609047c25 */ /* 0x000fc8000f8e00ff */
[----:B------:R-:W-:-:S04]  /*1c5f0*/  IMAD.WIDE.U32 R4, P0, R3, UR7, R4 ;  /* 0x0000000703047c25 */ /* 0x000fc8000f800004 */
[----:B------:R-:W-:-:S04]  /*1c600*/  IMAD.WIDE.U32 R2, R3, UR6, RZ ;  /* 0x0000000603027c25 */ /* 0x000fc8000f8e00ff */
[----:B------:R-:W-:Y:S01]  /*1c610*/  IMAD.MOV.U32 R2, RZ, RZ, R5 ;  /* 0x000000ffff027224 */ /* 0x000fe200078e0005 */
[----:B------:R-:W-:Y:S01]  /*1c620*/  IADD3 RZ, P1, R3, R4, RZ ;  /* 0x0000000403ff7210 */ /* 0x000fe20007f3e0ff */
[----:B------:R-:W-:-:S04]  /*1c630*/  IMAD.X R3, RZ, RZ, RZ, P0 ;  /* 0x000000ffff037224 */ /* 0x000fc800000e06ff */
[----:B------:R-:W-:-:S08]  /*1c640*/  IMAD.WIDE.U32.X R2, R9, UR7, R2, P1 ;  /* 0x0000000709027c25 */ /* 0x000fd000088e0402 */
.L_x_525:
[--C-:B------:R-:W-:Y:S01]  /*1c650*/  SHF.R.U64 R9, R2, UR9, R3.reuse ;  /* 0x0000000902097c19 */ /* 0x100fe20008001203 */
[----:B------:R-:W-:Y:S01]  /*1c660*/  ULDC.64 UR6, c[0x0][0x620] ;  /* 0x0001880000067ab9 */ /* 0x000fe20000000a00 */
[----:B------:R-:W-:Y:S01]  /*1c670*/  SHF.R.U32.HI R2, RZ, UR9, R3 ;  /* 0x00000009ff027c19 */ /* 0x000fe20008011603 */
[----:B------:R-:W-:Y:S01]  /*1c680*/  IMAD.MOV.U32 R3, RZ, RZ, R15 ;  /* 0x000000ffff037224 */ /* 0x000fe200078e000f */
[----:B------:R-:W-:Y:S01]  /*1c690*/  IADD3 R11, P0, RZ, -R9, RZ ;  /* 0x80000009ff0b7210 */ /* 0x000fe20007f1e0ff */
[----:B------:R-:W-:-:S04]  /*1c6a0*/  ULDC.64 UR8, c[0x0][0x640] ;  /* 0x0001900000087ab9 */ /* 0x000fc80000000a00 */
[----:B------:R-:W-:Y:S01]  /*1c6b0*/  IMAD.X R2, RZ, RZ, ~R2, P0 ;  /* 0x000000ffff027224 */ /* 0x000fe200000e0e02 */
[----:B------:R-:W-:-:S03]  /*1c6c0*/  ISETP.NE.U32.AND P0, PT, RZ, UR8, PT ;  /* 0x00000008ff007c0c */ /* 0x000fc6000bf05070 */
[----:B------:R-:W-:Y:S01]  /*1c6d0*/  IMAD R2, R2, UR6, RZ ;  /* 0x0000000602027c24 */ /* 0x000fe2000f8e02ff */
[----:B------:R-:W-:-:S03]  /*1c6e0*/  ISETP.NE.AND.EX P0, PT, RZ, UR9, PT, P0 ;  /* 0x00000009ff007c0c */ /* 0x000fc6000bf05300 */
[----:B------:R-:W-:Y:S02]  /*1c6f0*/  IMAD R5, R11, UR7, R2 ;  /* 0x000000070b057c24 */ /* 0x000fe4000f8e0202 */
[----:B------:R-:W-:-:S04]  /*1c700*/  IMAD.MOV.U32 R2, RZ, RZ, R12 ;  /* 0x000000ffff027224 */ /* 0x000fc800078e000c */
[----:B------:R-:W-:Y:S01]  /*1c710*/  IMAD.WIDE.U32 R2, R11, UR6, R2 ;  /* 0x000000060b027c25 */ /* 0x000fe2000f8e0002 */
[----:B------:R-:W-:-:S04]  /*1c720*/  ULDC UR6, c[0x0][0x618] ;  /* 0x0001860000067ab9 */ /* 0x000fc80000000800 */
[----:B------:R-:W-:-:S04]  /*1c730*/  IADD3 R3, R3, R5, RZ ;  /* 0x0000000503037210 */ /* 0x000fc80007ffe0ff */
[--C-:B------:R-:W-:Y:S02]  /*1c740*/  SHF.R.U64 R10, R2, UR6, R3.reuse ;  /* 0x00000006020a7c19 */ /* 0x100fe40008001203 */
[----:B------:R-:W-:Y:S01]  /*1c750*/  SHF.R.U32.HI R3, RZ, UR6, R3 ;  /* 0x00000006ff037c19 */ /* 0x000fe20008011603 */
[----:B------:R-:W-:-:S03]  /*1c760*/  ULDC UR6, c[0x0][0x608] ;  /* 0x0001820000067ab9 */ /* 0x000fc60000000800 */
[--C-:B------:R-:W-:Y:S02]  /*1c770*/  SHF.R.U64 R11, R10, UR6, R3.reuse ;  /* 0x000000060a0b7c19 */ /* 0x100fe40008001203 */
[----:B------:R-:W-:Y:S01]  /*1c780*/  SHF.R.U32.HI R2, RZ, UR6, R3 ;  /* 0x00000006ff027c19 */ /* 0x000fe20008011603 */
[----:B------:R-:W-:-:S03]  /*1c790*/  ULDC UR6, c[0x0][0x658] ;  /* 0x0001960000067ab9 */ /* 0x000fc60000000800 */
[--C-:B------:R-:W-:Y:S02]  /*1c7a0*/  SHF.R.U64 R12, R11, UR6, R2.reuse ;  /* 0x000000060b0c7c19 */ /* 0x100fe40008001202 */
[----:B------:R-:W-:-:S03]  /*1c7b0*/  SHF.R.U32.HI R14, RZ, UR6, R2 ;  /* 0x00000006ff0e7c19 */ /* 0x000fc60008011602 */
[----:B------:R-:W-:Y:S02]  /*1c7c0*/  IMAD.MOV.U32 R2, RZ, RZ, R12 ;  /* 0x000000ffff027224 */ /* 0x000fe400078e000c */
        /* <DEDUP_REMOVED lines=12> */
.L_x_526:
[----:B------:R-:W-:Y:S01]  /*1c890*/  ULDC UR6, c[0x0][0x648] ;  /* 0x0001920000067ab9 */ /* 0x000fe20000000800 */
[----:B------:R-:W-:Y:S02]  /*1c8a0*/  LOP3.LUT R11, R11, UR19, RZ, 0xc0, !PT ;  /* 0x000000130b0b7c12 */ /* 0x000fe4000f8ec0ff */
[----:B------:R-:W-:Y:S01]  /*1c8b0*/  SHF.R.U64 R2, R2, UR6, R3 ;  /* 0x0000000602027c19 */ /* 0x000fe20008001203 */
[----:B------:R-:W-:-:S04]  /*1c8c0*/  ULDC UR6, c[0x0][0x638] ;  /* 0x00018e0000067ab9 */ /* 0x000fc80000000800 */
[----:B------:R-:W-:Y:S02]  /*1c8d0*/  IMAD.MOV R3, RZ, RZ, -R2 ;  /* 0x000000ffff037224 */ /* 0x000fe400078e0a02 */
[----:B------:R-:W-:Y:S02]  /*1c8e0*/  IMAD R4, R2, UR5, R11 ;  /* 0x0000000502047c24 */ /* 0x000fe4000f8e020b */
[----:B------:R-:W-:Y:S01]  /*1c8f0*/  IMAD R12, R3, UR6, R12 ;  /* 0x00000006030c7c24 */ /* 0x000fe2000f8e020c */
[----:B------:R-:W-:Y:S01]  /*1c900*/  ULDC UR6, c[0x0][0x610] ;  /* 0x0001840000067ab9 */ /* 0x000fe20000000800 */
[----:B------:R-:W-:Y:S01]  /*1c910*/  LOP3.LUT R3, R10, UR4, RZ, 0xc0, !PT ;  /* 0x000000040a037c12 */ /* 0x000fe2000f8ec0ff */
[----:B------:R-:W-:Y:S01]  /*1c920*/  IMAD R7, R4, UR6, R7 ;  /* 0x0000000604077c24 */ /* 0x000fe2000f8e0207 */
[----:B------:R-:W-:Y:S01]  /*1c930*/  ULDC UR6, c[0x0][0x600] ;  /* 0x0001800000067ab9 */ /* 0x000fe20000000800 */
[----:B------:R-:W-:Y:S02]  /*1c940*/  IMAD.MOV.U32 R2, RZ, RZ, 0x1 ;  /* 0x00000001ff027424 */ /* 0x000fe400078e00ff */
[----:B------:R-:W-:-:S05]  /*1c950*/  IMAD R12, R12, UR6, R3 ;  /* 0x000000060c0c7c24 */ /* 0x000fca000f8e0203 */
[----:B------:R-:W-:Y:S02]  /*1c960*/  SEL R4, R12, R7, !P2 ;  /* 0x000000070c047207 */ /* 0x000fe40005000000 */
[----:B------:R-:W-:-:S07]  /*1c970*/  SEL R5, R7, R12, !P2 ;  /* 0x0000000c07057207 */ /* 0x000fce0005000000 */
.L_x_524:
[----:B------:R-:W-:Y:S05]  /*1c980*/  BSYNC B1 ;  /* 0x0000000000017941 */ /* 0x000fea0003800000 */
.L_x_523:
[----:B------:R-:W-:-:S13]  /*1c990*/  LOP3.LUT P0, RZ, R2, 0xff, RZ, 0xc0, !PT ;  /* 0x000000ff02ff7812 */ /* 0x000fda000780c0ff */
[----:B------:R-:W-:Y:S05]  /*1c9a0*/  @P0 BRA `(.L_x_527) ;  /* 0xfffffff400140947 */ /* 0x000fea000383ffff */
[----:B------:R-:W-:Y:S05]  /*1c9b0*/  BSYNC B0 ;  /* 0x0000000000007941 */ /* 0x000fea0003800000 */
.L_x_516:
[----:B------:R-:W-:-:S03]  /*1c9c0*/  UMOV UR6, 0xffffffff ;  /* 0xffffffff00067882 */ /* 0x000fc60000000000 */
[----:B------:R-:W-:Y:S05]  /*1c9d0*/  BRA.DIV UR6, `(.L_x_528) ;  /* 0x0000000606007947 */ /* 0x000fea000b800000 */
[----:B------:R-:W-:-:S13]  /*1c9e0*/  ELECT P6, URZ, PT ;  /* 0x00000000003f782f */ /* 0x000fda00038c0000 */
.L_x_541:
[----:B------:R-:W-:Y:S04]  /*1c9f0*/  BSSY B0, `(.L_x_529) ;  /* 0x0000025000007945 */ /* 0x000fe80003800000 */
[----:B------:R-:W-:Y:S05]  /*1ca00*/  @!P6 BRA `(.L_x_530) ;  /* 0x00000000008ce947 */ /* 0x000fea0003800000 */
[----:B------:R-:W2:Y:S02]  /*1ca10*/  LDL R2, [R1+0x98] ;  /* 0x0000980001027983 */ /* 0x000ea40000100800 */
[----:B--2---:R-:W-:-:S13]  /*1ca20*/  R2UR UR6, R2 ;  /* 0x00000000020672ca */ /* 0x004fda00000e0000 */
[----:B------:R-:W-:-:S04]  /*1ca30*/  ULOP3.LUT UR6, UR6, 0x2, URZ, 0xfc, !UPT ;  /* 0x0000000206067892 */ /* 0x000fc8000f8efc3f */
[----:B------:R-:W-:-:S06]  /*1ca40*/  UISETP.NE.AND UP0, UPT, UR6, 0x3, UPT ;  /* 0x000000030600788c */ /* 0x000fcc000bf05270 */
[----:B------:R-:W-:-:S13]  /*1ca50*/  PLOP3.LUT P0, PT, PT, PT, UP0, 0x80, 0x0 ;  /* 0x000000000000781c */ /* 0x000fda0003f0f008 */
[----:B------:R-:W-:Y:S05]  /*1ca60*/  @!P0 BRA `(.L_x_531) ;  /* 0x0000000000048947 */ /* 0x000fea0003800000 */
[----:B------:R-:W-:Y:S01]  /*1ca70*/  BPT.TRAP 0x1 ;  /* 0x000000040000795c */ /* 0x000fe20000300000 */
.L_x_531:
[----:B------:R-:W0:Y:S01]  /*1ca80*/  S2R R3, SR_CgaCtaId ;  /* 0x0000000000037919 */ /* 0x000e220000008800 */
[----:B------:R-:W-:-:S04]  /*1ca90*/  MOV R2, 0x400 ;  /* 0x0000040000027802 */ /* 0x000fc80000000f00 */
[----:B0-----:R-:W-:Y:S02]  /*1caa0*/  LEA R3, R3, R2, 0x18 ;  /* 0x0000000203037211 */ /* 0x001fe400078ec0ff */
[----:B------:R-:W-:-:S03]  /*1cab0*/  SHF.L.U32 R2, R0, 0x1f, RZ ;  /* 0x0000001f00027819 */ /* 0x000fc600000006ff */
[----:B------:R-:W-:-:S04]  /*1cac0*/  VIADD R3, R3, 0x18 ;  /* 0x0000001803037836 */ /* 0x000fc80000000000 */
[----:B------:R-:W-:-:S04]  /*1cad0*/  IMAD R5, R6, 0x8, R3 ;  /* 0x0000000806057824 */ /* 0x000fc800078e0203 */
[----:B------:R-:W0:Y:S02]  /*1cae0*/  SYNCS.PHASECHK.TRANS64.TRYWAIT P0, [R5+URZ], R2 ;  /* 0x00000002050075a7 */ /* 0x000e24000800017f */
[----:B0-----:R-:W-:Y:S05]  /*1caf0*/  @!P0 BRA `(.L_x_532) ;  /* 0x0000000000d88947 */ /* 0x001fea0003800000 */
.L_x_542:
[----:B------:R-:W-:-:S05]  /*1cb00*/  VIADD R6, R6, 0x1 ;  /* 0x0000000106067836 */ /* 0x000fca0000000000 */
[----:B------:R-:W-:-:S04]  /*1cb10*/  ISETP.NE.AND P0, PT, R6, 0x3, PT ;  /* 0x000000030600780c */ /* 0x000fc80003f05270 */
[----:B0-----:R-:W-:Y:S02]  /*1cb20*/  SEL R5, RZ, 0x1, P0 ;  /* 0x00000001ff057807 */ /* 0x001fe40000000000 */
[----:B------:R-:W-:Y:S02]  /*1cb30*/  SEL R6, R6, RZ, P0 ;  /* 0x000000ff06067207 */ /* 0x000fe40000000000 */
[----:B------:R-:W-:-:S03]  /*1cb40*/  LOP3.LUT R5, R0, R5, RZ, 0x3c, !PT ;  /* 0x0000000500057212 */ /* 0x000fc600078e3cff */
[----:B------:R-:W-:Y:S01]  /*1cb50*/  IMAD R7, R6, 0x8, R3 ;  /* 0x0000000806077824 */ /* 0x000fe200078e0203 */
[----:B------:R-:W-:-:S04]  /*1cb60*/  SHF.L.U32 R0, R5, 0x1f, RZ ;  /* 0x0000001f05007819 */ /* 0x000fc800000006ff */
[----:B------:R-:W0:Y:S02]  /*1cb70*/  SYNCS.PHASECHK.TRANS64.TRYWAIT P0, [R7+URZ], R0 ;  /* 0x00000000070075a7 */ /* 0x000e24000800017f */
[----:B0-----:R-:W-:Y:S05]  /*1cb80*/  @!P0 BRA `(.L_x_533) ;  /* 0x0000000000c88947 */ /* 0x001fea0003800000 */
.L_x_543:
[----:B0-----:R-:W-:-:S05]  /*1cb90*/  VIADD R0, R6, 0x1 ;  /* 0x0000000106007836 */ /* 0x001fca0000000000 */
[----:B------:R-:W-:-:S04]  /*1cba0*/  ISETP.NE.AND P0, PT, R0, 0x3, PT ;  /* 0x000000030000780c */ /* 0x000fc80003f05270 */
[----:B------:R-:W-:Y:S02]  /*1cbb0*/  SEL R2, RZ, 0x1, P0 ;  /* 0x00000001ff027807 */ /* 0x000fe40000000000 */
[----:B------:R-:W-:Y:S02]  /*1cbc0*/  SEL R0, R0, RZ, P0 ;  /* 0x000000ff00007207 */ /* 0x000fe40000000000 */
[----:B------:R-:W-:-:S03]  /*1cbd0*/  LOP3.LUT R2, R5, R2, RZ, 0x3c, !PT ;  /* 0x0000000205027212 */ /* 0x000fc600078e3cff */
[----:B------:R-:W-:Y:S01]  /*1cbe0*/  IMAD R3, R0, 0x8, R3 ;  /* 0x0000000800037824 */ /* 0x000fe200078e0203 */
[----:B------:R-:W-:-:S07]  /*1cbf0*/  SHF.L.U32 R0, R2, 0x1f, RZ ;  /* 0x0000001f02007819 */ /* 0x000fce00000006ff */
.L_x_534:
[----:B0-----:R0:W1:Y:S02]  /*1cc00*/  SYNCS.PHASECHK.TRANS64.TRYWAIT P0, [R3+URZ], R0 ;  /* 0x00000000030075a7 */ /* 0x001064000800017f */
[----:B-1----:R-:W-:Y:S05]  /*1cc10*/  @!P0 NANOSLEEP.SYNCS 0x989680 ;  /* 0x009896800000895d */ /* 0x002fea0003900000 */
[----:B------:R-:W1:Y:S02]  /*1cc20*/  @!P0 SYNCS.PHASECHK.TRANS64 P0, [R3+URZ], R0 ;  /* 0x00000000030085a7 */ /* 0x000e64000800007f */
[----:B-1----:R-:W-:Y:S05]  /*1cc30*/  @!P0 BRA `(.L_x_534) ;  /* 0xfffffffc00f08947 */ /* 0x002fea000383ffff */
.L_x_530:
[----:B------:R-:W-:Y:S05]  /*1cc40*/  BSYNC B0 ;  /* 0x0000000000007941 */ /* 0x000fea0003800000 */
.L_x_529:
[----:B------:R-:W-:Y:S05]  /*1cc50*/  EXIT ;  /* 0x000000000000794d */ /* 0x000fea0003800000 */
.L_x_21:
[----:B-1----:R1:W2:Y:S02]  /*1cc60*/  SYNCS.PHASECHK.TRANS64.TRYWAIT P1, [R3+URZ], R0 ;  /* 0x00000000030075a7 */ /* 0x0022a4000802017f */
[----:B--2---:R-:W-:Y:S05]  /*1cc70*/  @!P1 NANOSLEEP.SYNCS 0x989680 ;  /* 0x009896800000995d */ /* 0x004fea0003900000 */
[----:B------:R-:W2:Y:S02]  /*1cc80*/  @!P1 SYNCS.PHASECHK.TRANS64 P1, [R3+URZ], R0 ;  /* 0x00000000030095a7 */ /* 0x000ea4000802007f */
[----:B--2---:R-:W-:Y:S05]  /*1cc90*/  @!P1 BRA `(.L_x_21) ;  /* 0xfffffffc00f09947 */ /* 0x004fea000383ffff */
[----:B------:R-:W-:Y:S05]  /*1cca0*/  BRA `(.L_x_20) ;  /* 0xfffffe4800a87947 */ /* 0x000fea000383ffff */
.L_x_26:
[----:B--2---:R-:W-:-:S04]  /*1ccb0*/  IMAD.U32 R9, RZ, RZ, UR4 ;  /* 0x00000004ff097e24 */ /* 0x004fc8000f8e00ff */
[----:B------:R2:W3:Y:S03]  /*1ccc0*/  SYNCS.PHASECHK.TRANS64.TRYWAIT P1, [R9+URZ], R4 ;  /* 0x00000004090075a7 */ /* 0x0004e6000802017f */
[----:B---3--:R-:W-:Y:S05]  /*1ccd0*/  @!P1 NANOSLEEP.SYNCS 0x989680 ;  /* 0x009896800000995d */ /* 0x008fea0003900000 */
[----:B------:R-:W3:Y:S02]  /*1cce0*/  @!P1 SYNCS.PHASECHK.TRANS64 P1, [R9+URZ], R4 ;  /* 0x00000004090095a7 */ /* 0x000ee4000802007f */
[----:B---3--:R-:W-:Y:S05]  /*1ccf0*/  @!P1 BRA `(.L_x_26) ;  /* 0xfffffffc00ec9947 */ /* 0x008fea000383ffff */
[----:B------:R-:W-:Y:S05]  /*1cd00*/  BRA `(.L_x_25) ;  /* 0xfffffe8c00e87947 */ /* 0x000fea000383ffff */
.L_x_517:
[----:B------:R-:W-:Y:S01]  /*1cd10*/  BSSY B1, `(.L_x_535) ;  /* 0x0000006000017945 */ /* 0x000fe20003800000 */
[----:B------:R-:W-:-:S07]  /*1cd20*/  IMAD.MOV.U32 R15, RZ, RZ, -0x1 ;  /* 0xffffffffff0f7424 */ /* 0x000fce00078e00ff */
[----:B------:R-:W-:Y:S05]  /*1cd30*/  WARPSYNC.COLLECTIVE R15, `(.L_x_536) ;  /* 0x000000000f0c7348 */ /* 0x000fea0003c00000 */
[----:B------:R-:W-:Y:S02]  /*1cd40*/  ELECT P6, UR62, PT ;  /* 0x00000000003e782f */ /* 0x000fe400038c0000 */
[----:B------:R-:W-:Y:S01]  /*1cd50*/  MOV R14, UR62 ;  /* 0x0000003e000e7c02 */ /* 0x000fe20008000f00 */
[----:B------:R-:W-:Y:S10]  /*1cd60*/  ENDCOLLECTIVE ;  /* 0x000000000000791b */ /* 0x000ff40003800000 */
.L_x_536:
[----:B------:R-:W-:Y:S05]  /*1cd70*/  BSYNC B1 ;  /* 0x0000000000017941 */ /* 0x000fea0003800000 */
.L_x_535:
[----:B------:R-:W-:Y:S05]  /*1cd80*/  BRA `(.L_x_537) ;  /* 0xfffffff000287947 */ /* 0x000fea000383ffff */
.L_x_520:
[----:B0-----:R0:W2:Y:S02]  /*1cd90*/  SYNCS.PHASECHK.TRANS64.TRYWAIT P0, [R4+URZ+0x18], R15 ;  /* 0x0000180f040075a7 */ /* 0x0010a4000800017f */
[----:B--2---:R-:W-:Y:S05]  /*1cda0*/  @!P0 NANOSLEEP.SYNCS 0x989680 ;  /* 0x009896800000895d */ /* 0x004fea0003900000 */
[----:B------:R-:W2:Y:S02]  /*1cdb0*/  @!P0 SYNCS.PHASECHK.TRANS64 P0, [R4+URZ+0x18], R15 ;  /* 0x0000180f040085a7 */ /* 0x000ea4000800007f */
[----:B--2---:R-:W-:Y:S05]  /*1cdc0*/  @!P0 BRA `(.L_x_520) ;  /* 0xfffffffc00f08947 */ /* 0x004fea000383ffff */
[----:B------:R-:W-:Y:S05]  /*1cdd0*/  BRA `(.L_x_538) ;  /* 0xfffffff000687947 */ /* 0x000fea000383ffff */
.L_x_528:
[----:B------:R-:W-:Y:S01]  /*1cde0*/  BSSY B0, `(.L_x_539) ;  /* 0x0000006000007945 */ /* 0x000fe20003800000 */
[----:B------:R-:W-:-:S07]  /*1cdf0*/  IMAD.MOV.U32 R15, RZ, RZ, -0x1 ;  /* 0xffffffffff0f7424 */ /* 0x000fce00078e00ff */
[----:B------:R-:W-:Y:S05]  /*1ce00*/  WARPSYNC.COLLECTIVE R15, `(.L_x_540) ;  /* 0x000000000f0c7348 */ /* 0x000fea0003c00000 */
[----:B------:R-:W-:Y:S02]  /*1ce10*/  ELECT P6, UR62, PT ;  /* 0x00000000003e782f */ /* 0x000fe400038c0000 */
[----:B------:R-:W-:Y:S01]  /*1ce20*/  MOV R14, UR62 ;  /* 0x0000003e000e7c02 */ /* 0x000fe20008000f00 */
[----:B------:R-:W-:Y:S10]  /*1ce30*/  ENDCOLLECTIVE ;  /* 0x000000000000791b */ /* 0x000ff40003800000 */
.L_x_540:
[----:B------:R-:W-:Y:S05]  /*1ce40*/  BSYNC B0 ;  /* 0x0000000000007941 */ /* 0x000fea0003800000 */
.L_x_539:
[----:B------:R-:W-:Y:S05]  /*1ce50*/  BRA `(.L_x_541) ;  /* 0xfffffff800e47947 */ /* 0x000fea000383ffff */
.L_x_532:
[----:B0-----:R0:W1:Y:S02]  /*1ce60*/  SYNCS.PHASECHK.TRANS64.TRYWAIT P0, [R5+URZ], R2 ;  /* 0x00000002050075a7 */ /* 0x001064000800017f */
[----:B-1----:R-:W-:Y:S05]  /*1ce70*/  @!P0 NANOSLEEP.SYNCS 0x989680 ;  /* 0x009896800000895d */ /* 0x002fea0003900000 */
[----:B------:R-:W1:Y:S02]  /*1ce80*/  @!P0 SYNCS.PHASECHK.TRANS64 P0, [R5+URZ], R2 ;  /* 0x00000002050085a7 */ /* 0x000e64000800007f */
[----:B-1----:R-:W-:Y:S05]  /*1ce90*/  @!P0 BRA `(.L_x_532) ;  /* 0xfffffffc00f08947 */ /* 0x002fea000383ffff */
[----:B------:R-:W-:Y:S05]  /*1cea0*/  BRA `(.L_x_542) ;  /* 0xfffffffc00147947 */ /* 0x000fea000383ffff */
.L_x_533:
[----:B0-----:R0:W1:Y:S02]  /*1ceb0*/  SYNCS.PHASECHK.TRANS64.TRYWAIT P0, [R7+URZ], R0 ;  /* 0x00000000070075a7 */ /* 0x001064000800017f */
[----:B-1----:R-:W-:Y:S05]  /*1cec0*/  @!P0 NANOSLEEP.SYNCS 0x989680 ;  /* 0x009896800000895d */ /* 0x002fea0003900000 */
[----:B------:R-:W1:Y:S02]  /*1ced0*/  @!P0 SYNCS.PHASECHK.TRANS64 P0, [R7+URZ], R0 ;  /* 0x00000000070085a7 */ /* 0x000e64000800007f */
[----:B-1----:R-:W-:Y:S05]  /*1cee0*/  @!P0 BRA `(.L_x_533) ;  /* 0xfffffffc00f08947 */ /* 0x002fea000383ffff */
[----:B------:R-:W-:Y:S05]  /*1cef0*/  BRA `(.L_x_543) ;  /* 0xfffffffc00247947 */ /* 0x000fea000383ffff */
.L_x_544:
[----:B------:R-:W-:-:S00]  /*1cf00*/  BRA `(.L_x_544) ;  /* 0xfffffffc00fc7947 */ /* 0x000fc0000383ffff */
[----:B------:R-:W-:-:S00]  /*1cf10*/  NOP ;  /* 0x0000000000007918 */ /* 0x000fc00000000000 */
        /* <DEDUP_REMOVED lines=14> */
.L_x_545:


//--------------------- .nv.global.init           --------------------------
	.section	.nv.global.init,"aw",@progbits
.nv.global.init:
	.type		$str$22,@object
	.size		$str$22,($str$23 - $str$22)
$str$22:
        /*0000*/ 	.byte	0x6b, 0x5f, 0x74, 0x69, 0x6c, 0x65, 0x5f, 0x63, 0x6f, 0x75, 0x6e, 0x74, 0x20, 0x3e, 0x3d, 0x20
        /*0010*/ 	.byte	0x31, 0x00
	.type		$str$23,@object
	.size		$str$23,(__unnamed_1 - $str$23)
$str$23:
        /*0012*/ 	.byte	0x2f, 0x74, 0x6d, 0x70, 0x2f, 0x63, 0x75, 0x74, 0x6c, 0x61, 0x73, 0x73, 0x5f, 0x73, 0x77, 0x65
        /*0022*/ 	.byte	0x65, 0x70, 0x5f, 0x73, 0x72, 0x63, 0x2f, 0x69, 0x6e, 0x63, 0x6c, 0x75, 0x64, 0x65, 0x2f, 0x63
        /*0032*/ 	.byte	0x75, 0x74, 0x6c, 0x61, 0x73, 0x73, 0x2f, 0x67, 0x65, 0x6d, 0x6d, 0x2f, 0x63, 0x6f, 0x6c, 0x6c
        /*0042*/ 	.byte	0x65, 0x63, 0x74, 0x69, 0x76, 0x65, 0x2f, 0x73, 0x6d, 0x39, 0x30, 0x5f, 0x6d, 0x6d, 0x61, 0x5f
        /*0052*/ 	.byte	0x74, 0x6d, 0x61, 0x5f, 0x67, 0x6d, 0x6d, 0x61, 0x5f, 0x73, 0x73, 0x5f, 0x77, 0x61, 0x72, 0x70
        /*0062*/ 	.byte	0x73, 0x70, 0x65, 0x63, 0x69, 0x61, 0x6c, 0x69, 0x7a, 0x65, 0x64, 0x2e, 0x68, 0x70, 0x70, 0x00
	.type		__unnamed_1,@object
	.size		__unnamed_1,(.L_0 - __unnamed_1)
__unnamed_1:
        /* <DEDUP_REMOVED lines=182> */
.L_0:


//--------------------- .nv.shared._ZN7cutlass13device_kernelINS_4gemm6kernel13GemmUniversalIN4cute5tupleIJiiiiEEENS1_10collective13CollectiveMmaINS1_34MainloopSm90TmaGmmaWarpSpecializedILi3ENS5_IJNS4_1CILi2EEENSA_ILi1EEESC_EEENS1_35KernelTmaWarpSpecializedCooperativeEEENS5_IJNSA_ILi256EEENSA_ILi240EEENSA_ILi64EEEEEENS_10bfloat16_tENS5_IJlSC_lEEESK_SL_NS4_8TiledMMAINS4_8MMA_AtomIJNS4_4SM904GMMA27MMA_64x16x16_F32BF16BF16_SSILNSP_5MajorE0ELSR_0ELNSP_7ScaleInE1ELSS_1EEEEEENS4_6LayoutISD_NS5_IJSC_NSA_ILi0EEESW_EEEEENS5_IJNS4_10UnderscoreESZ_SZ_EEEEENS4_13SM90_TMA_LOADENS4_14ComposedLayoutINS4_7SwizzleILi3ELi4ELi3EEENS4_18smem_ptr_flag_bitsILi16EEENSV_INS5_IJNSA_ILi8EEESI_EEENS5_IJSI_SC_EEEEEEEvNS4_8identityENS4_23SM90_TMA_LOAD_MULTICASTES1C_vS1D_EENS_8epilogue10collective6detail29Sm90TmaWarpSpecializedAdapterINS1H_15DefaultEpilogueISK_SL_SL_NS1G_6thread17LinearCombinationISK_Li1EffLNS1L_9ScaleType4KindE0ELNS_15FloatRoundStyleE2ESK_EENS1_15EpilogueDefaultEEEEEvvEEEEvNT_6ParamsE --------------------------
	.section	.nv.shared._ZN7cutlass13device_kernelINS_4gemm6kernel13GemmUniversalIN4cute5tupleIJiiiiEEENS1_10collective13CollectiveMmaINS1_34MainloopSm90TmaGmmaWarpSpecializedILi3ENS5_IJNS4_1CILi2EEENSA_ILi1EEESC_EEENS1_35KernelTmaWarpSpecializedCooperativeEEENS5_IJNSA_ILi256EEENSA_ILi240EEENSA_ILi64EEEEEENS_10bfloat16_tENS5_IJlSC_lEEESK_SL_NS4_8TiledMMAINS4_8MMA_AtomIJNS4_4SM904GMMA27MMA_64x16x16_F32BF16BF16_SSILNSP_5MajorE0ELSR_0ELNSP_7ScaleInE1ELSS_1EEEEEENS4_6LayoutISD_NS5_IJSC_NSA_ILi0EEESW_EEEEENS5_IJNS4_10UnderscoreESZ_SZ_EEEEENS4_13SM90_TMA_LOADENS4_14ComposedLayoutINS4_7SwizzleILi3ELi4ELi3EEENS4_18smem_ptr_flag_bitsILi16EEENSV_INS5_IJNSA_ILi8EEESI_EEENS5_IJSI_SC_EEEEEEEvNS4_8identityENS4_23SM90_TMA_LOAD_MULTICASTES1C_vS1D_EENS_8epilogue10collective6detail29Sm90TmaWarpSpecializedAdapterINS1H_15DefaultEpilogueISK_SL_SL_NS1G_6thread17LinearCombinationISK_Li1EffLNS1L_9ScaleType4KindE0ELNS_15FloatRoundStyleE2ESK_EENS1_15EpilogueDefaultEEEEEvvEEEEvNT_6ParamsE,"aw",@nobits
	.sectionflags	@""
	.align	16
	.zero		1024


//--------------------- .nv.shared.reserved.0     --------------------------
	.section	.nv.shared.reserved.0,"aw",@nobits
	.weak		__nv_reservedSMEM_offset_0_alias
	.size		__nv_reservedSMEM_offset_0_alias, 0, 0
	.other		__nv_reservedSMEM_offset_0_alias,@"STO_CUDA_RESERVED_SHARED STV_DEFAULT"
__nv_reservedSMEM_offset_0_alias:
	.zero		0


//--------------------- .nv.global                --------------------------
	.section	.nv.global,"aw",@nobits
.nv.global:
	.type		_ZN39_INTERNAL_56ed0e94_4_k_cu_1c841ef4_92574cute1_E,@object
	.size		_ZN39_INTERNAL_56ed0e94_4_k_cu_1c841ef4_92574cute1_E,(_ZN39_INTERNAL_56ed0e94_4_k_cu_1c841ef4_92574cuda3std3__45__cpo6cbeginE - _ZN39_INTERNAL_56ed0e94_4_k_cu_1c841ef4_92574cute1_E)
_ZN39_INTERNAL_56ed0e94_4_k_cu_1c841ef4_92574cute1_E:
	.zero		1
	.type		_ZN39_INTERNAL_56ed0e94_4_k_cu_1c841ef4_92574cuda3std3__45__cpo6cbeginE,@object
	.size		_ZN39_INTERNAL_56ed0e94_4_k_cu_1c841ef4_92574cuda3std3__45__cpo6cbeginE,(_ZN39_INTERNAL_56ed0e94_4_k_cu_1c841ef4_92574cuda3std3__48in_placeE - _ZN39_INTERNAL_56ed0e94_4_k_cu_1c841ef4_92574cuda3std3__45__cpo6cbeginE)
_ZN39_INTERNAL_56ed0e94_4_k_cu_1c841ef4_92574cuda3std3__45__cpo6cbeginE:
	.zero		1
	.type		_ZN39_INTERNAL_56ed0e94_4_k_cu_1c841ef4_92574cuda3std3__48in_placeE,@object
	.size		_ZN39_INTERNAL_56ed0e94_4_k_cu_1c841ef4_92574cuda3std3__48in_placeE,(_ZN39_INTERNAL_56ed0e94_4_k_cu_1c841ef4_92574cuda3std6ranges3__45__cpo9iter_moveE - _ZN39_INTERNAL_56ed0e94_4_k_cu_1c841ef4_92574cuda3std3__48in_placeE)
_ZN39_INTERNAL_56ed0e94_4_k_cu_1c841ef4_92574cuda3std3__48in_placeE:
	.zero		1
	.type		_ZN39_INTERNAL_56ed0e94_4_k_cu_1c841ef4_92574cuda3std6ranges3__45__cpo9iter_moveE,@object
	.size		_ZN39_INTERNAL_56ed0e94_4_k_cu_1c841ef4_92574cuda3std6ranges3__45__cpo9iter_moveE,(_ZN39_INTERNAL_56ed0e94_4_k_cu_1c841ef4_92574cuda3std3__45__cpo5beginE - _ZN39_INTERNAL_56ed0e94_4_k_cu_1c841ef4_92574cuda3std6ranges3__45__cpo9iter_moveE)
_ZN39_INTERNAL_56ed0e94_4_k_cu_1c841ef4_92574cuda3std6ranges3__45__cpo9iter_moveE:
	.zero		1
	.type		_ZN39_INTERNAL_56ed0e94_4_k_cu_1c841ef4_92574cuda3std3__45__cpo5beginE,@object
	.size		_ZN39_INTERNAL_56ed0e94_4_k_cu_1c841ef4_92574cuda3std3__45__cpo5beginE,(_ZN39_INTERNAL_56ed0e94_4_k_cu_1c841ef4_92574cuda3std3__441_GLOBAL__N__56ed0e94_4_k_cu_1c841ef4_92576ignoreE - _ZN39_INTERNAL_56ed0e94_4_k_cu_1c841ef4_92574cuda3std3__45__cpo5beginE)
_ZN39_INTERNAL_56ed0e94_4_k_cu_1c841ef4_92574cuda3std3__45__cpo5beginE:
	.zero		1
	.type		_ZN39_INTERNAL_56ed0e94_4_k_cu_1c841ef4_92574cuda3std3__441_GLOBAL__N__56ed0e94_4_k_cu_1c841ef4_92576ignoreE,@object
	.size		_ZN39_INTERNAL_56ed0e94_4_k_cu_1c841ef4_92574cuda3std3__441_GLOBAL__N__56ed0e94_4_k_cu_1c841ef4_92576ignoreE,(_ZN39_INTERNAL_56ed0e94_4_k_cu_1c841ef4_92574cute7productE - _ZN39_INTERNAL_56ed0e94_4_k_cu_1c841ef4_92574cuda3std3__441_GLOBAL__N__56ed0e94_4_k_cu_1c841ef4_92576ignoreE)
_ZN39_INTERNAL_56ed0e94_4_k_cu_1c841ef4_92574cuda3std3__441_GLOBAL__N__56ed0e94_4_k_cu_1c841ef4_92576ignoreE:
	.zero		1
	.type		_ZN39_INTERNAL_56ed0e94_4_k_cu_1c841ef4_92574cute7productE,@object
	.size		_ZN39_INTERNAL_56ed0e94_4_k_cu_1c841ef4_92574cute7productE,(_ZN39_INTERNAL_56ed0e94_4_k_cu_1c841ef4_92574cuda3std3__45__cpo3endE - _ZN39_INTERNAL_56ed0e94_4_k_cu_1c841ef4_92574cute7productE)
_ZN39_INTERNAL_56ed0e94_4_k_cu_1c841ef4_92574cute7productE:
	.zero		1
	.type		_ZN39_INTERNAL_56ed0e94_4_k_cu_1c841ef4_92574cuda3std3__45__cpo3endE,@object
	.size		_ZN39_INTERNAL_56ed0e94_4_k_cu_1c841ef4_92574cuda3std3__45__cpo3endE,(_ZN39_INTERNAL_56ed0e94_4_k_cu_1c841ef4_92574cuda3std3__419piecewise_constructE - _ZN39_INTERNAL_56ed0e94_4_k_cu_1c841ef4_92574cuda3std3__45__cpo3endE)
_ZN39_INTERNAL_56ed0e94_4_k_cu_1c841ef4_92574cuda3std3__45__cpo3endE:
	.zero		1
	.type		_ZN39_INTERNAL_56ed0e94_4_k_cu_1c841ef4_92574cuda3std3__419piecewise_constructE,@object
	.size		_ZN39_INTERNAL_56ed0e94_4_k_cu_1c841ef4_92574cuda3std3__419piecewise_constructE,(_ZN39_INTERNAL_56ed0e94_4_k_cu_1c841ef4_92574cuda3std3__45__cpo4cendE - _ZN39_INTERNAL_56ed0e94_4_k_cu_1c841ef4_92574cuda3std3__419piecewise_constructE)
_ZN39_INTERNAL_56ed0e94_4_k_cu_1c841ef4_92574cuda3std3__419piecewise_constructE:
	.zero		1
	.type		_ZN39_INTERNAL_56ed0e94_4_k_cu_1c841ef4_92574cuda3std3__45__cpo4cendE,@object
	.size		_ZN39_INTERNAL_56ed0e94_4_k_cu_1c841ef4_92574cuda3std3__45__cpo4cendE,(_ZN39_INTERNAL_56ed0e94_4_k_cu_1c841ef4_92574cuda3std6ranges3__45__cpo4swapE - _ZN39_INTERNAL_56ed0e94_4_k_cu_1c841ef4_92574cuda3std3__45__cpo4cendE)
_ZN39_INTERNAL_56ed0e94_4_k_cu_1c841ef4_92574cuda3std3__45__cpo4cendE:
	.zero		1
	.type		_ZN39_INTERNAL_56ed0e94_4_k_cu_1c841ef4_92574cuda3std6ranges3__45__cpo4swapE,@object
	.size		_ZN39_INTERNAL_56ed0e94_4_k_cu_1c841ef4_92574cuda3std6ranges3__45__cpo4swapE,(.L_8 - _ZN39_INTERNAL_56ed0e94_4_k_cu_1c841ef4_92574cuda3std6ranges3__45__cpo4swapE)
_ZN39_INTERNAL_56ed0e94_4_k_cu_1c841ef4_92574cuda3std6ranges3__45__cpo4swapE:
	.zero		1
.L_8:


//--------------------- .nv.constant0._ZN7cutlass13device_kernelINS_4gemm6kernel13GemmUniversalIN4cute5tupleIJiiiiEEENS1_10collective13CollectiveMmaINS1_34MainloopSm90TmaGmmaWarpSpecializedILi3ENS5_IJNS4_1CILi2EEENSA_ILi1EEESC_EEENS1_35KernelTmaWarpSpecializedCooperativeEEENS5_IJNSA_ILi256EEENSA_ILi240EEENSA_ILi64EEEEEENS_10bfloat16_tENS5_IJlSC_lEEESK_SL_NS4_8TiledMMAINS4_8MMA_AtomIJNS4_4SM904GMMA27MMA_64x16x16_F32BF16BF16_SSILNSP_5MajorE0ELSR_0ELNSP_7ScaleInE1ELSS_1EEEEEENS4_6LayoutISD_NS5_IJSC_NSA_ILi0EEESW_EEEEENS5_IJNS4_10UnderscoreESZ_SZ_EEEEENS4_13SM90_TMA_LOADENS4_14ComposedLayoutINS4_7SwizzleILi3ELi4ELi3EEENS4_18smem_ptr_flag_bitsILi16EEENSV_INS5_IJNSA_ILi8EEESI_EEENS5_IJSI_SC_EEEEEEEvNS4_8identityENS4_23SM90_TMA_LOAD_MULTICASTES1C_vS1D_EENS_8epilogue10collective6detail29Sm90TmaWarpSpecializedAdapterINS1H_15DefaultEpilogueISK_SL_SL_NS1G_6thread17LinearCombinationISK_Li1EffLNS1L_9ScaleType4KindE0ELNS_15FloatRoundStyleE2ESK_EENS1_15EpilogueDefaultEEEEEvvEEEEvNT_6ParamsE --------------------------
	.section	.nv.constant0._ZN7cutlass13device_kernelINS_4gemm6kernel13GemmUniversalIN4cute5tupleIJiiiiEEENS1_10collective13CollectiveMmaINS1_34MainloopSm90TmaGmmaWarpSpecializedILi3ENS5_IJNS4_1CILi2EEENSA_ILi1EEESC_EEENS1_35KernelTmaWarpSpecializedCooperativeEEENS5_IJNSA_ILi256EEENSA_ILi240EEENSA_ILi64EEEEEENS_10bfloat16_tENS5_IJlSC_lEEESK_SL_NS4_8TiledMMAINS4_8MMA_AtomIJNS4_4SM904GMMA27MMA_64x16x16_F32BF16BF16_SSILNSP_5MajorE0ELSR_0ELNSP_7ScaleInE1ELSS_1EEEEEENS4_6LayoutISD_NS5_IJSC_NSA_ILi0EEESW_EEEEENS5_IJNS4_10UnderscoreESZ_SZ_EEEEENS4_13SM90_TMA_LOADENS4_14ComposedLayoutINS4_7SwizzleILi3ELi4ELi3EEENS4_18smem_ptr_flag_bitsILi16EEENSV_INS5_IJNSA_ILi8EEESI_EEENS5_IJSI_SC_EEEEEEEvNS4_8identityENS4_23SM90_TMA_LOAD_MULTICASTES1C_vS1D_EENS_8epilogue10collective6detail29Sm90TmaWarpSpecializedAdapterINS1H_15DefaultEpilogueISK_SL_SL_NS1G_6thread17LinearCombinationISK_Li1EffLNS1L_9ScaleType4KindE0ELNS_15FloatRoundStyleE2ESK_EENS1_15EpilogueDefaultEEEEEvvEEEEvNT_6ParamsE,"a",@progbits
	.sectionflags	@""
	.align	4
.nv.constant0._ZN7cutlass13device_kernelINS_4gemm6kernel13GemmUniversalIN4cute5tupleIJiiiiEEENS1_10collective13CollectiveMmaINS1_34MainloopSm90TmaGmmaWarpSpecializedILi3ENS5_IJNS4_1CILi2EEENSA_ILi1EEESC_EEENS1_35KernelTmaWarpSpecializedCooperativeEEENS5_IJNSA_ILi256EEENSA_ILi240EEENSA_ILi64EEEEEENS_10bfloat16_tENS5_IJlSC_lEEESK_SL_NS4_8TiledMMAINS4_8MMA_AtomIJNS4_4SM904GMMA27MMA_64x16x16_F32BF16BF16_SSILNSP_5MajorE0ELSR_0ELNSP_7ScaleInE1ELSS_1EEEEEENS4_6LayoutISD_NS5_IJSC_NSA_ILi0EEESW_EEEEENS5_IJNS4_10UnderscoreESZ_SZ_EEEEENS4_13SM90_TMA_LOADENS4_14ComposedLayoutINS4_7SwizzleILi3ELi4ELi3EEENS4_18smem_ptr_flag_bitsILi16EEENSV_INS5_IJNSA_ILi8EEESI_EEENS5_IJSI_SC_EEEEEEEvNS4_8identityENS4_23SM90_TMA_LOAD_MULTICASTES1C_vS1D_EENS_8epilogue10collective6detail29Sm90TmaWarpSpecializedAdapterINS1H_15DefaultEpilogueISK_SL_SL_NS1G_6thread17LinearCombinationISK_Li1EffLNS1L_9ScaleType4KindE0ELNS_15FloatRoundStyleE2ESK_EENS1_15EpilogueDefaultEEEEEvvEEEEvNT_6ParamsE:
	.zero		1664


//--------------------- SYMBOLS --------------------------

	.type		.nv.reservedSmem.offset0,@object
	.size		.nv.reservedSmem.offset0,0x4
	.type		__assertfail,@function
